	.target	sm_100a

	.elftype	@"ET_EXEC"


//--------------------- .note.nv.tkinfo           --------------------------
	.section	.note.nv.tkinfo,"",@"SHT_NOTE"
	.sectionflags	@"SHF_NOTE_NV_TKINFO"
	.tkinfo
        /*0018*/ 	.word	0x00000002
        /*0030*/ 	.string	""
        /*0030*/ 	.string	"ptxas"
        /*0030*/ 	.string	"Cuda compilation tools, release 13.0, V13.0.88"
        /*0030*/ 	.string	"Build cuda_13.0.r13.0/compiler.36424714_0"
        /*0030*/ 	.string	"-arch sm_100a -m 64 "



//--------------------- .note.nv.cuinfo           --------------------------
	.section	.note.nv.cuinfo,"",@"SHT_NOTE"
	.sectionflags	@"SHF_NOTE_NV_CUINFO"
        /*0018*/ 	.short	0x0002
        /*001a*/ 	.short	0x0064
        /*001c*/ 	.short	0x0082
	.zero		2


//--------------------- .nv.info                  --------------------------
	.section	.nv.info,"",@"SHT_CUDA_INFO"
	.align	4


	//----- nvinfo : EIATTR_REGCOUNT
	.align		4
        /*0000*/ 	.byte	0x04, 0x2f
        /*0002*/ 	.short	(.L_19 - .L_18)
	.align		4
.L_18:
        /*0004*/ 	.word	index@(_ZN7cutlass13device_kernelINS_4gemm6kernel13GemmUniversalIN4cute5tupleIJiiiiEEENS1_10collective13CollectiveMmaINS1_46MainloopSm100TmaUmmaWarpSpecializedBlockScaledILi6ELi2ELi2ENS5_IJNS4_1CILi8EEENSA_ILi1EEESC_EEEEENS5_IJNSA_ILi128EEESF_SF_EEENS5_IJNS_12float_e4m3_tENS_13float_ue8m0_tEEEENS5_IJNS5_IJlSC_lEEENS4_6LayoutINS5_IJNS5_IJNS5_IJNSA_ILi32EEENSA_ILi4EEEEEEiEEESP_NS5_IJSC_iEEEEEENS5_IJNS5_IJNS5_IJNSA_ILi16EEESN_EEEiEEENS5_IJNS5_IJNSA_ILi0EEESC_EEENSA_ILi512EEEEEENS5_IJSV_iEEEEEEEEEEESJ_S12_NS4_8TiledMMAINS4_8MMA_AtomIJNS4_21SM100_MMA_MXF8F6F4_SSISH_SH_fSI_Li128ELi128ELNS4_4UMMA5MajorE0ELS17_0ELNS16_7ScaleInE0ELS18_0EEEEEENSL_INS5_IJSC_SC_SC_EEENS5_IJSV_SV_SV_EEEEENS5_IJNS4_10UnderscoreES1E_S1E_EEEEENS5_IJNS4_13SM90_TMA_LOADES1H_EEENS5_IJNS4_14ComposedLayoutINS4_7SwizzleILi3ELi4ELi3EEENS4_18smem_ptr_flag_bitsILi8EEENSL_INS5_IJSB_SF_EEENS5_IJSF_SC_EEEEEEENSL_INS5_IJNS5_IJNS5_IJSO_SC_EEENS5_IJSM_SC_EEEEEESC_NS5_IJSN_SC_EEEEEENS5_IJNS5_IJNS5_IJST_SX_EEESW_EEESV_NS5_IJSC_SX_EEEEEEEEEEEvNS4_8identityENS5_IJNS4_23SM90_TMA_LOAD_MULTICASTES24_EEES22_vS23_EENS_8epilogue10collective18CollectiveEpilogueINS27_23Sm100TmaWarpSpecializedILi4ELi2ELi16ELb1ELb0EEEJNS5_IJNSA_ILi64EEESF_SF_EEENS5_IJNSL_IS2C_SC_EENSL_INS5_IJSS_NSA_ILi2EEEEEENS5_IJSC_S2C_EEEEEEEENS_10bfloat16_tESK_S2K_SK_NS27_6fusion15FusionCallbacksIS2B_NS2L_17LinearCombinationIS2K_fS2K_fLNS_15FloatRoundStyleE2EEES2D_S2J_JEEENS4_5SM1004TMEM4LOAD26SM100_TMEM_LOAD_32dp32b16xES1H_NS1J_INS1K_ILi1ELi4ELi3EEENS1M_ILi16EEENSL_INS5_IJSB_SS_EEENS5_IJSS_SC_EEEEEEENS4_39AutoVectorizingCopyWithAssumedAlignmentILi128EEENS4_14SM90_TMA_STOREES30_S32_S32_EEEvvEEEEvNT_6ParamsE)
        /*0008*/ 	.word	0x0000007a


	//----- nvinfo : EIATTR_FRAME_SIZE
	.align		4
.L_19:
        /*000c*/ 	.byte	0x04, 0x11
        /*000e*/ 	.short	(.L_21 - .L_20)
	.align		4
.L_20:
        /*0010*/ 	.word	index@($__internal_2_$__cuda_sm10x_tcgen05_guardrail_trap_unallocated_columns_being_dealloced)
        /*0014*/ 	.word	0x00000000


	//----- nvinfo : EIATTR_FRAME_SIZE
	.align		4
.L_21:
        /*0018*/ 	.byte	0x04, 0x11
        /*001a*/ 	.short	(.L_23 - .L_22)
	.align		4
.L_22:
        /*001c*/ 	.word	index@($__internal_1_$__cuda_sm10x_tcgen05_guardrail_trap_phase_invalid_during_alloc)
        /*0020*/ 	.word	0x00000000


	//----- nvinfo : EIATTR_FRAME_SIZE
	.align		4
.L_23:
        /*0024*/ 	.byte	0x04, 0x11
        /*0026*/ 	.short	(.L_25 - .L_24)
	.align		4
.L_24:
        /*0028*/ 	.word	index@($__internal_0_$__cuda_sm10x_tcgen05_guardrail_trap_col_being_dealloced_not_returned_by_alloc)
        /*002c*/ 	.word	0x00000000


	//----- nvinfo : EIATTR_FRAME_SIZE
	.align		4
.L_25:
        /*0030*/ 	.byte	0x04, 0x11
        /*0032*/ 	.short	(.L_27 - .L_26)
	.align		4
.L_26:
        /*0034*/ 	.word	index@(_ZN7cutlass13device_kernelINS_4gemm6kernel13GemmUniversalIN4cute5tupleIJiiiiEEENS1_10collective13CollectiveMmaINS1_46MainloopSm100TmaUmmaWarpSpecializedBlockScaledILi6ELi2ELi2ENS5_IJNS4_1CILi8EEENSA_ILi1EEESC_EEEEENS5_IJNSA_ILi128EEESF_SF_EEENS5_IJNS_12float_e4m3_tENS_13float_ue8m0_tEEEENS5_IJNS5_IJlSC_lEEENS4_6LayoutINS5_IJNS5_IJNS5_IJNSA_ILi32EEENSA_ILi4EEEEEEiEEESP_NS5_IJSC_iEEEEEENS5_IJNS5_IJNS5_IJNSA_ILi16EEESN_EEEiEEENS5_IJNS5_IJNSA_ILi0EEESC_EEENSA_ILi512EEEEEENS5_IJSV_iEEEEEEEEEEESJ_S12_NS4_8TiledMMAINS4_8MMA_AtomIJNS4_21SM100_MMA_MXF8F6F4_SSISH_SH_fSI_Li128ELi128ELNS4_4UMMA5MajorE0ELS17_0ELNS16_7ScaleInE0ELS18_0EEEEEENSL_INS5_IJSC_SC_SC_EEENS5_IJSV_SV_SV_EEEEENS5_IJNS4_10UnderscoreES1E_S1E_EEEEENS5_IJNS4_13SM90_TMA_LOADES1H_EEENS5_IJNS4_14ComposedLayoutINS4_7SwizzleILi3ELi4ELi3EEENS4_18smem_ptr_flag_bitsILi8EEENSL_INS5_IJSB_SF_EEENS5_IJSF_SC_EEEEEEENSL_INS5_IJNS5_IJNS5_IJSO_SC_EEENS5_IJSM_SC_EEEEEESC_NS5_IJSN_SC_EEEEEENS5_IJNS5_IJNS5_IJST_SX_EEESW_EEESV_NS5_IJSC_SX_EEEEEEEEEEEvNS4_8identityENS5_IJNS4_23SM90_TMA_LOAD_MULTICASTES24_EEES22_vS23_EENS_8epilogue10collective18CollectiveEpilogueINS27_23Sm100TmaWarpSpecializedILi4ELi2ELi16ELb1ELb0EEEJNS5_IJNSA_ILi64EEESF_SF_EEENS5_IJNSL_IS2C_SC_EENSL_INS5_IJSS_NSA_ILi2EEEEEENS5_IJSC_S2C_EEEEEEEENS_10bfloat16_tESK_S2K_SK_NS27_6fusion15FusionCallbacksIS2B_NS2L_17LinearCombinationIS2K_fS2K_fLNS_15FloatRoundStyleE2EEES2D_S2J_JEEENS4_5SM1004TMEM4LOAD26SM100_TMEM_LOAD_32dp32b16xES1H_NS1J_INS1K_ILi1ELi4ELi3EEENS1M_ILi16EEENSL_INS5_IJSB_SS_EEENS5_IJSS_SC_EEEEEEENS4_39AutoVectorizingCopyWithAssumedAlignmentILi128EEENS4_14SM90_TMA_STOREES30_S32_S32_EEEvvEEEEvNT_6ParamsE)
        /*0038*/ 	.word	0x00000000


	//----- nvinfo : EIATTR_MIN_STACK_SIZE
	.align		4
.L_27:
        /*003c*/ 	.byte	0x04, 0x12
        /*003e*/ 	.short	(.L_29 - .L_28)
	.align		4
.L_28:
        /*0040*/ 	.word	index@(_ZN7cutlass13device_kernelINS_4gemm6kernel13GemmUniversalIN4cute5tupleIJiiiiEEENS1_10collective13CollectiveMmaINS1_46MainloopSm100TmaUmmaWarpSpecializedBlockScaledILi6ELi2ELi2ENS5_IJNS4_1CILi8EEENSA_ILi1EEESC_EEEEENS5_IJNSA_ILi128EEESF_SF_EEENS5_IJNS_12float_e4m3_tENS_13float_ue8m0_tEEEENS5_IJNS5_IJlSC_lEEENS4_6LayoutINS5_IJNS5_IJNS5_IJNSA_ILi32EEENSA_ILi4EEEEEEiEEESP_NS5_IJSC_iEEEEEENS5_IJNS5_IJNS5_IJNSA_ILi16EEESN_EEEiEEENS5_IJNS5_IJNSA_ILi0EEESC_EEENSA_ILi512EEEEEENS5_IJSV_iEEEEEEEEEEESJ_S12_NS4_8TiledMMAINS4_8MMA_AtomIJNS4_21SM100_MMA_MXF8F6F4_SSISH_SH_fSI_Li128ELi128ELNS4_4UMMA5MajorE0ELS17_0ELNS16_7ScaleInE0ELS18_0EEEEEENSL_INS5_IJSC_SC_SC_EEENS5_IJSV_SV_SV_EEEEENS5_IJNS4_10UnderscoreES1E_S1E_EEEEENS5_IJNS4_13SM90_TMA_LOADES1H_EEENS5_IJNS4_14ComposedLayoutINS4_7SwizzleILi3ELi4ELi3EEENS4_18smem_ptr_flag_bitsILi8EEENSL_INS5_IJSB_SF_EEENS5_IJSF_SC_EEEEEEENSL_INS5_IJNS5_IJNS5_IJSO_SC_EEENS5_IJSM_SC_EEEEEESC_NS5_IJSN_SC_EEEEEENS5_IJNS5_IJNS5_IJST_SX_EEESW_EEESV_NS5_IJSC_SX_EEEEEEEEEEEvNS4_8identityENS5_IJNS4_23SM90_TMA_LOAD_MULTICASTES24_EEES22_vS23_EENS_8epilogue10collective18CollectiveEpilogueINS27_23Sm100TmaWarpSpecializedILi4ELi2ELi16ELb1ELb0EEEJNS5_IJNSA_ILi64EEESF_SF_EEENS5_IJNSL_IS2C_SC_EENSL_INS5_IJSS_NSA_ILi2EEEEEENS5_IJSC_S2C_EEEEEEEENS_10bfloat16_tESK_S2K_SK_NS27_6fusion15FusionCallbacksIS2B_NS2L_17LinearCombinationIS2K_fS2K_fLNS_15FloatRoundStyleE2EEES2D_S2J_JEEENS4_5SM1004TMEM4LOAD26SM100_TMEM_LOAD_32dp32b16xES1H_NS1J_INS1K_ILi1ELi4ELi3EEENS1M_ILi16EEENSL_INS5_IJSB_SS_EEENS5_IJSS_SC_EEEEEEENS4_39AutoVectorizingCopyWithAssumedAlignmentILi128EEENS4_14SM90_TMA_STOREES30_S32_S32_EEEvvEEEEvNT_6ParamsE)
        /*0044*/ 	.word	0x00000000
.L_29:


//--------------------- .nv.compat                --------------------------
	.section	.nv.compat,"",@"SHT_CUDA_COMPAT_INFO"
	.align	4
        /*0000*/ 	.byte	0x02, 0x09, 0x01, 0x00, 0x02, 0x02, 0x02, 0x00, 0x02, 0x05, 0x05, 0x00, 0x03, 0x07, 0x01, 0x01
        /*0010*/ 	.byte	0x02, 0x03, 0x01, 0x00, 0x02, 0x06, 0x01, 0x00, 0x04, 0x0b, 0x08, 0x00, 0x09, 0x00, 0x00, 0x00
        /*0020*/ 	.byte	0x00, 0x00, 0x00, 0x00


//--------------------- .nv.info._ZN7cutlass13device_kernelINS_4gemm6kernel13GemmUniversalIN4cute5tupleIJiiiiEEENS1_10collective13CollectiveMmaINS1_46MainloopSm100TmaUmmaWarpSpecializedBlockScaledILi6ELi2ELi2ENS5_IJNS4_1CILi8EEENSA_ILi1EEESC_EEEEENS5_IJNSA_ILi128EEESF_SF_EEENS5_IJNS_12float_e4m3_tENS_13float_ue8m0_tEEEENS5_IJNS5_IJlSC_lEEENS4_6LayoutINS5_IJNS5_IJNS5_IJNSA_ILi32EEENSA_ILi4EEEEEEiEEESP_NS5_IJSC_iEEEEEENS5_IJNS5_IJNS5_IJNSA_ILi16EEESN_EEEiEEENS5_IJNS5_IJNSA_ILi0EEESC_EEENSA_ILi512EEEEEENS5_IJSV_iEEEEEEEEEEESJ_S12_NS4_8TiledMMAINS4_8MMA_AtomIJNS4_21SM100_MMA_MXF8F6F4_SSISH_SH_fSI_Li128ELi128ELNS4_4UMMA5MajorE0ELS17_0ELNS16_7ScaleInE0ELS18_0EEEEEENSL_INS5_IJSC_SC_SC_EEENS5_IJSV_SV_SV_EEEEENS5_IJNS4_10UnderscoreES1E_S1E_EEEEENS5_IJNS4_13SM90_TMA_LOADES1H_EEENS5_IJNS4_14ComposedLayoutINS4_7SwizzleILi3ELi4ELi3EEENS4_18smem_ptr_flag_bitsILi8EEENSL_INS5_IJSB_SF_EEENS5_IJSF_SC_EEEEEEENSL_INS5_IJNS5_IJNS5_IJSO_SC_EEENS5_IJSM_SC_EEEEEESC_NS5_IJSN_SC_EEEEEENS5_IJNS5_IJNS5_IJST_SX_EEESW_EEESV_NS5_IJSC_SX_EEEEEEEEEEEvNS4_8identityENS5_IJNS4_23SM90_TMA_LOAD_MULTICASTES24_EEES22_vS23_EENS_8epilogue10collective18CollectiveEpilogueINS27_23Sm100TmaWarpSpecializedILi4ELi2ELi16ELb1ELb0EEEJNS5_IJNSA_ILi64EEESF_SF_EEENS5_IJNSL_IS2C_SC_EENSL_INS5_IJSS_NSA_ILi2EEEEEENS5_IJSC_S2C_EEEEEEEENS_10bfloat16_tESK_S2K_SK_NS27_6fusion15FusionCallbacksIS2B_NS2L_17LinearCombinationIS2K_fS2K_fLNS_15FloatRoundStyleE2EEES2D_S2J_JEEENS4_5SM1004TMEM4LOAD26SM100_TMEM_LOAD_32dp32b16xES1H_NS1J_INS1K_ILi1ELi4ELi3EEENS1M_ILi16EEENSL_INS5_IJSB_SS_EEENS5_IJSS_SC_EEEEEEENS4_39AutoVectorizingCopyWithAssumedAlignmentILi128EEENS4_14SM90_TMA_STOREES30_S32_S32_EEEvvEEEEvNT_6ParamsE --------------------------
	.section	.nv.info._ZN7cutlass13device_kernelINS_4gemm6kernel13GemmUniversalIN4cute5tupleIJiiiiEEENS1_10collective13CollectiveMmaINS1_46MainloopSm100TmaUmmaWarpSpecializedBlockScaledILi6ELi2ELi2ENS5_IJNS4_1CILi8EEENSA_ILi1EEESC_EEEEENS5_IJNSA_ILi128EEESF_SF_EEENS5_IJNS_12float_e4m3_tENS_13float_ue8m0_tEEEENS5_IJNS5_IJlSC_lEEENS4_6LayoutINS5_IJNS5_IJNS5_IJNSA_ILi32EEENSA_ILi4EEEEEEiEEESP_NS5_IJSC_iEEEEEENS5_IJNS5_IJNS5_IJNSA_ILi16EEESN_EEEiEEENS5_IJNS5_IJNSA_ILi0EEESC_EEENSA_ILi512EEEEEENS5_IJSV_iEEEEEEEEEEESJ_S12_NS4_8TiledMMAINS4_8MMA_AtomIJNS4_21SM100_MMA_MXF8F6F4_SSISH_SH_fSI_Li128ELi128ELNS4_4UMMA5MajorE0ELS17_0ELNS16_7ScaleInE0ELS18_0EEEEEENSL_INS5_IJSC_SC_SC_EEENS5_IJSV_SV_SV_EEEEENS5_IJNS4_10UnderscoreES1E_S1E_EEEEENS5_IJNS4_13SM90_TMA_LOADES1H_EEENS5_IJNS4_14ComposedLayoutINS4_7SwizzleILi3ELi4ELi3EEENS4_18smem_ptr_flag_bitsILi8EEENSL_INS5_IJSB_SF_EEENS5_IJSF_SC_EEEEEEENSL_INS5_IJNS5_IJNS5_IJSO_SC_EEENS5_IJSM_SC_EEEEEESC_NS5_IJSN_SC_EEEEEENS5_IJNS5_IJNS5_IJST_SX_EEESW_EEESV_NS5_IJSC_SX_EEEEEEEEEEEvNS4_8identityENS5_IJNS4_23SM90_TMA_LOAD_MULTICASTES24_EEES22_vS23_EENS_8epilogue10collective18CollectiveEpilogueINS27_23Sm100TmaWarpSpecializedILi4ELi2ELi16ELb1ELb0EEEJNS5_IJNSA_ILi64EEESF_SF_EEENS5_IJNSL_IS2C_SC_EENSL_INS5_IJSS_NSA_ILi2EEEEEENS5_IJSC_S2C_EEEEEEEENS_10bfloat16_tESK_S2K_SK_NS27_6fusion15FusionCallbacksIS2B_NS2L_17LinearCombinationIS2K_fS2K_fLNS_15FloatRoundStyleE2EEES2D_S2J_JEEENS4_5SM1004TMEM4LOAD26SM100_TMEM_LOAD_32dp32b16xES1H_NS1J_INS1K_ILi1ELi4ELi3EEENS1M_ILi16EEENSL_INS5_IJSB_SS_EEENS5_IJSS_SC_EEEEEEENS4_39AutoVectorizingCopyWithAssumedAlignmentILi128EEENS4_14SM90_TMA_STOREES30_S32_S32_EEEvvEEEEvNT_6ParamsE,"",@"SHT_CUDA_INFO"
	.sectionflags	@""
	.align	4


	//----- nvinfo : EIATTR_CUDA_API_VERSION
	.align		4
        /*0000*/ 	.byte	0x04, 0x37
        /*0002*/ 	.short	(.L_31 - .L_30)
.L_30:
        /*0004*/ 	.word	0x00000082


	//----- nvinfo : EIATTR_KPARAM_INFO
	.align		4
.L_31:
        /*0008*/ 	.byte	0x04, 0x17
        /*000a*/ 	.short	(.L_33 - .L_32)
.L_32:
        /*000c*/ 	.word	0x00000000
        /*0010*/ 	.short	0x0000
        /*0012*/ 	.short	0x0000
        /*0014*/ 	.byte	0x00, 0xf0, 0x01, 0x30


	//----- nvinfo : EIATTR_AT_ENTRY_FRAGMENTS
	.align		4
.L_33:
        /*0018*/ 	.byte	0x04, 0x4f
        /*001a*/ 	.short	(.L_35 - .L_34)


	//   ....[0]....
.L_34:
        /*001c*/ 	.word	0x00000006


	//----- nvinfo : EIATTR_RESERVED_SMEM_USED
	.align		4
.L_35:
        /*0020*/ 	.byte	0x01, 0x41
	.zero		2


	//----- nvinfo : EIATTR_SPARSE_MMA_MASK
	.align		4
        /*0024*/ 	.byte	0x03, 0x50
        /*0026*/ 	.short	0x0000


	//----- nvinfo : EIATTR_TCGEN05_1CTA_USED
	.align		4
        /*0028*/ 	.byte	0x01, 0x51
	.zero		2


	//----- nvinfo : EIATTR_MAXREG_COUNT
	.align		4
        /*002c*/ 	.byte	0x03, 0x1b
        /*002e*/ 	.short	0x00ff


	//----- nvinfo : EIATTR_NUM_BARRIERS
	.align		4
        /*0030*/ 	.byte	0x02, 0x4c
        /*0032*/ 	.byte	0x07
	.zero		1


	//----- nvinfo : EIATTR_EXTERNS
	.align		4
        /*0034*/ 	.byte	0x04, 0x0f
        /*0036*/ 	.short	(.L_37 - .L_36)


	//   ....[0]....
	.align		4
.L_36:
        /*0038*/ 	.word	index@(__assertfail)


	//----- nvinfo : EIATTR_MERCURY_ISA_VERSION
	.align		4
.L_37:
        /*003c*/ 	.byte	0x03, 0x5f
        /*003e*/ 	.short	0x0101


	//----- nvinfo : EIATTR_INT_WARP_WIDE_INSTR_OFFSETS
	.align		4
        /*0040*/ 	.byte	0x04, 0x31
        /*0042*/ 	.short	(.L_39 - .L_38)


	//   ....[0]....
.L_38:
        /*0044*/ 	.word	0x00002500


	//   ....[1]....
        /*0048*/ 	.word	0x00004220


	//   ....[2]....
        /*004c*/ 	.word	0x00004250


	//   ....[3]....
        /*0050*/ 	.word	0x000042a0


	//   ....[4]....
        /*0054*/ 	.word	0x00004b90


	//   ....[5]....
        /*0058*/ 	.word	0x00004bb0


	//   ....[6]....
        /*005c*/ 	.word	0x00004c90


	//   ....[7]....
        /*0060*/ 	.word	0x00004d50


	//   ....[8]....
        /*0064*/ 	.word	0x00004d70


	//   ....[9]....
        /*0068*/ 	.word	0x00004e50


	//   ....[10]....
        /*006c*/ 	.word	0x00004f30


	//   ....[11]....
        /*0070*/ 	.word	0x00004f70


	//   ....[12]....
        /*0074*/ 	.word	0x00005020


	//   ....[13]....
        /*0078*/ 	.word	0x00005100


	//   ....[14]....
        /*007c*/ 	.word	0x00005120


	//   ....[15]....
        /*0080*/ 	.word	0x00005210


	//   ....[16]....
        /*0084*/ 	.word	0x000052f0


	//   ....[17]....
        /*0088*/ 	.word	0x00005330


	//   ....[18]....
        /*008c*/ 	.word	0x000053f0


	//   ....[19]....
        /*0090*/ 	.word	0x000054d0


	//   ....[20]....
        /*0094*/ 	.word	0x000054f0


	//   ....[21]....
        /*0098*/ 	.word	0x000055d0


	//   ....[22]....
        /*009c*/ 	.word	0x000056b0


	//   ....[23]....
        /*00a0*/ 	.word	0x00005720


	//   ....[24]....
        /*00a4*/ 	.word	0x000057f0


	//   ....[25]....
        /*00a8*/ 	.word	0x00005980


	//   ....[26]....
        /*00ac*/ 	.word	0x00005990


	//   ....[27]....
        /*00b0*/ 	.word	0x00005a70


	//----- nvinfo : EIATTR_COOP_GROUP_MASK_REGIDS
	.align		4
.L_39:
        /*00b4*/ 	.byte	0x04, 0x29
        /*00b6*/ 	.short	(.L_41 - .L_40)


	//   ....[0]....
.L_40:
        /*00b8*/ 	.word	0xffffffff


	//   ....[1]....
        /*00bc*/ 	.word	0xffffffff


	//   ....[2]....
        /*00c0*/ 	.word	0xffffffff


	//   ....[3]....
        /*00c4*/ 	.word	0xffffffff


	//   ....[4]....
        /*00c8*/ 	.word	0xffffffff


	//   ....[5]....
        /*00cc*/ 	.word	0xffffffff


	//   ....[6]....
        /*00d0*/ 	.word	0xffffffff


	//   ....[7]....
        /*00d4*/ 	.word	0xffffffff


	//   ....[8]....
        /*00d8*/ 	.word	0xffffffff


	//   ....[9]....
        /*00dc*/ 	.word	0xffffffff


	//   ....[10]....
        /*00e0*/ 	.word	0xffffffff


	//   ....[11]....
        /*00e4*/ 	.word	0xffffffff


	//   ....[12]....
        /*00e8*/ 	.word	0xffffffff


	//   ....[13]....
        /*00ec*/ 	.word	0xffffffff


	//----- nvinfo : EIATTR_COOP_GROUP_INSTR_OFFSETS
	.align		4
.L_41:
        /*00f0*/ 	.byte	0x04, 0x28
        /*00f2*/ 	.short	(.L_43 - .L_42)


	//   ....[0]....
.L_42:
        /*00f4*/ 	.word	0x00000090


	//   ....[1]....
        /*00f8*/ 	.word	0x00000530


	//   ....[2]....
        /*00fc*/ 	.word	0x00000710


	//   ....[3]....
        /*0100*/ 	.word	0x000008b0


	//   ....[4]....
        /*0104*/ 	.word	0x000009b0


	//   ....[5]....
        /*0108*/ 	.word	0x00000b20


	//   ....[6]....
        /*010c*/ 	.word	0x00000c80


	//   ....[7]....
        /*0110*/ 	.word	0x00000e30


	//   ....[8]....
        /*0114*/ 	.word	0x000023e0


	//   ....[9]....
        /*0118*/ 	.word	0x000032f0


	//   ....[10]....
        /*011c*/ 	.word	0x00003500


	//   ....[11]....
        /*0120*/ 	.word	0x00003530


	//   ....[12]....
        /*0124*/ 	.word	0x00004110


	//   ....[13]....
        /*0128*/ 	.word	0x00004340


	//----- nvinfo : EIATTR_VRC_CTA_INIT_COUNT
	.align		4
.L_43:
        /*012c*/ 	.byte	0x02, 0x4a
        /*012e*/ 	.byte	0x80
	.zero		1


	//----- nvinfo : EIATTR_SYSCALL_OFFSETS
	.align		4
        /*0130*/ 	.byte	0x04, 0x46
        /*0132*/ 	.short	(.L_45 - .L_44)


	//   ....[0]....
.L_44:
        /*0134*/ 	.word	0x00006580


	//   ....[1]....
        /*0138*/ 	.word	0x00006670


	//   ....[2]....
        /*013c*/ 	.word	0x00006f60


	//   ....[3]....
        /*0140*/ 	.word	0x000070d0


	//   ....[4]....
        /*0144*/ 	.word	0x00007df0


	//   ....[5]....
        /*0148*/ 	.word	0x00007f60


	//   ....[6]....
        /*014c*/ 	.word	0x00008c70


	//   ....[7]....
        /*0150*/ 	.word	0x00008de0


	//   ....[8]....
        /*0154*/ 	.word	0x00009b20


	//   ....[9]....
        /*0158*/ 	.word	0x00009c90


	//   ....[10]....
        /*015c*/ 	.word	0x0000a9e0


	//   ....[11]....
        /*0160*/ 	.word	0x0000ab50


	//   ....[12]....
        /*0164*/ 	.word	0x0000b8b0


	//   ....[13]....
        /*0168*/ 	.word	0x0000ba20


	//   ....[14]....
        /*016c*/ 	.word	0x0000c770


	//   ....[15]....
        /*0170*/ 	.word	0x0000c8e0


	//   ....[16]....
        /*0174*/ 	.word	0x0000d5d0


	//   ....[17]....
        /*0178*/ 	.word	0x0000d740


	//----- nvinfo : EIATTR_MBARRIER_INSTR_OFFSETS
	.align		4
.L_45:
        /*017c*/ 	.byte	0x04, 0x39
        /*017e*/ 	.short	(.L_47 - .L_46)


	//   ....[0]....
.L_46:
        /*0180*/ 	.word	0x00000640
        /*0184*/ 	.word	0x000000ff
        /*0188*/ 	.word	0x00000000
        /*018c*/ 	.short	0x0100
        /*018e*/ 	.byte	0x06
	.zero		1


	//   ....[1]....
        /*0190*/ 	.word	0x00000650
        /*0194*/ 	.word	0x000000ff
        /*0198*/ 	.word	0x00000030
        /*019c*/ 	.short	0x0100
        /*019e*/ 	.byte	0x06
	.zero		1


	//   ....[2]....
        /*01a0*/ 	.word	0x00000660
        /*01a4*/ 	.word	0x000000ff
        /*01a8*/ 	.word	0x00000008
        /*01ac*/ 	.short	0x0100
        /*01ae*/ 	.byte	0x06
	.zero		1


	//   ....[3]....
        /*01b0*/ 	.word	0x00000670
        /*01b4*/ 	.word	0x000000ff
        /*01b8*/ 	.word	0x00000038
        /*01bc*/ 	.short	0x0100
        /*01be*/ 	.byte	0x06
	.zero		1


	//   ....[4]....
        /*01c0*/ 	.word	0x00000680
        /*01c4*/ 	.word	0x000000ff
        /*01c8*/ 	.word	0x00000010
        /*01cc*/ 	.short	0x0100
        /*01ce*/ 	.byte	0x06
	.zero		1


	//   ....[5]....
        /*01d0*/ 	.word	0x00000690
        /*01d4*/ 	.word	0x000000ff
        /*01d8*/ 	.word	0x00000040
        /*01dc*/ 	.short	0x0100
        /*01de*/ 	.byte	0x06
	.zero		1


	//   ....[6]....
        /*01e0*/ 	.word	0x000006a0
        /*01e4*/ 	.word	0x000000ff
        /*01e8*/ 	.word	0x00000018
        /*01ec*/ 	.short	0x0100
        /*01ee*/ 	.byte	0x06
	.zero		1


	//   ....[7]....
        /*01f0*/ 	.word	0x000006b0
        /*01f4*/ 	.word	0x000000ff
        /*01f8*/ 	.word	0x00000048
        /*01fc*/ 	.short	0x0100
        /*01fe*/ 	.byte	0x06
	.zero		1


	//   ....[8]....
        /*0200*/ 	.word	0x000006c0
        /*0204*/ 	.word	0x000000ff
        /*0208*/ 	.word	0x00000020
        /*020c*/ 	.short	0x0100
        /*020e*/ 	.byte	0x06
	.zero		1


	//   ....[9]....
        /*0210*/ 	.word	0x000006d0
        /*0214*/ 	.word	0x000000ff
        /*0218*/ 	.word	0x00000050
        /*021c*/ 	.short	0x0100
        /*021e*/ 	.byte	0x06
	.zero		1


	//   ....[10]....
        /*0220*/ 	.word	0x000006e0
        /*0224*/ 	.word	0x000000ff
        /*0228*/ 	.word	0x00000028
        /*022c*/ 	.short	0x0100
        /*022e*/ 	.byte	0x06
	.zero		1


	//   ....[11]....
        /*0230*/ 	.word	0x000006f0
        /*0234*/ 	.word	0x000000ff
        /*0238*/ 	.word	0x00000058
        /*023c*/ 	.short	0x0100
        /*023e*/ 	.byte	0x06
	.zero		1


	//   ....[12]....
        /*0240*/ 	.word	0x00000820
        /*0244*/ 	.word	0x000000ff
        /*0248*/ 	.word	0x00000060
        /*024c*/ 	.short	0x0100
        /*024e*/ 	.byte	0x06
	.zero		1


	//   ....[13]....
        /*0250*/ 	.word	0x00000830
        /*0254*/ 	.word	0x000000ff
        /*0258*/ 	.word	0x00000080
        /*025c*/ 	.short	0x0100
        /*025e*/ 	.byte	0x06
	.zero		1


	//   ....[14]....
        /*0260*/ 	.word	0x00000840
        /*0264*/ 	.word	0x000000ff
        /*0268*/ 	.word	0x00000068
        /*026c*/ 	.short	0x0100
        /*026e*/ 	.byte	0x06
	.zero		1


	//   ....[15]....
        /*0270*/ 	.word	0x00000850
        /*0274*/ 	.word	0x000000ff
        /*0278*/ 	.word	0x00000088
        /*027c*/ 	.short	0x0100
        /*027e*/ 	.byte	0x06
	.zero		1


	//   ....[16]....
        /*0280*/ 	.word	0x00000860
        /*0284*/ 	.word	0x000000ff
        /*0288*/ 	.word	0x00000070
        /*028c*/ 	.short	0x0100
        /*028e*/ 	.byte	0x06
	.zero		1


	//   ....[17]....
        /*0290*/ 	.word	0x00000870
        /*0294*/ 	.word	0x000000ff
        /*0298*/ 	.word	0x00000090
        /*029c*/ 	.short	0x0100
        /*029e*/ 	.byte	0x06
	.zero		1


	//   ....[18]....
        /*02a0*/ 	.word	0x00000880
        /*02a4*/ 	.word	0x000000ff
        /*02a8*/ 	.word	0x00000078
        /*02ac*/ 	.short	0x0100
        /*02ae*/ 	.byte	0x06
	.zero		1


	//   ....[19]....
        /*02b0*/ 	.word	0x00000890
        /*02b4*/ 	.word	0x000000ff
        /*02b8*/ 	.word	0x00000098
        /*02bc*/ 	.short	0x0100
        /*02be*/ 	.byte	0x06
	.zero		1


	//   ....[20]....
        /*02c0*/ 	.word	0x00000980
        /*02c4*/ 	.word	0x000000ff
        /*02c8*/ 	.word	0x000000a0
        /*02cc*/ 	.short	0x0100
        /*02ce*/ 	.byte	0x05
	.zero		1


	//   ....[21]....
        /*02d0*/ 	.word	0x00000990
        /*02d4*/ 	.word	0x000000ff
        /*02d8*/ 	.word	0x000000a8
        /*02dc*/ 	.short	0x0100
        /*02de*/ 	.byte	0x05
	.zero		1


	//   ....[22]....
        /*02e0*/ 	.word	0x00000ad0
        /*02e4*/ 	.word	0x000000ff
        /*02e8*/ 	.word	0x000000b0
        /*02ec*/ 	.short	0x0100
        /*02ee*/ 	.byte	0x05
	.zero		1


	//   ....[23]....
        /*02f0*/ 	.word	0x00000ae0
        /*02f4*/ 	.word	0x000000ff
        /*02f8*/ 	.word	0x000000c0
        /*02fc*/ 	.short	0x0100
        /*02fe*/ 	.byte	0x05
	.zero		1


	//   ....[24]....
        /*0300*/ 	.word	0x00000af0
        /*0304*/ 	.word	0x000000ff
        /*0308*/ 	.word	0x000000b8
        /*030c*/ 	.short	0x0100
        /*030e*/ 	.byte	0x05
	.zero		1


	//   ....[25]....
        /*0310*/ 	.word	0x00000b00
        /*0314*/ 	.word	0x000000ff
        /*0318*/ 	.word	0x000000c8
        /*031c*/ 	.short	0x0100
        /*031e*/ 	.byte	0x05
	.zero		1


	//   ....[26]....
        /*0320*/ 	.word	0x00000c30
        /*0324*/ 	.word	0x000000ff
        /*0328*/ 	.word	0x000000d0
        /*032c*/ 	.short	0x0100
        /*032e*/ 	.byte	0x06
	.zero		1


	//   ....[27]....
        /*0330*/ 	.word	0x00000c40
        /*0334*/ 	.word	0x000000ff
        /*0338*/ 	.word	0x000000e0
        /*033c*/ 	.short	0x0100
        /*033e*/ 	.byte	0x06
	.zero		1


	//   ....[28]....
        /*0340*/ 	.word	0x00000c50
        /*0344*/ 	.word	0x000000ff
        /*0348*/ 	.word	0x000000d8
        /*034c*/ 	.short	0x0100
        /*034e*/ 	.byte	0x06
	.zero		1


	//   ....[29]....
        /*0350*/ 	.word	0x00000c60
        /*0354*/ 	.word	0x000000ff
        /*0358*/ 	.word	0x000000e8
        /*035c*/ 	.short	0x0100
        /*035e*/ 	.byte	0x06
	.zero		1


	//   ....[30]....
        /*0360*/ 	.word	0x00000d50
        /*0364*/ 	.word	0x000000ff
        /*0368*/ 	.word	0x000000f0
        /*036c*/ 	.short	0x0100
        /*036e*/ 	.byte	0x05
	.zero		1


	//   ....[31]....
        /*0370*/ 	.word	0x00000d60
        /*0374*/ 	.word	0x000000ff
        /*0378*/ 	.word	0x00000100
        /*037c*/ 	.short	0x0100
        /*037e*/ 	.byte	0x05
	.zero		1


	//   ....[32]....
        /*0380*/ 	.word	0x00000d70
        /*0384*/ 	.word	0x000000ff
        /*0388*/ 	.word	0x000000f8
        /*038c*/ 	.short	0x0100
        /*038e*/ 	.byte	0x05
	.zero		1


	//   ....[33]....
        /*0390*/ 	.word	0x00000d80
        /*0394*/ 	.word	0x000000ff
        /*0398*/ 	.word	0x00000108
        /*039c*/ 	.short	0x0100
        /*039e*/ 	.byte	0x05
	.zero		1


	//   ....[34]....
        /*03a0*/ 	.word	0x000019d0
        /*03a4*/ 	.word	0x00000002
        /*03a8*/ 	.word	0x00000100
        /*03ac*/ 	.short	0x010a
        /*03ae*/ 	.byte	0xff
	.zero		1


	//   ....[35]....
        /*03b0*/ 	.word	0x00001a00
        /*03b4*/ 	.word	0x00000002
        /*03b8*/ 	.word	0x000000f0
        /*03bc*/ 	.short	0x0101
        /*03be*/ 	.byte	0xff
	.zero		1


	//   ....[36]....
        /*03c0*/ 	.word	0x00001ad0
        /*03c4*/ 	.word	0x000000ff
        /*03c8*/ 	.word	0x00000030
        /*03cc*/ 	.short	0x010a
        /*03ce*/ 	.byte	0x08
	.zero		1


	//   ....[37]....
        /*03d0*/ 	.word	0x00001b50
        /*03d4*/ 	.word	0x000000ff
        /*03d8*/ 	.word	0x00000030
        /*03dc*/ 	.short	0x010a
        /*03de*/ 	.byte	0x29
	.zero		1


	//   ....[38]....
        /*03e0*/ 	.word	0x00001c90
        /*03e4*/ 	.word	0x000000ff
        /*03e8*/ 	.word	0x00000030
        /*03ec*/ 	.short	0x010a
        /*03ee*/ 	.byte	0x08
	.zero		1


	//   ....[39]....
        /*03f0*/ 	.word	0x00001f50
        /*03f4*/ 	.word	0x000000ff
        /*03f8*/ 	.word	0x000000a8
        /*03fc*/ 	.short	0x0101
        /*03fe*/ 	.byte	0x04
	.zero		1


	//   ....[40]....
        /*0400*/ 	.word	0x00001f70
        /*0404*/ 	.word	0x000000ff
        /*0408*/ 	.word	0x00000030
        /*040c*/ 	.short	0x010a
        /*040e*/ 	.byte	0x08
	.zero		1


	//   ....[41]....
        /*0410*/ 	.word	0x00001ff0
        /*0414*/ 	.word	0x000000ff
        /*0418*/ 	.word	0x00000030
        /*041c*/ 	.short	0x010a
        /*041e*/ 	.byte	0x29
	.zero		1


	//   ....[42]....
        /*0420*/ 	.word	0x00002130
        /*0424*/ 	.word	0x000000ff
        /*0428*/ 	.word	0x00000030
        /*042c*/ 	.short	0x010a
        /*042e*/ 	.byte	0x08
	.zero		1


	//   ....[43]....
        /*0430*/ 	.word	0x00002410
        /*0434*/ 	.word	0x00000002
        /*0438*/ 	.word	0x000000b0
        /*043c*/ 	.short	0x010a
        /*043e*/ 	.byte	0xff
	.zero		1


	//   ....[44]....
        /*0440*/ 	.word	0x000024d0
        /*0444*/ 	.word	0x00000002
        /*0448*/ 	.word	0x00000000
        /*044c*/ 	.short	0x0101
        /*044e*/ 	.byte	0xff
	.zero		1


	//   ....[45]....
        /*0450*/ 	.word	0x00002a50
        /*0454*/ 	.word	0x000000ff
        /*0458*/ 	.word	0x00000000
        /*045c*/ 	.short	0x010a
        /*045e*/ 	.byte	0x05
	.zero		1


	//   ....[46]....
        /*0460*/ 	.word	0x00002ae0
        /*0464*/ 	.word	0x000000ff
        /*0468*/ 	.word	0x00000000
        /*046c*/ 	.short	0x010a
        /*046e*/ 	.byte	0x05
	.zero		1


	//   ....[47]....
        /*0470*/ 	.word	0x00002b70
        /*0474*/ 	.word	0x000000ff
        /*0478*/ 	.word	0x00000000
        /*047c*/ 	.short	0x010a
        /*047e*/ 	.byte	0x05
	.zero		1


	//   ....[48]....
        /*0480*/ 	.word	0x00002c00
        /*0484*/ 	.word	0x000000ff
        /*0488*/ 	.word	0x00000000
        /*048c*/ 	.short	0x010a
        /*048e*/ 	.byte	0x05
	.zero		1


	//   ....[49]....
        /*0490*/ 	.word	0x00002c90
        /*0494*/ 	.word	0x000000ff
        /*0498*/ 	.word	0x00000000
        /*049c*/ 	.short	0x010a
        /*049e*/ 	.byte	0x05
	.zero		1


	//   ....[50]....
        /*04a0*/ 	.word	0x00002d30
        /*04a4*/ 	.word	0x00000000
        /*04a8*/ 	.word	0x00000000
        /*04ac*/ 	.short	0x010a
        /*04ae*/ 	.byte	0xff
	.zero		1


	//   ....[51]....
        /*04b0*/ 	.word	0x00002e50
        /*04b4*/ 	.word	0x00000000
        /*04b8*/ 	.word	0x000000f0
        /*04bc*/ 	.short	0x010a
        /*04be*/ 	.byte	0xff
	.zero		1


	//   ....[52]....
        /*04c0*/ 	.word	0x00002ec0
        /*04c4*/ 	.word	0x00000000
        /*04c8*/ 	.word	0x00000000
        /*04cc*/ 	.short	0x0101
        /*04ce*/ 	.byte	0xff
	.zero		1


	//   ....[53]....
        /*04d0*/ 	.word	0x00002ee0
        /*04d4*/ 	.word	0x000000ff
        /*04d8*/ 	.word	0x000000c0
        /*04dc*/ 	.short	0x010a
        /*04de*/ 	.byte	0x05
	.zero		1


	//   ....[54]....
        /*04e0*/ 	.word	0x00003000
        /*04e4*/ 	.word	0x00000000
        /*04e8*/ 	.word	0x000000b0
        /*04ec*/ 	.short	0x010a
        /*04ee*/ 	.byte	0xff
	.zero		1


	//   ....[55]....
        /*04f0*/ 	.word	0x00003100
        /*04f4*/ 	.word	0x00000000
        /*04f8*/ 	.word	0x00000000
        /*04fc*/ 	.short	0x0101
        /*04fe*/ 	.byte	0xff
	.zero		1


	//   ....[56]....
        /*0500*/ 	.word	0x00003190
        /*0504*/ 	.word	0x000000ff
        /*0508*/ 	.word	0x000000c0
        /*050c*/ 	.short	0x0106
        /*050e*/ 	.byte	0x05
	.zero		1


	//   ....[57]....
        /*0510*/ 	.word	0x000031b0
        /*0514*/ 	.word	0x000000ff
        /*0518*/ 	.word	0x000000c0
        /*051c*/ 	.short	0x010a
        /*051e*/ 	.byte	0x05
	.zero		1


	//   ....[58]....
        /*0520*/ 	.word	0x00003240
        /*0524*/ 	.word	0x000000ff
        /*0528*/ 	.word	0x000000c0
        /*052c*/ 	.short	0x0106
        /*052e*/ 	.byte	0x04
	.zero		1


	//   ....[59]....
        /*0530*/ 	.word	0x00003280
        /*0534*/ 	.word	0x00000000
        /*0538*/ 	.word	0x000000c0
        /*053c*/ 	.short	0x010a
        /*053e*/ 	.byte	0xff
	.zero		1


	//   ....[60]....
        /*0540*/ 	.word	0x00003a10
        /*0544*/ 	.word	0x00000000
        /*0548*/ 	.word	0x000000b0
        /*054c*/ 	.short	0x010a
        /*054e*/ 	.byte	0xff
	.zero		1


	//   ....[61]....
        /*0550*/ 	.word	0x00003b20
        /*0554*/ 	.word	0x00000003
        /*0558*/ 	.word	0x00000000
        /*055c*/ 	.short	0x0101
        /*055e*/ 	.byte	0xff
	.zero		1


	//   ....[62]....
        /*0560*/ 	.word	0x00003b30
        /*0564*/ 	.word	0x000000ff
        /*0568*/ 	.word	0x00000000
        /*056c*/ 	.short	0x010a
        /*056e*/ 	.byte	0x0e
	.zero		1


	//   ....[63]....
        /*0570*/ 	.word	0x00003b50
        /*0574*/ 	.word	0x000000ff
        /*0578*/ 	.word	0x000000e0
        /*057c*/ 	.short	0x010a
        /*057e*/ 	.byte	0x0f
	.zero		1


	//   ....[64]....
        /*0580*/ 	.word	0x00003c20
        /*0584*/ 	.word	0x000000ff
        /*0588*/ 	.word	0x00000000
        /*058c*/ 	.short	0x010a
        /*058e*/ 	.byte	0x0e
	.zero		1


	//   ....[65]....
        /*0590*/ 	.word	0x00003d50
        /*0594*/ 	.word	0x000000ff
        /*0598*/ 	.word	0x00000000
        /*059c*/ 	.short	0x010a
        /*059e*/ 	.byte	0x26
	.zero		1


	//   ....[66]....
        /*05a0*/ 	.word	0x00004060
        /*05a4*/ 	.word	0x000000ff
        /*05a8*/ 	.word	0x00000000
        /*05ac*/ 	.short	0x010a
        /*05ae*/ 	.byte	0x05
	.zero		1


	//   ....[67]....
        /*05b0*/ 	.word	0x000040f0
        /*05b4*/ 	.word	0x000000ff
        /*05b8*/ 	.word	0x00000000
        /*05bc*/ 	.short	0x010a
        /*05be*/ 	.byte	0x06
	.zero		1


	//   ....[68]....
        /*05c0*/ 	.word	0x00004550
        /*05c4*/ 	.word	0x00000000
        /*05c8*/ 	.word	0x000000b0
        /*05cc*/ 	.short	0x010a
        /*05ce*/ 	.byte	0xff
	.zero		1


	//   ....[69]....
        /*05d0*/ 	.word	0x00004670
        /*05d4*/ 	.word	0x00000000
        /*05d8*/ 	.word	0x00000000
        /*05dc*/ 	.short	0x0101
        /*05de*/ 	.byte	0xff
	.zero		1


	//   ....[70]....
        /*05e0*/ 	.word	0x00004990
        /*05e4*/ 	.word	0x000000ff
        /*05e8*/ 	.word	0x000000a8
        /*05ec*/ 	.short	0x010a
        /*05ee*/ 	.byte	0x06
	.zero		1


	//   ....[71]....
        /*05f0*/ 	.word	0x00004b10
        /*05f4*/ 	.word	0x000000ff
        /*05f8*/ 	.word	0x00000080
        /*05fc*/ 	.short	0x010a
        /*05fe*/ 	.byte	0x06
	.zero		1


	//   ....[72]....
        /*0600*/ 	.word	0x00004d00
        /*0604*/ 	.word	0x000000ff
        /*0608*/ 	.word	0x00000060
        /*060c*/ 	.short	0x010b
        /*060e*/ 	.byte	0x06
	.zero		1


	//   ....[73]....
        /*0610*/ 	.word	0x00004d10
        /*0614*/ 	.word	0x000000ff
        /*0618*/ 	.word	0x00000000
        /*061c*/ 	.short	0x0101
        /*061e*/ 	.byte	0x15
	.zero		1


	//   ....[74]....
        /*0620*/ 	.word	0x00004d20
        /*0624*/ 	.word	0x000000ff
        /*0628*/ 	.word	0x00000088
        /*062c*/ 	.short	0x010a
        /*062e*/ 	.byte	0x06
	.zero		1


	//   ....[75]....
        /*0630*/ 	.word	0x00004ee0
        /*0634*/ 	.word	0x000000ff
        /*0638*/ 	.word	0x00000068
        /*063c*/ 	.short	0x010b
        /*063e*/ 	.byte	0x06
	.zero		1


	//   ....[76]....
        /*0640*/ 	.word	0x00004ef0
        /*0644*/ 	.word	0x000000ff
        /*0648*/ 	.word	0x00000000
        /*064c*/ 	.short	0x0101
        /*064e*/ 	.byte	0x0f
	.zero		1


	//   ....[77]....
        /*0650*/ 	.word	0x00004f00
        /*0654*/ 	.word	0x000000ff
        /*0658*/ 	.word	0x00000090
        /*065c*/ 	.short	0x010a
        /*065e*/ 	.byte	0x06
	.zero		1


	//   ....[78]....
        /*0660*/ 	.word	0x000050b0
        /*0664*/ 	.word	0x000000ff
        /*0668*/ 	.word	0x00000070
        /*066c*/ 	.short	0x010b
        /*066e*/ 	.byte	0x06
	.zero		1


	//   ....[79]....
        /*0670*/ 	.word	0x000050c0
        /*0674*/ 	.word	0x000000ff
        /*0678*/ 	.word	0x00000000
        /*067c*/ 	.short	0x0101
        /*067e*/ 	.byte	0x0e
	.zero		1


	//   ....[80]....
        /*0680*/ 	.word	0x000050d0
        /*0684*/ 	.word	0x000000ff
        /*0688*/ 	.word	0x00000098
        /*068c*/ 	.short	0x010a
        /*068e*/ 	.byte	0x06
	.zero		1


	//   ....[81]....
        /*0690*/ 	.word	0x000052a0
        /*0694*/ 	.word	0x000000ff
        /*0698*/ 	.word	0x00000078
        /*069c*/ 	.short	0x010b
        /*069e*/ 	.byte	0x06
	.zero		1


	//   ....[82]....
        /*06a0*/ 	.word	0x000052b0
        /*06a4*/ 	.word	0x000000ff
        /*06a8*/ 	.word	0x00000000
        /*06ac*/ 	.short	0x0101
        /*06ae*/ 	.byte	0x0d
	.zero		1


	//   ....[83]....
        /*06b0*/ 	.word	0x000052c0
        /*06b4*/ 	.word	0x000000ff
        /*06b8*/ 	.word	0x00000080
        /*06bc*/ 	.short	0x010a
        /*06be*/ 	.byte	0x06
	.zero		1


	//   ....[84]....
        /*06c0*/ 	.word	0x00005480
        /*06c4*/ 	.word	0x000000ff
        /*06c8*/ 	.word	0x00000060
        /*06cc*/ 	.short	0x010b
        /*06ce*/ 	.byte	0x06
	.zero		1


	//   ....[85]....
        /*06d0*/ 	.word	0x00005490
        /*06d4*/ 	.word	0x000000ff
        /*06d8*/ 	.word	0x00000000
        /*06dc*/ 	.short	0x0101
        /*06de*/ 	.byte	0x15
	.zero		1


	//   ....[86]....
        /*06e0*/ 	.word	0x000054a0
        /*06e4*/ 	.word	0x000000ff
        /*06e8*/ 	.word	0x00000088
        /*06ec*/ 	.short	0x010a
        /*06ee*/ 	.byte	0x06
	.zero		1


	//   ....[87]....
        /*06f0*/ 	.word	0x00005650
        /*06f4*/ 	.word	0x000000ff
        /*06f8*/ 	.word	0x00000068
        /*06fc*/ 	.short	0x010b
        /*06fe*/ 	.byte	0x06
	.zero		1


	//   ....[88]....
        /*0700*/ 	.word	0x00005660
        /*0704*/ 	.word	0x000000ff
        /*0708*/ 	.word	0x00000000
        /*070c*/ 	.short	0x0101
        /*070e*/ 	.byte	0x0f
	.zero		1


	//   ....[89]....
        /*0710*/ 	.word	0x00005670
        /*0714*/ 	.word	0x000000ff
        /*0718*/ 	.word	0x00000090
        /*071c*/ 	.short	0x010a
        /*071e*/ 	.byte	0x06
	.zero		1


	//   ....[90]....
        /*0720*/ 	.word	0x00005860
        /*0724*/ 	.word	0x000000ff
        /*0728*/ 	.word	0x00000070
        /*072c*/ 	.short	0x010b
        /*072e*/ 	.byte	0x06
	.zero		1


	//   ....[91]....
        /*0730*/ 	.word	0x000058d0
        /*0734*/ 	.word	0x000000ff
        /*0738*/ 	.word	0x00000000
        /*073c*/ 	.short	0x0101
        /*073e*/ 	.byte	0x0e
	.zero		1


	//   ....[92]....
        /*0740*/ 	.word	0x000058e0
        /*0744*/ 	.word	0x000000ff
        /*0748*/ 	.word	0x00000098
        /*074c*/ 	.short	0x010a
        /*074e*/ 	.byte	0x06
	.zero		1


	//   ....[93]....
        /*0750*/ 	.word	0x00005b80
        /*0754*/ 	.word	0x000000ff
        /*0758*/ 	.word	0x00000078
        /*075c*/ 	.short	0x010b
        /*075e*/ 	.byte	0x06
	.zero		1


	//   ....[94]....
        /*0760*/ 	.word	0x00005ba0
        /*0764*/ 	.word	0x000000ff
        /*0768*/ 	.word	0x00000000
        /*076c*/ 	.short	0x0101
        /*076e*/ 	.byte	0x0d
	.zero		1


	//   ....[95]....
        /*0770*/ 	.word	0x00005bc0
        /*0774*/ 	.word	0x000000ff
        /*0778*/ 	.word	0x00000080
        /*077c*/ 	.short	0x010a
        /*077e*/ 	.byte	0x06
	.zero		1


	//   ....[96]....
        /*0780*/ 	.word	0x00005be0
        /*0784*/ 	.word	0x000000ff
        /*0788*/ 	.word	0x00000088
        /*078c*/ 	.short	0x010a
        /*078e*/ 	.byte	0x06
	.zero		1


	//   ....[97]....
        /*0790*/ 	.word	0x00005c00
        /*0794*/ 	.word	0x000000ff
        /*0798*/ 	.word	0x00000090
        /*079c*/ 	.short	0x010a
        /*079e*/ 	.byte	0x06
	.zero		1


	//   ....[98]....
        /*07a0*/ 	.word	0x00005c50
        /*07a4*/ 	.word	0x00000002
        /*07a8*/ 	.word	0x00000098
        /*07ac*/ 	.short	0x010a
        /*07ae*/ 	.byte	0xff
	.zero		1


	//   ....[99]....
        /*07b0*/ 	.word	0x00005f60
        /*07b4*/ 	.word	0x00000000
        /*07b8*/ 	.word	0x000000b0
        /*07bc*/ 	.short	0x010a
        /*07be*/ 	.byte	0xff
	.zero		1


	//   ....[100]....
        /*07c0*/ 	.word	0x00006070
        /*07c4*/ 	.word	0x00000000
        /*07c8*/ 	.word	0x00000000
        /*07cc*/ 	.short	0x0101
        /*07ce*/ 	.byte	0xff
	.zero		1


	//   ....[101]....
        /*07d0*/ 	.word	0x00006ab0
        /*07d4*/ 	.word	0x000000ff
        /*07d8*/ 	.word	0x00000060
        /*07dc*/ 	.short	0x010a
        /*07de*/ 	.byte	0x2d
	.zero		1


	//   ....[102]....
        /*07e0*/ 	.word	0x00006ac0
        /*07e4*/ 	.word	0x0000003a
        /*07e8*/ 	.word	0x000000d0
        /*07ec*/ 	.short	0x010a
        /*07ee*/ 	.byte	0xff
	.zero		1


	//   ....[103]....
        /*07f0*/ 	.word	0x00006c30
        /*07f4*/ 	.word	0x000000ff
        /*07f8*/ 	.word	0x00000060
        /*07fc*/ 	.short	0x010a
        /*07fe*/ 	.byte	0x2d
	.zero		1


	//   ....[104]....
        /*0800*/ 	.word	0x00006d10
        /*0804*/ 	.word	0x0000003a
        /*0808*/ 	.word	0x000000d0
        /*080c*/ 	.short	0x010a
        /*080e*/ 	.byte	0xff
	.zero		1


	//   ....[105]....
        /*0810*/ 	.word	0x00007b00
        /*0814*/ 	.word	0x00000000
        /*0818*/ 	.word	0x00000000
        /*081c*/ 	.short	0x0101
        /*081e*/ 	.byte	0xff
	.zero		1


	//   ....[106]....
        /*0820*/ 	.word	0x00007b10
        /*0824*/ 	.word	0x00000002
        /*0828*/ 	.word	0x00000060
        /*082c*/ 	.short	0x010a
        /*082e*/ 	.byte	0xff
	.zero		1


	//   ....[107]....
        /*0830*/ 	.word	0x00007bd0
        /*0834*/ 	.word	0x00000002
        /*0838*/ 	.word	0x00000060
        /*083c*/ 	.short	0x010a
        /*083e*/ 	.byte	0xff
	.zero		1


	//   ....[108]....
        /*0840*/ 	.word	0x000089b0
        /*0844*/ 	.word	0x0000006a
        /*0848*/ 	.word	0x00000000
        /*084c*/ 	.short	0x0101
        /*084e*/ 	.byte	0xff
	.zero		1


	//   ....[109]....
        /*0850*/ 	.word	0x000089d0
        /*0854*/ 	.word	0x00000000
        /*0858*/ 	.word	0x00000060
        /*085c*/ 	.short	0x010a
        /*085e*/ 	.byte	0xff
	.zero		1


	//   ....[110]....
        /*0860*/ 	.word	0x00008a80
        /*0864*/ 	.word	0x00000000
        /*0868*/ 	.word	0x00000060
        /*086c*/ 	.short	0x010a
        /*086e*/ 	.byte	0xff
	.zero		1


	//   ....[111]....
        /*0870*/ 	.word	0x000097e0
        /*0874*/ 	.word	0x0000006a
        /*0878*/ 	.word	0x00000000
        /*087c*/ 	.short	0x0101
        /*087e*/ 	.byte	0xff
	.zero		1


	//   ....[112]....
        /*0880*/ 	.word	0x00009800
        /*0884*/ 	.word	0x00000000
        /*0888*/ 	.word	0x00000060
        /*088c*/ 	.short	0x010a
        /*088e*/ 	.byte	0xff
	.zero		1


	//   ....[113]....
        /*0890*/ 	.word	0x000098c0
        /*0894*/ 	.word	0x00000000
        /*0898*/ 	.word	0x00000060
        /*089c*/ 	.short	0x010a
        /*089e*/ 	.byte	0xff
	.zero		1


	//   ....[114]....
        /*08a0*/ 	.word	0x0000a6d0
        /*08a4*/ 	.word	0x0000006b
        /*08a8*/ 	.word	0x00000000
        /*08ac*/ 	.short	0x0101
        /*08ae*/ 	.byte	0xff
	.zero		1


	//   ....[115]....
        /*08b0*/ 	.word	0x0000a6f0
        /*08b4*/ 	.word	0x00000000
        /*08b8*/ 	.word	0x00000060
        /*08bc*/ 	.short	0x010a
        /*08be*/ 	.byte	0xff
	.zero		1


	//   ....[116]....
        /*08c0*/ 	.word	0x0000a7a0
        /*08c4*/ 	.word	0x00000000
        /*08c8*/ 	.word	0x00000060
        /*08cc*/ 	.short	0x010a
        /*08ce*/ 	.byte	0xff
	.zero		1


	//   ....[117]....
        /*08d0*/ 	.word	0x0000b570
        /*08d4*/ 	.word	0x0000006b
        /*08d8*/ 	.word	0x00000000
        /*08dc*/ 	.short	0x0101
        /*08de*/ 	.byte	0xff
	.zero		1


	//   ....[118]....
        /*08e0*/ 	.word	0x0000b590
        /*08e4*/ 	.word	0x00000000
        /*08e8*/ 	.word	0x00000060
        /*08ec*/ 	.short	0x010a
        /*08ee*/ 	.byte	0xff
	.zero		1


	//   ....[119]....
        /*08f0*/ 	.word	0x0000b640
        /*08f4*/ 	.word	0x00000000
        /*08f8*/ 	.word	0x00000060
        /*08fc*/ 	.short	0x010a
        /*08fe*/ 	.byte	0xff
	.zero		1


	//   ....[120]....
        /*0900*/ 	.word	0x0000c460
        /*0904*/ 	.word	0x0000006b
        /*0908*/ 	.word	0x00000000
        /*090c*/ 	.short	0x0101
        /*090e*/ 	.byte	0xff
	.zero		1


	//   ....[121]....
        /*0910*/ 	.word	0x0000c480
        /*0914*/ 	.word	0x00000000
        /*0918*/ 	.word	0x00000060
        /*091c*/ 	.short	0x010a
        /*091e*/ 	.byte	0xff
	.zero		1


	//   ....[122]....
        /*0920*/ 	.word	0x0000c530
        /*0924*/ 	.word	0x00000000
        /*0928*/ 	.word	0x00000060
        /*092c*/ 	.short	0x010a
        /*092e*/ 	.byte	0xff
	.zero		1


	//   ....[123]....
        /*0930*/ 	.word	0x0000d2e0
        /*0934*/ 	.word	0x0000006b
        /*0938*/ 	.word	0x00000000
        /*093c*/ 	.short	0x0101
        /*093e*/ 	.byte	0xff
	.zero		1


	//   ....[124]....
        /*0940*/ 	.word	0x0000d300
        /*0944*/ 	.word	0x00000000
        /*0948*/ 	.word	0x00000060
        /*094c*/ 	.short	0x010a
        /*094e*/ 	.byte	0xff
	.zero		1


	//   ....[125]....
        /*0950*/ 	.word	0x0000d3b0
        /*0954*/ 	.word	0x00000000
        /*0958*/ 	.word	0x00000060
        /*095c*/ 	.short	0x010a
        /*095e*/ 	.byte	0xff
	.zero		1


	//   ....[126]....
        /*0960*/ 	.word	0x0000dc20
        /*0964*/ 	.word	0x000000ff
        /*0968*/ 	.word	0x00000000
        /*096c*/ 	.short	0x0101
        /*096e*/ 	.byte	0x04
	.zero		1


	//   ....[127]....
        /*0970*/ 	.word	0x0000e1a0
        /*0974*/ 	.word	0x00000000
        /*0978*/ 	.word	0x00000000
        /*097c*/ 	.short	0x0101
        /*097e*/ 	.byte	0xff
	.zero		1


	//   ....[128]....
        /*0980*/ 	.word	0x0000e430
        /*0984*/ 	.word	0x000000ff
        /*0988*/ 	.word	0x00000000
        /*098c*/ 	.short	0x0101
        /*098e*/ 	.byte	0x04
	.zero		1


	//   ....[129]....
        /*0990*/ 	.word	0x0000e450
        /*0994*/ 	.word	0x00000002
        /*0998*/ 	.word	0x00000100
        /*099c*/ 	.short	0x010a
        /*099e*/ 	.byte	0xff
	.zero		1


	//   ....[130]....
        /*09a0*/ 	.word	0x0000e4b0
        /*09a4*/ 	.word	0x00000002
        /*09a8*/ 	.word	0x00000030
        /*09ac*/ 	.short	0x010a
        /*09ae*/ 	.byte	0xff
	.zero		1


	//   ....[131]....
        /*09b0*/ 	.word	0x0000e510
        /*09b4*/ 	.word	0x00000002
        /*09b8*/ 	.word	0x00000030
        /*09bc*/ 	.short	0x010a
        /*09be*/ 	.byte	0xff
	.zero		1


	//   ....[132]....
        /*09c0*/ 	.word	0x0000e560
        /*09c4*/ 	.word	0x00000002
        /*09c8*/ 	.word	0x000000b0
        /*09cc*/ 	.short	0x010a
        /*09ce*/ 	.byte	0xff
	.zero		1


	//   ....[133]....
        /*09d0*/ 	.word	0x0000e5c0
        /*09d4*/ 	.word	0x00000000
        /*09d8*/ 	.word	0x00000000
        /*09dc*/ 	.short	0x010a
        /*09de*/ 	.byte	0xff
	.zero		1


	//   ....[134]....
        /*09e0*/ 	.word	0x0000e620
        /*09e4*/ 	.word	0x00000000
        /*09e8*/ 	.word	0x00000000
        /*09ec*/ 	.short	0x010a
        /*09ee*/ 	.byte	0xff
	.zero		1


	//   ....[135]....
        /*09f0*/ 	.word	0x0000e680
        /*09f4*/ 	.word	0x00000000
        /*09f8*/ 	.word	0x00000000
        /*09fc*/ 	.short	0x010a
        /*09fe*/ 	.byte	0xff
	.zero		1


	//   ....[136]....
        /*0a00*/ 	.word	0x0000e6e0
        /*0a04*/ 	.word	0x00000000
        /*0a08*/ 	.word	0x00000000
        /*0a0c*/ 	.short	0x010a
        /*0a0e*/ 	.byte	0xff
	.zero		1


	//   ....[137]....
        /*0a10*/ 	.word	0x0000e740
        /*0a14*/ 	.word	0x00000000
        /*0a18*/ 	.word	0x00000000
        /*0a1c*/ 	.short	0x010a
        /*0a1e*/ 	.byte	0xff
	.zero		1


	//   ....[138]....
        /*0a20*/ 	.word	0x0000e790
        /*0a24*/ 	.word	0x00000000
        /*0a28*/ 	.word	0x000000f0
        /*0a2c*/ 	.short	0x010a
        /*0a2e*/ 	.byte	0xff
	.zero		1


	//   ....[139]....
        /*0a30*/ 	.word	0x0000e7f0
        /*0a34*/ 	.word	0x00000000
        /*0a38*/ 	.word	0x000000c0
        /*0a3c*/ 	.short	0x010a
        /*0a3e*/ 	.byte	0xff
	.zero		1


	//   ....[140]....
        /*0a40*/ 	.word	0x0000e840
        /*0a44*/ 	.word	0x00000000
        /*0a48*/ 	.word	0x000000b0
        /*0a4c*/ 	.short	0x010a
        /*0a4e*/ 	.byte	0xff
	.zero		1


	//   ....[141]....
        /*0a50*/ 	.word	0x0000e8a0
        /*0a54*/ 	.word	0x00000000
        /*0a58*/ 	.word	0x000000c0
        /*0a5c*/ 	.short	0x010a
        /*0a5e*/ 	.byte	0xff
	.zero		1


	//   ....[142]....
        /*0a60*/ 	.word	0x0000e8f0
        /*0a64*/ 	.word	0x00000000
        /*0a68*/ 	.word	0x000000b0
        /*0a6c*/ 	.short	0x010a
        /*0a6e*/ 	.byte	0xff
	.zero		1


	//   ....[143]....
        /*0a70*/ 	.word	0x0000e950
        /*0a74*/ 	.word	0x00000002
        /*0a78*/ 	.word	0x000000e0
        /*0a7c*/ 	.short	0x010a
        /*0a7e*/ 	.byte	0xff
	.zero		1


	//   ....[144]....
        /*0a80*/ 	.word	0x0000e9b0
        /*0a84*/ 	.word	0x00000000
        /*0a88*/ 	.word	0x00000000
        /*0a8c*/ 	.short	0x010a
        /*0a8e*/ 	.byte	0xff
	.zero		1


	//   ....[145]....
        /*0a90*/ 	.word	0x0000ea10
        /*0a94*/ 	.word	0x00000000
        /*0a98*/ 	.word	0x00000000
        /*0a9c*/ 	.short	0x010a
        /*0a9e*/ 	.byte	0xff
	.zero		1


	//   ....[146]....
        /*0aa0*/ 	.word	0x0000ea70
        /*0aa4*/ 	.word	0x00000000
        /*0aa8*/ 	.word	0x00000000
        /*0aac*/ 	.short	0x010a
        /*0aae*/ 	.byte	0xff
	.zero		1


	//   ....[147]....
        /*0ab0*/ 	.word	0x0000eac0
        /*0ab4*/ 	.word	0x00000000
        /*0ab8*/ 	.word	0x000000b0
        /*0abc*/ 	.short	0x010a
        /*0abe*/ 	.byte	0xff
	.zero		1


	//   ....[148]....
        /*0ac0*/ 	.word	0x0000eb20
        /*0ac4*/ 	.word	0x00000000
        /*0ac8*/ 	.word	0x000000a8
        /*0acc*/ 	.short	0x010a
        /*0ace*/ 	.byte	0xff
	.zero		1


	//   ....[149]....
        /*0ad0*/ 	.word	0x0000eb80
        /*0ad4*/ 	.word	0x00000000
        /*0ad8*/ 	.word	0x00000080
        /*0adc*/ 	.short	0x010a
        /*0ade*/ 	.byte	0xff
	.zero		1


	//   ....[150]....
        /*0ae0*/ 	.word	0x0000ebe0
        /*0ae4*/ 	.word	0x00000000
        /*0ae8*/ 	.word	0x00000088
        /*0aec*/ 	.short	0x010a
        /*0aee*/ 	.byte	0xff
	.zero		1


	//   ....[151]....
        /*0af0*/ 	.word	0x0000ec40
        /*0af4*/ 	.word	0x00000000
        /*0af8*/ 	.word	0x00000090
        /*0afc*/ 	.short	0x010a
        /*0afe*/ 	.byte	0xff
	.zero		1


	//   ....[152]....
        /*0b00*/ 	.word	0x0000eca0
        /*0b04*/ 	.word	0x00000000
        /*0b08*/ 	.word	0x00000098
        /*0b0c*/ 	.short	0x010a
        /*0b0e*/ 	.byte	0xff
	.zero		1


	//   ....[153]....
        /*0b10*/ 	.word	0x0000ed00
        /*0b14*/ 	.word	0x00000000
        /*0b18*/ 	.word	0x00000080
        /*0b1c*/ 	.short	0x010a
        /*0b1e*/ 	.byte	0xff
	.zero		1


	//   ....[154]....
        /*0b20*/ 	.word	0x0000ed60
        /*0b24*/ 	.word	0x00000000
        /*0b28*/ 	.word	0x00000088
        /*0b2c*/ 	.short	0x010a
        /*0b2e*/ 	.byte	0xff
	.zero		1


	//   ....[155]....
        /*0b30*/ 	.word	0x0000edc0
        /*0b34*/ 	.word	0x00000000
        /*0b38*/ 	.word	0x00000090
        /*0b3c*/ 	.short	0x010a
        /*0b3e*/ 	.byte	0xff
	.zero		1


	//   ....[156]....
        /*0b40*/ 	.word	0x0000ee20
        /*0b44*/ 	.word	0x00000000
        /*0b48*/ 	.word	0x00000098
        /*0b4c*/ 	.short	0x010a
        /*0b4e*/ 	.byte	0xff
	.zero		1


	//   ....[157]....
        /*0b50*/ 	.word	0x0000ee80
        /*0b54*/ 	.word	0x00000000
        /*0b58*/ 	.word	0x00000080
        /*0b5c*/ 	.short	0x010a
        /*0b5e*/ 	.byte	0xff
	.zero		1


	//   ....[158]....
        /*0b60*/ 	.word	0x0000eee0
        /*0b64*/ 	.word	0x00000000
        /*0b68*/ 	.word	0x00000088
        /*0b6c*/ 	.short	0x010a
        /*0b6e*/ 	.byte	0xff
	.zero		1


	//   ....[159]....
        /*0b70*/ 	.word	0x0000ef40
        /*0b74*/ 	.word	0x00000002
        /*0b78*/ 	.word	0x00000090
        /*0b7c*/ 	.short	0x010a
        /*0b7e*/ 	.byte	0xff
	.zero		1


	//   ....[160]....
        /*0b80*/ 	.word	0x0000ef90
        /*0b84*/ 	.word	0x00000000
        /*0b88*/ 	.word	0x000000b0
        /*0b8c*/ 	.short	0x010a
        /*0b8e*/ 	.byte	0xff
	.zero		1


	//   ....[161]....
        /*0b90*/ 	.word	0x0000eff0
        /*0b94*/ 	.word	0x00000004
        /*0b98*/ 	.word	0x00000060
        /*0b9c*/ 	.short	0x010a
        /*0b9e*/ 	.byte	0xff
	.zero		1


	//   ....[162]....
        /*0ba0*/ 	.word	0x0000f040
        /*0ba4*/ 	.word	0x0000003a
        /*0ba8*/ 	.word	0x000000d0
        /*0bac*/ 	.short	0x010a
        /*0bae*/ 	.byte	0xff
	.zero		1


	//   ....[163]....
        /*0bb0*/ 	.word	0x0000f090
        /*0bb4*/ 	.word	0x00000002
        /*0bb8*/ 	.word	0x00000060
        /*0bbc*/ 	.short	0x010a
        /*0bbe*/ 	.byte	0xff
	.zero		1


	//   ....[164]....
        /*0bc0*/ 	.word	0x0000f0e0
        /*0bc4*/ 	.word	0x00000000
        /*0bc8*/ 	.word	0x00000060
        /*0bcc*/ 	.short	0x010a
        /*0bce*/ 	.byte	0xff
	.zero		1


	//   ....[165]....
        /*0bd0*/ 	.word	0x0000f130
        /*0bd4*/ 	.word	0x00000000
        /*0bd8*/ 	.word	0x00000060
        /*0bdc*/ 	.short	0x010a
        /*0bde*/ 	.byte	0xff
	.zero		1


	//   ....[166]....
        /*0be0*/ 	.word	0x0000f180
        /*0be4*/ 	.word	0x00000000
        /*0be8*/ 	.word	0x00000060
        /*0bec*/ 	.short	0x010a
        /*0bee*/ 	.byte	0xff
	.zero		1


	//   ....[167]....
        /*0bf0*/ 	.word	0x0000f1d0
        /*0bf4*/ 	.word	0x00000000
        /*0bf8*/ 	.word	0x00000060
        /*0bfc*/ 	.short	0x010a
        /*0bfe*/ 	.byte	0xff
	.zero		1


	//   ....[168]....
        /*0c00*/ 	.word	0x0000f220
        /*0c04*/ 	.word	0x00000000
        /*0c08*/ 	.word	0x00000060
        /*0c0c*/ 	.short	0x010a
        /*0c0e*/ 	.byte	0xff
	.zero		1


	//   ....[169]....
        /*0c10*/ 	.word	0x0000f270
        /*0c14*/ 	.word	0x00000000
        /*0c18*/ 	.word	0x00000060
        /*0c1c*/ 	.short	0x010a
        /*0c1e*/ 	.byte	0xff
	.zero		1


	//----- nvinfo : EIATTR_NUM_MBARRIERS
	.align		4
.L_47:
        /*0c20*/ 	.byte	0x03, 0x38
        /*0c22*/ 	.short	0x0022


	//----- nvinfo : EIATTR_EXIT_INSTR_OFFSETS
	.align		4
        /*0c24*/ 	.byte	0x04, 0x1c
        /*0c26*/ 	.short	(.L_49 - .L_48)


	//   ....[0]....
.L_48:
        /*0c28*/ 	.word	0x00002d60


	//   ....[1]....
        /*0c2c*/ 	.word	0x00003250


	//   ....[2]....
        /*0c30*/ 	.word	0x000032b0


	//   ....[3]....
        /*0c34*/ 	.word	0x00004350


	//   ....[4]....
        /*0c38*/ 	.word	0x00005c80


	//   ....[5]....
        /*0c3c*/ 	.word	0x00005cc0


	//   ....[6]....
        /*0c40*/ 	.word	0x0000e320


	//   ....[7]....
        /*0c44*/ 	.word	0x0000e3a0


	//   ....[8]....
        /*0c48*/ 	.word	0x0000e3d0


	//   ....[9]....
        /*0c4c*/ 	.word	0x0000e440


	//----- nvinfo : EIATTR_MAX_THREADS
	.align		4
.L_49:
        /*0c50*/ 	.byte	0x04, 0x05
        /*0c52*/ 	.short	(.L_51 - .L_50)
.L_50:
        /*0c54*/ 	.word	0x00000100
        /*0c58*/ 	.word	0x00000001
        /*0c5c*/ 	.word	0x00000001


	//----- nvinfo : EIATTR_CRS_STACK_SIZE
	.align		4
.L_51:
        /*0c60*/ 	.byte	0x04, 0x1e
        /*0c62*/ 	.short	(.L_53 - .L_52)
.L_52:
        /*0c64*/ 	.word	0x00000000


	//----- nvinfo : EIATTR_CBANK_PARAM_SIZE
	.align		4
.L_53:
        /*0c68*/ 	.byte	0x03, 0x19
        /*0c6a*/ 	.short	0x0c00


	//----- nvinfo : EIATTR_PARAM_CBANK
	.align		4
        /*0c6c*/ 	.byte	0x04, 0x0a
        /*0c6e*/ 	.short	(.L_55 - .L_54)
	.align		4
.L_54:
        /*0c70*/ 	.word	index@(.nv.constant0._ZN7cutlass13device_kernelINS_4gemm6kernel13GemmUniversalIN4cute5tupleIJiiiiEEENS1_10collective13CollectiveMmaINS1_46MainloopSm100TmaUmmaWarpSpecializedBlockScaledILi6ELi2ELi2ENS5_IJNS4_1CILi8EEENSA_ILi1EEESC_EEEEENS5_IJNSA_ILi128EEESF_SF_EEENS5_IJNS_12float_e4m3_tENS_13float_ue8m0_tEEEENS5_IJNS5_IJlSC_lEEENS4_6LayoutINS5_IJNS5_IJNS5_IJNSA_ILi32EEENSA_ILi4EEEEEEiEEESP_NS5_IJSC_iEEEEEENS5_IJNS5_IJNS5_IJNSA_ILi16EEESN_EEEiEEENS5_IJNS5_IJNSA_ILi0EEESC_EEENSA_ILi512EEEEEENS5_IJSV_iEEEEEEEEEEESJ_S12_NS4_8TiledMMAINS4_8MMA_AtomIJNS4_21SM100_MMA_MXF8F6F4_SSISH_SH_fSI_Li128ELi128ELNS4_4UMMA5MajorE0ELS17_0ELNS16_7ScaleInE0ELS18_0EEEEEENSL_INS5_IJSC_SC_SC_EEENS5_IJSV_SV_SV_EEEEENS5_IJNS4_10UnderscoreES1E_S1E_EEEEENS5_IJNS4_13SM90_TMA_LOADES1H_EEENS5_IJNS4_14ComposedLayoutINS4_7SwizzleILi3ELi4ELi3EEENS4_18smem_ptr_flag_bitsILi8EEENSL_INS5_IJSB_SF_EEENS5_IJSF_SC_EEEEEEENSL_INS5_IJNS5_IJNS5_IJSO_SC_EEENS5_IJSM_SC_EEEEEESC_NS5_IJSN_SC_EEEEEENS5_IJNS5_IJNS5_IJST_SX_EEESW_EEESV_NS5_IJSC_SX_EEEEEEEEEEEvNS4_8identityENS5_IJNS4_23SM90_TMA_LOAD_MULTICASTES24_EEES22_vS23_EENS_8epilogue10collective18CollectiveEpilogueINS27_23Sm100TmaWarpSpecializedILi4ELi2ELi16ELb1ELb0EEEJNS5_IJNSA_ILi64EEESF_SF_EEENS5_IJNSL_IS2C_SC_EENSL_INS5_IJSS_NSA_ILi2EEEEEENS5_IJSC_S2C_EEEEEEEENS_10bfloat16_tESK_S2K_SK_NS27_6fusion15FusionCallbacksIS2B_NS2L_17LinearCombinationIS2K_fS2K_fLNS_15FloatRoundStyleE2EEES2D_S2J_JEEENS4_5SM1004TMEM4LOAD26SM100_TMEM_LOAD_32dp32b16xES1H_NS1J_INS1K_ILi1ELi4ELi3EEENS1M_ILi16EEENSL_INS5_IJSB_SS_EEENS5_IJSS_SC_EEEEEEENS4_39AutoVectorizingCopyWithAssumedAlignmentILi128EEENS4_14SM90_TMA_STOREES30_S32_S32_EEEvvEEEEvNT_6ParamsE)
        /*0c74*/ 	.short	0x0380
        /*0c76*/ 	.short	0x0c00


	//----- nvinfo : EIATTR_SW_WAR
	.align		4
.L_55:
        /*0c78*/ 	.byte	0x04, 0x36
        /*0c7a*/ 	.short	(.L_57 - .L_56)
.L_56:
        /*0c7c*/ 	.word	0x00000008
.L_57:


//--------------------- .nv.callgraph             --------------------------
	.section	.nv.callgraph,"",@"SHT_CUDA_CALLGRAPH"
	.align	4
	.sectionentsize	8
	.align		4
        /*0000*/ 	.word	0x00000000
	.align		4
        /*0004*/ 	.word	0xffffffff
	.align		4
        /*0008*/ 	.word	index@(_ZN7cutlass13device_kernelINS_4gemm6kernel13GemmUniversalIN4cute5tupleIJiiiiEEENS1_10collective13CollectiveMmaINS1_46MainloopSm100TmaUmmaWarpSpecializedBlockScaledILi6ELi2ELi2ENS5_IJNS4_1CILi8EEENSA_ILi1EEESC_EEEEENS5_IJNSA_ILi128EEESF_SF_EEENS5_IJNS_12float_e4m3_tENS_13float_ue8m0_tEEEENS5_IJNS5_IJlSC_lEEENS4_6LayoutINS5_IJNS5_IJNS5_IJNSA_ILi32EEENSA_ILi4EEEEEEiEEESP_NS5_IJSC_iEEEEEENS5_IJNS5_IJNS5_IJNSA_ILi16EEESN_EEEiEEENS5_IJNS5_IJNSA_ILi0EEESC_EEENSA_ILi512EEEEEENS5_IJSV_iEEEEEEEEEEESJ_S12_NS4_8TiledMMAINS4_8MMA_AtomIJNS4_21SM100_MMA_MXF8F6F4_SSISH_SH_fSI_Li128ELi128ELNS4_4UMMA5MajorE0ELS17_0ELNS16_7ScaleInE0ELS18_0EEEEEENSL_INS5_IJSC_SC_SC_EEENS5_IJSV_SV_SV_EEEEENS5_IJNS4_10UnderscoreES1E_S1E_EEEEENS5_IJNS4_13SM90_TMA_LOADES1H_EEENS5_IJNS4_14ComposedLayoutINS4_7SwizzleILi3ELi4ELi3EEENS4_18smem_ptr_flag_bitsILi8EEENSL_INS5_IJSB_SF_EEENS5_IJSF_SC_EEEEEEENSL_INS5_IJNS5_IJNS5_IJSO_SC_EEENS5_IJSM_SC_EEEEEESC_NS5_IJSN_SC_EEEEEENS5_IJNS5_IJNS5_IJST_SX_EEESW_EEESV_NS5_IJSC_SX_EEEEEEEEEEEvNS4_8identityENS5_IJNS4_23SM90_TMA_LOAD_MULTICASTES24_EEES22_vS23_EENS_8epilogue10collective18CollectiveEpilogueINS27_23Sm100TmaWarpSpecializedILi4ELi2ELi16ELb1ELb0EEEJNS5_IJNSA_ILi64EEESF_SF_EEENS5_IJNSL_IS2C_SC_EENSL_INS5_IJSS_NSA_ILi2EEEEEENS5_IJSC_S2C_EEEEEEEENS_10bfloat16_tESK_S2K_SK_NS27_6fusion15FusionCallbacksIS2B_NS2L_17LinearCombinationIS2K_fS2K_fLNS_15FloatRoundStyleE2EEES2D_S2J_JEEENS4_5SM1004TMEM4LOAD26SM100_TMEM_LOAD_32dp32b16xES1H_NS1J_INS1K_ILi1ELi4ELi3EEENS1M_ILi16EEENSL_INS5_IJSB_SS_EEENS5_IJSS_SC_EEEEEEENS4_39AutoVectorizingCopyWithAssumedAlignmentILi128EEENS4_14SM90_TMA_STOREES30_S32_S32_EEEvvEEEEvNT_6ParamsE)
	.align		4
        /*000c*/ 	.word	index@(__assertfail)
	.align		4
        /*0010*/ 	.word	0x00000000
	.align		4
        /*0014*/ 	.word	0xfffffffe
	.align		4
        /*0018*/ 	.word	0x00000000
	.align		4
        /*001c*/ 	.word	0xfffffffd
	.align		4
        /*0020*/ 	.word	0x00000000
	.align		4
        /*0024*/ 	.word	0xfffffffc


//--------------------- .nv.constant4             --------------------------
	.section	.nv.constant4,"a",@progbits
	.align	8
	.align		8
.nv.constant4:
        /*0000*/ 	.dword	__assertfail
	.align		8
        /*0008*/ 	.dword	__unnamed_1
	.align		8
        /*0010*/ 	.dword	__unnamed_2
	.align		8
        /*0018*/ 	.dword	_ZN40_INTERNAL_126f9d01_4_k_cu_d1dfaf54_354034cuda3std3__45__cpo5beginE
	.align		8
        /*0020*/ 	.dword	_ZN40_INTERNAL_126f9d01_4_k_cu_d1dfaf54_354034cuda3std3__45__cpo3endE
	.align		8
        /*0028*/ 	.dword	_ZN40_INTERNAL_126f9d01_4_k_cu_d1dfaf54_354034cuda3std3__45__cpo6cbeginE
	.align		8
        /*0030*/ 	.dword	_ZN40_INTERNAL_126f9d01_4_k_cu_d1dfaf54_354034cuda3std3__45__cpo4cendE
	.align		8
        /*0038*/ 	.dword	_ZN40_INTERNAL_126f9d01_4_k_cu_d1dfaf54_354034cuda3std3__442_GLOBAL__N__126f9d01_4_k_cu_d1dfaf54_354036ignoreE
	.align		8
        /*0040*/ 	.dword	_ZN40_INTERNAL_126f9d01_4_k_cu_d1dfaf54_354034cuda3std3__419piecewise_constructE
	.align		8
        /*0048*/ 	.dword	_ZN40_INTERNAL_126f9d01_4_k_cu_d1dfaf54_354034cuda3std3__48in_placeE
	.align		8
        /*0050*/ 	.dword	_ZN40_INTERNAL_126f9d01_4_k_cu_d1dfaf54_354034cuda3std6ranges3__45__cpo4swapE
	.align		8
        /*0058*/ 	.dword	_ZN40_INTERNAL_126f9d01_4_k_cu_d1dfaf54_354034cuda3std6ranges3__45__cpo9iter_moveE
	.align		8
        /*0060*/ 	.dword	_ZN40_INTERNAL_126f9d01_4_k_cu_d1dfaf54_354034cute7productE
	.align		8
        /*0068*/ 	.dword	_ZN40_INTERNAL_126f9d01_4_k_cu_d1dfaf54_354034cute1_E
	.align		8
        /*0070*/ 	.dword	$str$25
	.align		8
        /*0078*/ 	.dword	$str$26
	.align		8
        /*0080*/ 	.dword	$str$27
	.align		8
        /*0088*/ 	.dword	$str$28


//--------------------- .text._ZN7cutlass13device_kernelINS_4gemm6kernel13GemmUniversalIN4cute5tupleIJiiiiEEENS1_10collective13CollectiveMmaINS1_46MainloopSm100TmaUmmaWarpSpecializedBlockScaledILi6ELi2ELi2ENS5_IJNS4_1CILi8EEENSA_ILi1EEESC_EEEEENS5_IJNSA_ILi128EEESF_SF_EEENS5_IJNS_12float_e4m3_tENS_13float_ue8m0_tEEEENS5_IJNS5_IJlSC_lEEENS4_6LayoutINS5_IJNS5_IJNS5_IJNSA_ILi32EEENSA_ILi4EEEEEEiEEESP_NS5_IJSC_iEEEEEENS5_IJNS5_IJNS5_IJNSA_ILi16EEESN_EEEiEEENS5_IJNS5_IJNSA_ILi0EEESC_EEENSA_ILi512EEEEEENS5_IJSV_iEEEEEEEEEEESJ_S12_NS4_8TiledMMAINS4_8MMA_AtomIJNS4_21SM100_MMA_MXF8F6F4_SSISH_SH_fSI_Li128ELi128ELNS4_4UMMA5MajorE0ELS17_0ELNS16_7ScaleInE0ELS18_0EEEEEENSL_INS5_IJSC_SC_SC_EEENS5_IJSV_SV_SV_EEEEENS5_IJNS4_10UnderscoreES1E_S1E_EEEEENS5_IJNS4_13SM90_TMA_LOADES1H_EEENS5_IJNS4_14ComposedLayoutINS4_7SwizzleILi3ELi4ELi3EEENS4_18smem_ptr_flag_bitsILi8EEENSL_INS5_IJSB_SF_EEENS5_IJSF_SC_EEEEEEENSL_INS5_IJNS5_IJNS5_IJSO_SC_EEENS5_IJSM_SC_EEEEEESC_NS5_IJSN_SC_EEEEEENS5_IJNS5_IJNS5_IJST_SX_EEESW_EEESV_NS5_IJSC_SX_EEEEEEEEEEEvNS4_8identityENS5_IJNS4_23SM90_TMA_LOAD_MULTICASTES24_EEES22_vS23_EENS_8epilogue10collective18CollectiveEpilogueINS27_23Sm100TmaWarpSpecializedILi4ELi2ELi16ELb1ELb0EEEJNS5_IJNSA_ILi64EEESF_SF_EEENS5_IJNSL_IS2C_SC_EENSL_INS5_IJSS_NSA_ILi2EEEEEENS5_IJSC_S2C_EEEEEEEENS_10bfloat16_tESK_S2K_SK_NS27_6fusion15FusionCallbacksIS2B_NS2L_17LinearCombinationIS2K_fS2K_fLNS_15FloatRoundStyleE2EEES2D_S2J_JEEENS4_5SM1004TMEM4LOAD26SM100_TMEM_LOAD_32dp32b16xES1H_NS1J_INS1K_ILi1ELi4ELi3EEENS1M_ILi16EEENSL_INS5_IJSB_SS_EEENS5_IJSS_SC_EEEEEEENS4_39AutoVectorizingCopyWithAssumedAlignmentILi128EEENS4_14SM90_TMA_STOREES30_S32_S32_EEEvvEEEEvNT_6ParamsE --------------------------
	.section	.text._ZN7cutlass13device_kernelINS_4gemm6kernel13GemmUniversalIN4cute5tupleIJiiiiEEENS1_10collective13CollectiveMmaINS1_46MainloopSm100TmaUmmaWarpSpecializedBlockScaledILi6ELi2ELi2ENS5_IJNS4_1CILi8EEENSA_ILi1EEESC_EEEEENS5_IJNSA_ILi128EEESF_SF_EEENS5_IJNS_12float_e4m3_tENS_13float_ue8m0_tEEEENS5_IJNS5_IJlSC_lEEENS4_6LayoutINS5_IJNS5_IJNS5_IJNSA_ILi32EEENSA_ILi4EEEEEEiEEESP_NS5_IJSC_iEEEEEENS5_IJNS5_IJNS5_IJNSA_ILi16EEESN_EEEiEEENS5_IJNS5_IJNSA_ILi0EEESC_EEENSA_ILi512EEEEEENS5_IJSV_iEEEEEEEEEEESJ_S12_NS4_8TiledMMAINS4_8MMA_AtomIJNS4_21SM100_MMA_MXF8F6F4_SSISH_SH_fSI_Li128ELi128ELNS4_4UMMA5MajorE0ELS17_0ELNS16_7ScaleInE0ELS18_0EEEEEENSL_INS5_IJSC_SC_SC_EEENS5_IJSV_SV_SV_EEEEENS5_IJNS4_10UnderscoreES1E_S1E_EEEEENS5_IJNS4_13SM90_TMA_LOADES1H_EEENS5_IJNS4_14ComposedLayoutINS4_7SwizzleILi3ELi4ELi3EEENS4_18smem_ptr_flag_bitsILi8EEENSL_INS5_IJSB_SF_EEENS5_IJSF_SC_EEEEEEENSL_INS5_IJNS5_IJNS5_IJSO_SC_EEENS5_IJSM_SC_EEEEEESC_NS5_IJSN_SC_EEEEEENS5_IJNS5_IJNS5_IJST_SX_EEESW_EEESV_NS5_IJSC_SX_EEEEEEEEEEEvNS4_8identityENS5_IJNS4_23SM90_TMA_LOAD_MULTICASTES24_EEES22_vS23_EENS_8epilogue10collective18CollectiveEpilogueINS27_23Sm100TmaWarpSpecializedILi4ELi2ELi16ELb1ELb0EEEJNS5_IJNSA_ILi64EEESF_SF_EEENS5_IJNSL_IS2C_SC_EENSL_INS5_IJSS_NSA_ILi2EEEEEENS5_IJSC_S2C_EEEEEEEENS_10bfloat16_tESK_S2K_SK_NS27_6fusion15FusionCallbacksIS2B_NS2L_17LinearCombinationIS2K_fS2K_fLNS_15FloatRoundStyleE2EEES2D_S2J_JEEENS4_5SM1004TMEM4LOAD26SM100_TMEM_LOAD_32dp32b16xES1H_NS1J_INS1K_ILi1ELi4ELi3EEENS1M_ILi16EEENSL_INS5_IJSB_SS_EEENS5_IJSS_SC_EEEEEEENS4_39AutoVectorizingCopyWithAssumedAlignmentILi128EEENS4_14SM90_TMA_STOREES30_S32_S32_EEEvvEEEEvNT_6ParamsE,"ax",@progbits
	.align	128
.text._ZN7cutlass13device_kernelINS_4gemm6kernel13GemmUniversalIN4cute5tupleIJiiiiEEENS1_10collective13CollectiveMmaINS1_46MainloopSm100TmaUmmaWarpSpecializedBlockScaledILi6ELi2ELi2ENS5_IJNS4_1CILi8EEENSA_ILi1EEESC_EEEEENS5_IJNSA_ILi128EEESF_SF_EEENS5_IJNS_12float_e4m3_tENS_13float_ue8m0_tEEEENS5_IJNS5_IJlSC_lEEENS4_6LayoutINS5_IJNS5_IJNS5_IJNSA_ILi32EEENSA_ILi4EEEEEEiEEESP_NS5_IJSC_iEEEEEENS5_IJNS5_IJNS5_IJNSA_ILi16EEESN_EEEiEEENS5_IJNS5_IJNSA_ILi0EEESC_EEENSA_ILi512EEEEEENS5_IJSV_iEEEEEEEEEEESJ_S12_NS4_8TiledMMAINS4_8MMA_AtomIJNS4_21SM100_MMA_MXF8F6F4_SSISH_SH_fSI_Li128ELi128ELNS4_4UMMA5MajorE0ELS17_0ELNS16_7ScaleInE0ELS18_0EEEEEENSL_INS5_IJSC_SC_SC_EEENS5_IJSV_SV_SV_EEEEENS5_IJNS4_10UnderscoreES1E_S1E_EEEEENS5_IJNS4_13SM90_TMA_LOADES1H_EEENS5_IJNS4_14ComposedLayoutINS4_7SwizzleILi3ELi4ELi3EEENS4_18smem_ptr_flag_bitsILi8EEENSL_INS5_IJSB_SF_EEENS5_IJSF_SC_EEEEEEENSL_INS5_IJNS5_IJNS5_IJSO_SC_EEENS5_IJSM_SC_EEEEEESC_NS5_IJSN_SC_EEEEEENS5_IJNS5_IJNS5_IJST_SX_EEESW_EEESV_NS5_IJSC_SX_EEEEEEEEEEEvNS4_8identityENS5_IJNS4_23SM90_TMA_LOAD_MULTICASTES24_EEES22_vS23_EENS_8epilogue10collective18CollectiveEpilogueINS27_23Sm100TmaWarpSpecializedILi4ELi2ELi16ELb1ELb0EEEJNS5_IJNSA_ILi64EEESF_SF_EEENS5_IJNSL_IS2C_SC_EENSL_INS5_IJSS_NSA_ILi2EEEEEENS5_IJSC_S2C_EEEEEEEENS_10bfloat16_tESK_S2K_SK_NS27_6fusion15FusionCallbacksIS2B_NS2L_17LinearCombinationIS2K_fS2K_fLNS_15FloatRoundStyleE2EEES2D_S2J_JEEENS4_5SM1004TMEM4LOAD26SM100_TMEM_LOAD_32dp32b16xES1H_NS1J_INS1K_ILi1ELi4ELi3EEENS1M_ILi16EEENSL_INS5_IJSB_SS_EEENS5_IJSS_SC_EEEEEEENS4_39AutoVectorizingCopyWithAssumedAlignmentILi128EEENS4_14SM90_TMA_STOREES30_S32_S32_EEEvvEEEEvNT_6ParamsE:
        .type           _ZN7cutlass13device_kernelINS_4gemm6kernel13GemmUniversalIN4cute5tupleIJiiiiEEENS1_10collective13CollectiveMmaINS1_46MainloopSm100TmaUmmaWarpSpecializedBlockScaledILi6ELi2ELi2ENS5_IJNS4_1CILi8EEENSA_ILi1EEESC_EEEEENS5_IJNSA_ILi128EEESF_SF_EEENS5_IJNS_12float_e4m3_tENS_13float_ue8m0_tEEEENS5_IJNS5_IJlSC_lEEENS4_6LayoutINS5_IJNS5_IJNS5_IJNSA_ILi32EEENSA_ILi4EEEEEEiEEESP_NS5_IJSC_iEEEEEENS5_IJNS5_IJNS5_IJNSA_ILi16EEESN_EEEiEEENS5_IJNS5_IJNSA_ILi0EEESC_EEENSA_ILi512EEEEEENS5_IJSV_iEEEEEEEEEEESJ_S12_NS4_8TiledMMAINS4_8MMA_AtomIJNS4_21SM100_MMA_MXF8F6F4_SSISH_SH_fSI_Li128ELi128ELNS4_4UMMA5MajorE0ELS17_0ELNS16_7ScaleInE0ELS18_0EEEEEENSL_INS5_IJSC_SC_SC_EEENS5_IJSV_SV_SV_EEEEENS5_IJNS4_10UnderscoreES1E_S1E_EEEEENS5_IJNS4_13SM90_TMA_LOADES1H_EEENS5_IJNS4_14ComposedLayoutINS4_7SwizzleILi3ELi4ELi3EEENS4_18smem_ptr_flag_bitsILi8EEENSL_INS5_IJSB_SF_EEENS5_IJSF_SC_EEEEEEENSL_INS5_IJNS5_IJNS5_IJSO_SC_EEENS5_IJSM_SC_EEEEEESC_NS5_IJSN_SC_EEEEEENS5_IJNS5_IJNS5_IJST_SX_EEESW_EEESV_NS5_IJSC_SX_EEEEEEEEEEEvNS4_8identityENS5_IJNS4_23SM90_TMA_LOAD_MULTICASTES24_EEES22_vS23_EENS_8epilogue10collective18CollectiveEpilogueINS27_23Sm100TmaWarpSpecializedILi4ELi2ELi16ELb1ELb0EEEJNS5_IJNSA_ILi64EEESF_SF_EEENS5_IJNSL_IS2C_SC_EENSL_INS5_IJSS_NSA_ILi2EEEEEENS5_IJSC_S2C_EEEEEEEENS_10bfloat16_tESK_S2K_SK_NS27_6fusion15FusionCallbacksIS2B_NS2L_17LinearCombinationIS2K_fS2K_fLNS_15FloatRoundStyleE2EEES2D_S2J_JEEENS4_5SM1004TMEM4LOAD26SM100_TMEM_LOAD_32dp32b16xES1H_NS1J_INS1K_ILi1ELi4ELi3EEENS1M_ILi16EEENSL_INS5_IJSB_SS_EEENS5_IJSS_SC_EEEEEEENS4_39AutoVectorizingCopyWithAssumedAlignmentILi128EEENS4_14SM90_TMA_STOREES30_S32_S32_EEEvvEEEEvNT_6ParamsE,@function
        .size           _ZN7cutlass13device_kernelINS_4gemm6kernel13GemmUniversalIN4cute5tupleIJiiiiEEENS1_10collective13CollectiveMmaINS1_46MainloopSm100TmaUmmaWarpSpecializedBlockScaledILi6ELi2ELi2ENS5_IJNS4_1CILi8EEENSA_ILi1EEESC_EEEEENS5_IJNSA_ILi128EEESF_SF_EEENS5_IJNS_12float_e4m3_tENS_13float_ue8m0_tEEEENS5_IJNS5_IJlSC_lEEENS4_6LayoutINS5_IJNS5_IJNS5_IJNSA_ILi32EEENSA_ILi4EEEEEEiEEESP_NS5_IJSC_iEEEEEENS5_IJNS5_IJNS5_IJNSA_ILi16EEESN_EEEiEEENS5_IJNS5_IJNSA_ILi0EEESC_EEENSA_ILi512EEEEEENS5_IJSV_iEEEEEEEEEEESJ_S12_NS4_8TiledMMAINS4_8MMA_AtomIJNS4_21SM100_MMA_MXF8F6F4_SSISH_SH_fSI_Li128ELi128ELNS4_4UMMA5MajorE0ELS17_0ELNS16_7ScaleInE0ELS18_0EEEEEENSL_INS5_IJSC_SC_SC_EEENS5_IJSV_SV_SV_EEEEENS5_IJNS4_10UnderscoreES1E_S1E_EEEEENS5_IJNS4_13SM90_TMA_LOADES1H_EEENS5_IJNS4_14ComposedLayoutINS4_7SwizzleILi3ELi4ELi3EEENS4_18smem_ptr_flag_bitsILi8EEENSL_INS5_IJSB_SF_EEENS5_IJSF_SC_EEEEEEENSL_INS5_IJNS5_IJNS5_IJSO_SC_EEENS5_IJSM_SC_EEEEEESC_NS5_IJSN_SC_EEEEEENS5_IJNS5_IJNS5_IJST_SX_EEESW_EEESV_NS5_IJSC_SX_EEEEEEEEEEEvNS4_8identityENS5_IJNS4_23SM90_TMA_LOAD_MULTICASTES24_EEES22_vS23_EENS_8epilogue10collective18CollectiveEpilogueINS27_23Sm100TmaWarpSpecializedILi4ELi2ELi16ELb1ELb0EEEJNS5_IJNSA_ILi64EEESF_SF_EEENS5_IJNSL_IS2C_SC_EENSL_INS5_IJSS_NSA_ILi2EEEEEENS5_IJSC_S2C_EEEEEEEENS_10bfloat16_tESK_S2K_SK_NS27_6fusion15FusionCallbacksIS2B_NS2L_17LinearCombinationIS2K_fS2K_fLNS_15FloatRoundStyleE2EEES2D_S2J_JEEENS4_5SM1004TMEM4LOAD26SM100_TMEM_LOAD_32dp32b16xES1H_NS1J_INS1K_ILi1ELi4ELi3EEENS1M_ILi16EEENSL_INS5_IJSB_SS_EEENS5_IJSS_SC_EEEEEEENS4_39AutoVectorizingCopyWithAssumedAlignmentILi128EEENS4_14SM90_TMA_STOREES30_S32_S32_EEEvvEEEEvNT_6ParamsE,(.L_x_247 - _ZN7cutlass13device_kernelINS_4gemm6kernel13GemmUniversalIN4cute5tupleIJiiiiEEENS1_10collective13CollectiveMmaINS1_46MainloopSm100TmaUmmaWarpSpecializedBlockScaledILi6ELi2ELi2ENS5_IJNS4_1CILi8EEENSA_ILi1EEESC_EEEEENS5_IJNSA_ILi128EEESF_SF_EEENS5_IJNS_12float_e4m3_tENS_13float_ue8m0_tEEEENS5_IJNS5_IJlSC_lEEENS4_6LayoutINS5_IJNS5_IJNS5_IJNSA_ILi32EEENSA_ILi4EEEEEEiEEESP_NS5_IJSC_iEEEEEENS5_IJNS5_IJNS5_IJNSA_ILi16EEESN_EEEiEEENS5_IJNS5_IJNSA_ILi0EEESC_EEENSA_ILi512EEEEEENS5_IJSV_iEEEEEEEEEEESJ_S12_NS4_8TiledMMAINS4_8MMA_AtomIJNS4_21SM100_MMA_MXF8F6F4_SSISH_SH_fSI_Li128ELi128ELNS4_4UMMA5MajorE0ELS17_0ELNS16_7ScaleInE0ELS18_0EEEEEENSL_INS5_IJSC_SC_SC_EEENS5_IJSV_SV_SV_EEEEENS5_IJNS4_10UnderscoreES1E_S1E_EEEEENS5_IJNS4_13SM90_TMA_LOADES1H_EEENS5_IJNS4_14ComposedLayoutINS4_7SwizzleILi3ELi4ELi3EEENS4_18smem_ptr_flag_bitsILi8EEENSL_INS5_IJSB_SF_EEENS5_IJSF_SC_EEEEEEENSL_INS5_IJNS5_IJNS5_IJSO_SC_EEENS5_IJSM_SC_EEEEEESC_NS5_IJSN_SC_EEEEEENS5_IJNS5_IJNS5_IJST_SX_EEESW_EEESV_NS5_IJSC_SX_EEEEEEEEEEEvNS4_8identityENS5_IJNS4_23SM90_TMA_LOAD_MULTICASTES24_EEES22_vS23_EENS_8epilogue10collective18CollectiveEpilogueINS27_23Sm100TmaWarpSpecializedILi4ELi2ELi16ELb1ELb0EEEJNS5_IJNSA_ILi64EEESF_SF_EEENS5_IJNSL_IS2C_SC_EENSL_INS5_IJSS_NSA_ILi2EEEEEENS5_IJSC_S2C_EEEEEEEENS_10bfloat16_tESK_S2K_SK_NS27_6fusion15FusionCallbacksIS2B_NS2L_17LinearCombinationIS2K_fS2K_fLNS_15FloatRoundStyleE2EEES2D_S2J_JEEENS4_5SM1004TMEM4LOAD26SM100_TMEM_LOAD_32dp32b16xES1H_NS1J_INS1K_ILi1ELi4ELi3EEENS1M_ILi16EEENSL_INS5_IJSB_SS_EEENS5_IJSS_SC_EEEEEEENS4_39AutoVectorizingCopyWithAssumedAlignmentILi128EEENS4_14SM90_TMA_STOREES30_S32_S32_EEEvvEEEEvNT_6ParamsE)
        .other          _ZN7cutlass13device_kernelINS_4gemm6kernel13GemmUniversalIN4cute5tupleIJiiiiEEENS1_10collective13CollectiveMmaINS1_46MainloopSm100TmaUmmaWarpSpecializedBlockScaledILi6ELi2ELi2ENS5_IJNS4_1CILi8EEENSA_ILi1EEESC_EEEEENS5_IJNSA_ILi128EEESF_SF_EEENS5_IJNS_12float_e4m3_tENS_13float_ue8m0_tEEEENS5_IJNS5_IJlSC_lEEENS4_6LayoutINS5_IJNS5_IJNS5_IJNSA_ILi32EEENSA_ILi4EEEEEEiEEESP_NS5_IJSC_iEEEEEENS5_IJNS5_IJNS5_IJNSA_ILi16EEESN_EEEiEEENS5_IJNS5_IJNSA_ILi0EEESC_EEENSA_ILi512EEEEEENS5_IJSV_iEEEEEEEEEEESJ_S12_NS4_8TiledMMAINS4_8MMA_AtomIJNS4_21SM100_MMA_MXF8F6F4_SSISH_SH_fSI_Li128ELi128ELNS4_4UMMA5MajorE0ELS17_0ELNS16_7ScaleInE0ELS18_0EEEEEENSL_INS5_IJSC_SC_SC_EEENS5_IJSV_SV_SV_EEEEENS5_IJNS4_10UnderscoreES1E_S1E_EEEEENS5_IJNS4_13SM90_TMA_LOADES1H_EEENS5_IJNS4_14ComposedLayoutINS4_7SwizzleILi3ELi4ELi3EEENS4_18smem_ptr_flag_bitsILi8EEENSL_INS5_IJSB_SF_EEENS5_IJSF_SC_EEEEEEENSL_INS5_IJNS5_IJNS5_IJSO_SC_EEENS5_IJSM_SC_EEEEEESC_NS5_IJSN_SC_EEEEEENS5_IJNS5_IJNS5_IJST_SX_EEESW_EEESV_NS5_IJSC_SX_EEEEEEEEEEEvNS4_8identityENS5_IJNS4_23SM90_TMA_LOAD_MULTICASTES24_EEES22_vS23_EENS_8epilogue10collective18CollectiveEpilogueINS27_23Sm100TmaWarpSpecializedILi4ELi2ELi16ELb1ELb0EEEJNS5_IJNSA_ILi64EEESF_SF_EEENS5_IJNSL_IS2C_SC_EENSL_INS5_IJSS_NSA_ILi2EEEEEENS5_IJSC_S2C_EEEEEEEENS_10bfloat16_tESK_S2K_SK_NS27_6fusion15FusionCallbacksIS2B_NS2L_17LinearCombinationIS2K_fS2K_fLNS_15FloatRoundStyleE2EEES2D_S2J_JEEENS4_5SM1004TMEM4LOAD26SM100_TMEM_LOAD_32dp32b16xES1H_NS1J_INS1K_ILi1ELi4ELi3EEENS1M_ILi16EEENSL_INS5_IJSB_SS_EEENS5_IJSS_SC_EEEEEEENS4_39AutoVectorizingCopyWithAssumedAlignmentILi128EEENS4_14SM90_TMA_STOREES30_S32_S32_EEEvvEEEEvNT_6ParamsE,@"STO_CUDA_ENTRY STV_DEFAULT"
_ZN7cutlass13device_kernelINS_4gemm6kernel13GemmUniversalIN4cute5tupleIJiiiiEEENS1_10collective13CollectiveMmaINS1_46MainloopSm100TmaUmmaWarpSpecializedBlockScaledILi6ELi2ELi2ENS5_IJNS4_1CILi8EEENSA_ILi1EEESC_EEEEENS5_IJNSA_ILi128EEESF_SF_EEENS5_IJNS_12float_e4m3_tENS_13float_ue8m0_tEEEENS5_IJNS5_IJlSC_lEEENS4_6LayoutINS5_IJNS5_IJNS5_IJNSA_ILi32EEENSA_ILi4EEEEEEiEEESP_NS5_IJSC_iEEEEEENS5_IJNS5_IJNS5_IJNSA_ILi16EEESN_EEEiEEENS5_IJNS5_IJNSA_ILi0EEESC_EEENSA_ILi512EEEEEENS5_IJSV_iEEEEEEEEEEESJ_S12_NS4_8TiledMMAINS4_8MMA_AtomIJNS4_21SM100_MMA_MXF8F6F4_SSISH_SH_fSI_Li128ELi128ELNS4_4UMMA5MajorE0ELS17_0ELNS16_7ScaleInE0ELS18_0EEEEEENSL_INS5_IJSC_SC_SC_EEENS5_IJSV_SV_SV_EEEEENS5_IJNS4_10UnderscoreES1E_S1E_EEEEENS5_IJNS4_13SM90_TMA_LOADES1H_EEENS5_IJNS4_14ComposedLayoutINS4_7SwizzleILi3ELi4ELi3EEENS4_18smem_ptr_flag_bitsILi8EEENSL_INS5_IJSB_SF_EEENS5_IJSF_SC_EEEEEEENSL_INS5_IJNS5_IJNS5_IJSO_SC_EEENS5_IJSM_SC_EEEEEESC_NS5_IJSN_SC_EEEEEENS5_IJNS5_IJNS5_IJST_SX_EEESW_EEESV_NS5_IJSC_SX_EEEEEEEEEEEvNS4_8identityENS5_IJNS4_23SM90_TMA_LOAD_MULTICASTES24_EEES22_vS23_EENS_8epilogue10collective18CollectiveEpilogueINS27_23Sm100TmaWarpSpecializedILi4ELi2ELi16ELb1ELb0EEEJNS5_IJNSA_ILi64EEESF_SF_EEENS5_IJNSL_IS2C_SC_EENSL_INS5_IJSS_NSA_ILi2EEEEEENS5_IJSC_S2C_EEEEEEEENS_10bfloat16_tESK_S2K_SK_NS27_6fusion15FusionCallbacksIS2B_NS2L_17LinearCombinationIS2K_fS2K_fLNS_15FloatRoundStyleE2EEES2D_S2J_JEEENS4_5SM1004TMEM4LOAD26SM100_TMEM_LOAD_32dp32b16xES1H_NS1J_INS1K_ILi1ELi4ELi3EEENS1M_ILi16EEENSL_INS5_IJSB_SS_EEENS5_IJSS_SC_EEEEEEENS4_39AutoVectorizingCopyWithAssumedAlignmentILi128EEENS4_14SM90_TMA_STOREES30_S32_S32_EEEvvEEEEvNT_6ParamsE:
[----:B------:R-:W1:Y:S01]  /*0000*/  LDC R1, c[0x0][0x37c] ;  /* 0x0000df00ff017b82 */ /* 0x000e620000000800 */
[----:B------:R-:W2:Y:S01]  /*0010*/  S2R R3, SR_TID.X ;  /* 0x0000000000037919 */ /* 0x000ea20000002100 */
[----:B------:R-:W3:Y:S01]  /*0020*/  LDCU.64 UR4, c[0x0][0xc90] ;  /* 0x00019200ff0477ac */ /* 0x000ee20008000a00 */
[----:B------:R-:W-:Y:S02]  /*0030*/  PRMT R86, RZ, 0x7610, R86 ;  /* 0x00007610ff567816 */ /* 0x000fe40000000056 */
[----:B------:R-:W-:Y:S01]  /*0040*/  ELECT P5, URZ, PT ;  /* 0x0000000000ff782f */ /* 0x000fe200038a0000 */
[----:B------:R-:W4:Y:S01]  /*0050*/  LDCU.64 UR46, c[0x0][0x358] ;  /* 0x00006b00ff2e77ac */ /* 0x000f220008000a00 */
[----:B---3--:R-:W-:-:S04]  /*0060*/  UISETP.NE.U32.AND UP0, UPT, UR4, URZ, UPT ;  /* 0x000000ff0400728c */ /* 0x008fc8000bf05070 */
[----:B------:R-:W-:Y:S01]  /*0070*/  UISETP.NE.AND.EX UP0, UPT, UR5, URZ, UPT, UP0 ;  /* 0x000000ff0500728c */ /* 0x000fe2000bf05300 */
[----:B--2---:R-:W-:-:S05]  /*0080*/  SHF.R.U32.HI R99, RZ, 0x5, R3 ;  /* 0x00000005ff637819 */ /* 0x004fca0000011603 */
[----:B------:R-:W2:Y:S02]  /*0090*/  SHFL.IDX PT, R0, R99, RZ, 0x1f ;  /* 0x00001fff63007589 */ /* 0x000ea400000e0000 */
[----:B--2---:R-:W-:Y:S01]  /*00a0*/  R2UR UR12, R0 ;  /* 0x00000000000c72ca */ /* 0x004fe200000e0000 */
[----:B-1--4-:R-:W-:-:S14]  /*00b0*/  BRA.U UP0, `(.L_x_0) ;  /* 0x00000001002c7547 */ /* 0x012fdc000b800000 */
[----:B------:R-:W1:Y:S02]  /*00c0*/  LDCU.64 UR6, c[0x0][0xc88] ;  /* 0x00019100ff0677ac */ /* 0x000e640008000a00 */
[----:B-1----:R-:W-:-:S04]  /*00d0*/  UISETP.NE.U32.AND UP0, UPT, UR6, URZ, UPT ;  /* 0x000000ff0600728c */ /* 0x002fc8000bf05070 */
[----:B------:R-:W-:-:S09]  /*00e0*/  UISETP.NE.AND.EX UP0, UPT, UR7, URZ, UPT, UP0 ;  /* 0x000000ff0700728c */ /* 0x000fd2000bf05300 */
[----:B------:R-:W-:Y:S05]  /*00f0*/  BRA.U !UP0, `(.L_x_1) ;  /* 0x0000000108107547 */ /* 0x000fea000b800000 */
[----:B------:R-:W1:Y:S02]  /*0100*/  LDC.64 R4, c[0x0][0xc88] ;  /* 0x00032200ff047b82 */ /* 0x000e640000000a00 */
[----:B-1----:R1:W5:Y:S01]  /*0110*/  LDG.E R53, desc[UR46][R4.64] ;  /* 0x0000002e04357981 */ /* 0x002362000c1e1900 */
[----:B------:R-:W-:Y:S01]  /*0120*/  HFMA2 R86, -RZ, RZ, 0, 5.9604644775390625e-08 ;  /* 0x00000001ff567431 */ /* 0x000fe200000001ff */
[----:B------:R-:W-:Y:S05]  /*0130*/  BRA `(.L_x_0) ;  /* 0x00000000000c7947 */ /* 0x000fea0003800000 */
.L_x_1:
[----:B------:R-:W1:Y:S01]  /*0140*/  LDCU UR6, c[0x0][0xc80] ;  /* 0x00019000ff0677ac */ /* 0x000e620008000800 */
[----:B------:R-:W-:Y:S01]  /*0150*/  HFMA2 R86, -RZ, RZ, 0, 5.9604644775390625e-08 ;  /* 0x00000001ff567431 */ /* 0x000fe200000001ff */
[----:B-1----:R-:W-:-:S07]  /*0160*/  MOV R53, UR6 ;  /* 0x0000000600357c02 */ /* 0x002fce0008000f00 */
.L_x_0:
[----:B------:R-:W2:Y:S02]  /*0170*/  LDCU.64 UR6, c[0x0][0xcb0] ;  /* 0x00019600ff0677ac */ /* 0x000ea40008000a00 */
[----:B--2---:R-:W-:-:S04]  /*0180*/  UISETP.NE.U32.AND UP0, UPT, UR6, URZ, UPT ;  /* 0x000000ff0600728c */ /* 0x004fc8000bf05070 */
[----:B------:R-:W-:-:S09]  /*0190*/  UISETP.NE.AND.EX UP0, UPT, UR7, URZ, UPT, UP0 ;  /* 0x000000ff0700728c */ /* 0x000fd2000bf05300 */
[----:B------:R-:W-:Y:S05]  /*01a0*/  BRA.U UP0, `(.L_x_2) ;  /* 0x0000000100247547 */ /* 0x000fea000b800000 */
[----:B------:R-:W2:Y:S02]  /*01b0*/  LDCU.64 UR6, c[0x0][0xca8] ;  /* 0x00019500ff0677ac */ /* 0x000ea40008000a00 */
[----:B--2---:R-:W-:-:S04]  /*01c0*/  UISETP.NE.U32.AND UP0, UPT, UR6, URZ, UPT ;  /* 0x000000ff0600728c */ /* 0x004fc8000bf05070 */
[----:B------:R-:W-:-:S09]  /*01d0*/  UISETP.NE.AND.EX UP0, UPT, UR7, URZ, UPT, UP0 ;  /* 0x000000ff0700728c */ /* 0x000fd2000bf05300 */
[----:B------:R-:W-:Y:S05]  /*01e0*/  BRA.U !UP0, `(.L_x_3) ;  /* 0x00000001080c7547 */ /* 0x000fea000b800000 */
[----:B-1----:R-:W1:Y:S02]  /*01f0*/  LDC.64 R4, c[0x0][0xca8] ;  /* 0x00032a00ff047b82 */ /* 0x002e640000000a00 */
[----:B-1----:R2:W5:Y:S01]  /*0200*/  LDG.E R52, desc[UR46][R4.64] ;  /* 0x0000002e04347981 */ /* 0x002562000c1e1900 */
[----:B------:R-:W-:Y:S05]  /*0210*/  BRA `(.L_x_2) ;  /* 0x0000000000087947 */ /* 0x000fea0003800000 */
.L_x_3:
[----:B------:R-:W2:Y:S02]  /*0220*/  LDCU UR6, c[0x0][0xca0] ;  /* 0x00019400ff0677ac */ /* 0x000ea40008000800 */
[----:B--2---:R-:W-:Y:S02]  /*0230*/  MOV R52, UR6 ;  /* 0x0000000600347c02 */ /* 0x004fe40008000f00 */
.L_x_2:
[----:B------:R-:W-:Y:S01]  /*0240*/  IMAD.U32 R0, RZ, RZ, UR12 ;  /* 0x0000000cff007e24 */ /* 0x000fe2000f8e00ff */
[----:B------:R-:W-:Y:S04]  /*0250*/  BSSY.RECONVERGENT B0, `(.L_x_4) ;  /* 0x0000012000007945 */ /* 0x000fe80003800200 */
[C---:B------:R-:W-:Y:S02]  /*0260*/  ISETP.NE.OR P1, PT, R0.reuse, 0x1, !P5 ;  /* 0x000000010000780c */ /* 0x040fe40006f25670 */
[----:B------:R-:W-:-:S11]  /*0270*/  ISETP.NE.OR P0, PT, R0, 0x3, !P5 ;  /* 0x000000030000780c */ /* 0x000fd60006f05670 */
[----:B------:R-:W-:Y:S05]  /*0280*/  @P1 BRA `(.L_x_5) ;  /* 0x0000000000381947 */ /* 0x000fea0003800000 */
[----:B------:R-:W3:Y:S02]  /*0290*/  LDCU.64 UR6, c[0x0][0x348] ;  /* 0x00006900ff0677ac */ /* 0x000ee40008000a00 */
[----:B---3--:R-:W-:Y:S02]  /*02a0*/  UIADD3 UR14, UP3, UPT, UR6, 0x80, URZ ;  /* 0x00000080060e7890 */ /* 0x008fe4000ff7e0ff */
[----:B------:R-:W-:Y:S02]  /*02b0*/  UIADD3 UR10, UP2, UPT, UR6, 0x180, URZ ;  /* 0x00000180060a7890 */ /* 0x000fe4000ff5e0ff */
[----:B------:R-:W-:Y:S02]  /*02c0*/  UIADD3 UR8, UP1, UPT, UR6, 0x280, URZ ;  /* 0x0000028006087890 */ /* 0x000fe4000ff3e0ff */
[----:B------:R-:W-:Y:S02]  /*02d0*/  UIADD3 UR6, UP0, UPT, UR6, 0x380, URZ ;  /* 0x0000038006067890 */ /* 0x000fe4000ff1e0ff */
[----:B------:R-:W-:-:S02]  /*02e0*/  UIADD3.X UR15, UPT, UPT, URZ, UR7, URZ, UP3, !UPT ;  /* 0x00000007ff0f7290 */ /* 0x000fc40009ffe4ff */
[----:B------:R-:W-:Y:S02]  /*02f0*/  UIADD3.X UR11, UPT, UPT, URZ, UR7, URZ, UP2, !UPT ;  /* 0x00000007ff0b7290 */ /* 0x000fe400097fe4ff */
[----:B------:R-:W-:Y:S02]  /*0300*/  UIADD3.X UR9, UPT, UPT, URZ, UR7, URZ, UP1, !UPT ;  /* 0x00000007ff097290 */ /* 0x000fe40008ffe4ff */
[----:B------:R-:W-:-:S03]  /*0310*/  UIADD3.X UR7, UPT, UPT, URZ, UR7, URZ, UP0, !UPT ;  /* 0x00000007ff077290 */ /* 0x000fc600087fe4ff */
[----:B------:R3:W-:Y:S02]  /*0320*/  UTMACCTL.PF [UR14] ;  /* 0x000000000e0079b9 */ /* 0x0007e40008040000 */
[----:B------:R3:W-:Y:S02]  /*0330*/  UTMACCTL.PF [UR10] ;  /* 0x000000000a0079b9 */ /* 0x0007e40008040000 */
[----:B------:R3:W-:Y:S02]  /*0340*/  UTMACCTL.PF [UR8] ;  /* 0x00000000080079b9 */ /* 0x0007e40008040000 */
[----:B------:R3:W-:Y:S02]  /*0350*/  UTMACCTL.PF [UR6] ;  /* 0x00000000060079b9 */ /* 0x0007e40008040000 */
[----:B---3--:R-:W-:Y:S01]  /*0360*/  NOP ;  /* 0x0000000000007918 */ /* 0x008fe20000000000 */
.L_x_5:
[----:B------:R-:W-:Y:S05]  /*0370*/  BSYNC.RECONVERGENT B0 ;  /* 0x0000000000007941 */ /* 0x000fea0003800200 */
.L_x_4:
[----:B------:R-:W-:Y:S04]  /*0380*/  BSSY.RECONVERGENT B0, `(.L_x_6) ;  /* 0x000000a000007945 */ /* 0x000fe80003800200 */
[----:B------:R-:W-:Y:S05]  /*0390*/  @P0 BRA `(.L_x_7) ;  /* 0x0000000000200947 */ /* 0x000fea0003800000 */
[----:B------:R-:W3:Y:S02]  /*03a0*/  LDCU.64 UR6, c[0x0][0x348] ;  /* 0x00006900ff0677ac */ /* 0x000ee40008000a00 */
[----:B---3--:R-:W-:Y:S02]  /*03b0*/  UIADD3 UR8, UP1, UPT, UR6, 0x980, URZ ;  /* 0x0000098006087890 */ /* 0x008fe4000ff3e0ff */
[----:B------:R-:W-:Y:S02]  /*03c0*/  UIADD3 UR6, UP0, UPT, UR6, 0xa80, URZ ;  /* 0x00000a8006067890 */ /* 0x000fe4000ff1e0ff */
[----:B------:R-:W-:Y:S02]  /*03d0*/  UIADD3.X UR9, UPT, UPT, URZ, UR7, URZ, UP1, !UPT ;  /* 0x00000007ff097290 */ /* 0x000fe40008ffe4ff */
[----:B------:R-:W-:-:S07]  /*03e0*/  UIADD3.X UR7, UPT, UPT, URZ, UR7, URZ, UP0, !UPT ;  /* 0x00000007ff077290 */ /* 0x000fce00087fe4ff */
[----:B------:R3:W-:Y:S02]  /*03f0*/  UTMACCTL.PF [UR8] ;  /* 0x00000000080079b9 */ /* 0x0007e40008040000 */
[----:B------:R3:W-:Y:S02]  /*0400*/  UTMACCTL.PF [UR6] ;  /* 0x00000000060079b9 */ /* 0x0007e40008040000 */
[----:B---3--:R-:W-:Y:S01]  /*0410*/  NOP ;  /* 0x0000000000007918 */ /* 0x008fe20000000000 */
.L_x_7:
[----:B------:R-:W-:Y:S05]  /*0420*/  BSYNC.RECONVERGENT B0 ;  /* 0x0000000000007941 */ /* 0x000fea0003800200 */
.L_x_6:
[----:B------:R-:W3:Y:S01]  /*0430*/  LDCU.64 UR6, c[0x0][0xc88] ;  /* 0x00019100ff0677ac */ /* 0x000ee20008000a00 */
[----:B------:R-:W-:Y:S02]  /*0440*/  UISETP.EQ.U32.AND UP1, UPT, UR4, URZ, UPT ;  /* 0x000000ff0400728c */ /* 0x000fe4000bf22070 */
[----:B------:R-:W-:Y:S02]  /*0450*/  UPLOP3.LUT UP6, UPT, UPT, UPT, UPT, 0x80, 0x8 ;  /* 0x000000000008789c */ /* 0x000fe40003fcf070 */
[----:B---3--:R-:W-:-:S04]  /*0460*/  UISETP.NE.U32.AND UP0, UPT, UR6, URZ, UPT ;  /* 0x000000ff0600728c */ /* 0x008fc8000bf05070 */
[----:B------:R-:W-:-:S04]  /*0470*/  UISETP.NE.AND.EX UP0, UPT, UR7, URZ, UPT, UP0 ;  /* 0x000000ff0700728c */ /* 0x000fc8000bf05300 */
[----:B------:R-:W-:-:S04]  /*0480*/  UISETP.EQ.OR.EX UP2, UPT, UR5, URZ, !UP0, UP1 ;  /* 0x000000ff0500728c */ /* 0x000fc8000c742710 */
[----:B------:R-:W-:-:S05]  /*0490*/  UP2UR UR36, UPR, URZ, 0x4 ;  /* 0x00000004ff247883 */ /* 0x000fca0008000000 */
[----:B------:R-:W-:Y:S07]  /*04a0*/  BRA.U !UP2, `(.L_x_8) ;  /* 0x000000010a207547 */ /* 0x000fee000b800000 */
[----:B------:R-:W-:Y:S01]  /*04b0*/  UISETP.NE.U32.AND UP2, UPT, UR4, URZ, UPT ;  /* 0x000000ff0400728c */ /* 0x000fe2000bf45070 */
[----:B-----5:R-:W-:Y:S01]  /*04c0*/  FSETP.NEU.AND P0, PT, R53, RZ, PT ;  /* 0x000000ff3500720b */ /* 0x020fe20003f0d000 */
[----:B------:R-:W-:Y:S02]  /*04d0*/  USEL UR4, URZ, 0xffffffff, UP0 ;  /* 0xffffffffff047887 */ /* 0x000fe40008000000 */
[----:B------:R-:W-:-:S10]  /*04e0*/  UISETP.NE.AND.EX UP2, UPT, UR5, URZ, UPT, UP2 ;  /* 0x000000ff0500728c */ /* 0x000fd4000bf45320 */
[----:B------:R-:W-:Y:S01]  /*04f0*/  VOTEU.ANY UP1, P0 ;  /* 0x0000000000ff7886 */ /* 0x000fe20000020100 */
[----:B------:R-:W-:-:S04]  /*0500*/  @!UP2 USEL UR4, URZ, 0xffffffff, UP1 ;  /* 0xffffffffff04a887 */ /* 0x000fc80008800000 */
[----:B------:R-:W-:-:S04]  /*0510*/  ULOP3.LUT UR4, UR4, 0x1, URZ, 0xc0, !UPT ;  /* 0x0000000104047892 */ /* 0x000fc8000f8ec0ff */
[----:B------:R-:W-:-:S11]  /*0520*/  UISETP.NE.U32.AND UP6, UPT, UR4, 0x1, UPT ;  /* 0x000000010400788c */ /* 0x000fd6000bfc5070 */
.L_x_8:
[----:B------:R-:W3:Y:S01]  /*0530*/  SHFL.IDX PT, R2, R99, RZ, 0x1f ;  /* 0x00001fff63027589 */ /* 0x000ee200000e0000 */
[----:B------:R-:W-:Y:S01]  /*0540*/  UISETP.NE.AND UP4, UPT, UR12, 0x2, UPT ;  /* 0x000000020c00788c */ /* 0x000fe2000bf85270 */
[----:B---3--:R-:W-:-:S13]  /*0550*/  ISETP.NE.AND P0, PT, R2, RZ, PT ;  /* 0x000000ff0200720c */ /* 0x008fda0003f05270 */
[----:B------:R-:W-:Y:S05]  /*0560*/  @P0 BRA `(.L_x_9) ;  /* 0x0000000000680947 */ /* 0x000fea0003800000 */
[----:B------:R-:W3:Y:S01]  /*0570*/  S2UR UR6, SR_CgaCtaId ;  /* 0x00000000000679c3 */ /* 0x000ee20000008800 */
[----:B------:R-:W-:Y:S01]  /*0580*/  UMOV UR7, 0x400 ;  /* 0x0000040000077882 */ /* 0x000fe20000000000 */
[----:B------:R-:W-:Y:S01]  /*0590*/  UMOV UR5, 0x1 ;  /* 0x0000000100057882 */ /* 0x000fe20000000000 */
[----:B------:R-:W-:Y:S01]  /*05a0*/  UMOV UR4, 0x8 ;  /* 0x0000000800047882 */ /* 0x000fe20000000000 */
[----:B------:R-:W-:-:S04]  /*05b0*/  UIADD3 UR8, UPT, UPT, -UR5, 0x100000, URZ ;  /* 0x0010000005087890 */ /* 0x000fc8000fffe1ff */
[----:B------:R-:W-:Y:S02]  /*05c0*/  USHF.L.U32 UR9, UR8, 0xb, URZ ;  /* 0x0000000b08097899 */ /* 0x000fe400080006ff */
[----:B------:R-:W-:Y:S02]  /*05d0*/  USHF.L.U32 UR8, UR8, 0x1, URZ ;  /* 0x0000000108087899 */ /* 0x000fe400080006ff */
[----:B------:R-:W-:-:S04]  /*05e0*/  UIADD3 UR4, UPT, UPT, -UR4, 0x100000, URZ ;  /* 0x0010000004047890 */ /* 0x000fc8000fffe1ff */
[----:B------:R-:W-:Y:S02]  /*05f0*/  USHF.L.U32 UR5, UR4, 0xb, URZ ;  /* 0x0000000b04057899 */ /* 0x000fe400080006ff */
[----:B------:R-:W-:Y:S01]  /*0600*/  USHF.L.U32 UR4, UR4, 0x1, URZ ;  /* 0x0000000104047899 */ /* 0x000fe200080006ff */
[----:B------:R-:W-:Y:S01]  /*0610*/  ELECT P0, URZ, PT ;  /* 0x0000000000ff782f */ /* 0x000fe20003800000 */
[----:B---3--:R-:W-:Y:S01]  /*0620*/  ULEA UR6, UR6, UR7, 0x18 ;  /* 0x0000000706067291 */ /* 0x008fe2000f8ec0ff */
[----:B------:R-:W3:Y:S11]  /*0630*/  FENCE.VIEW.ASYNC.S ;  /* 0x00000000000073c6 */ /* 0x000ef60000000000 */
[----:B---3--:R3:W4:Y:S01]  /*0640*/  SYNCS.EXCH.64 URZ, [UR6], UR8 ;  /* 0x0000000806ff75b2 */ /* 0x0087220008000100 */
[----:B------:R3:W1:Y:S01]  /*0650*/  SYNCS.EXCH.64 URZ, [UR6+0x30], UR4 ;  /* 0x0000300406ff75b2 */ /* 0x0006620008000100 */
        /* <DEDUP_REMOVED lines=10> */
[----:B------:R-:W-:Y:S01]  /*0700*/  NOP ;  /* 0x0000000000007918 */ /* 0x000fe20000000000 */
.L_x_9:
[----:B------:R-:W2:Y:S01]  /*0710*/  SHFL.IDX PT, R2, R99, RZ, 0x1f ;  /* 0x00001fff63027589 */ /* 0x000ea200000e0000 */
[----:B------:R-:W-:Y:S01]  /*0720*/  NOP ;  /* 0x0000000000007918 */ /* 0x000fe20000000000 */
[----:B--2---:R-:W-:-:S13]  /*0730*/  ISETP.NE.AND P0, PT, R2, 0x1, PT ;  /* 0x000000010200780c */ /* 0x004fda0003f05270 */
[----:B------:R-:W-:Y:S05]  /*0740*/  @P0 BRA `(.L_x_10) ;  /* 0x0000000000580947 */ /* 0x000fea0003800000 */
[----:B---3--:R-:W2:Y:S01]  /*0750*/  S2UR UR6, SR_CgaCtaId ;  /* 0x00000000000679c3 */ /* 0x008ea20000008800 */
        /* <DEDUP_REMOVED lines=10> */
[----:B--2---:R-:W-:Y:S01]  /*0800*/  ULEA UR6, UR6, UR7, 0x18 ;  /* 0x0000000706067291 */ /* 0x004fe2000f8ec0ff */
[----:B------:R-:W2:Y:S11]  /*0810*/  FENCE.VIEW.ASYNC.S ;  /* 0x00000000000073c6 */ /* 0x000eb60000000000 */
[----:B--2---:R2:W3:Y:S01]  /*0820*/  SYNCS.EXCH.64 URZ, [UR6+0x60], UR8 ;  /* 0x0000600806ff75b2 */ /* 0x0044e20008000100 */
        /* <DEDUP_REMOVED lines=8> */
.L_x_10:
[----:B------:R-:W4:Y:S01]  /*08b0*/  SHFL.IDX PT, R2, R99, RZ, 0x1f ;  /* 0x00001fff63027589 */ /* 0x000f2200000e0000 */
[----:B------:R-:W-:Y:S01]  /*08c0*/  NOP ;  /* 0x0000000000007918 */ /* 0x000fe20000000000 */
[----:B----4-:R-:W-:-:S13]  /*08d0*/  ISETP.NE.AND P0, PT, R2, 0x3, PT ;  /* 0x000000030200780c */ /* 0x010fda0003f05270 */
[----:B------:R-:W-:Y:S05]  /*08e0*/  @P0 BRA `(.L_x_11) ;  /* 0x0000000000300947 */ /* 0x000fea0003800000 */
[----:B--23--:R-:W2:Y:S01]  /*08f0*/  S2UR UR5, SR_CgaCtaId ;  /* 0x00000000000579c3 */ /* 0x00cea20000008800 */
[----:B------:R-:W-:Y:S01]  /*0900*/  UMOV UR6, 0x400 ;  /* 0x0000040000067882 */ /* 0x000fe20000000000 */
[----:B------:R-:W-:Y:S01]  /*0910*/  UMOV UR4, 0x20 ;  /* 0x0000002000047882 */ /* 0x000fe20000000000 */
[----:B------:R-:W-:Y:S01]  /*0920*/  ELECT P0, URZ, PT ;  /* 0x0000000000ff782f */ /* 0x000fe20003800000 */
[----:B--2---:R-:W-:Y:S02]  /*0930*/  ULEA UR5, UR5, UR6, 0x18 ;  /* 0x0000000605057291 */ /* 0x004fe4000f8ec0ff */
[----:B------:R-:W-:-:S04]  /*0940*/  UIADD3 UR6, UPT, UPT, -UR4, 0x100000, URZ ;  /* 0x0010000004067890 */ /* 0x000fc8000fffe1ff */
[----:B------:R-:W-:Y:S02]  /*0950*/  USHF.L.U32 UR7, UR6, 0xb, URZ ;  /* 0x0000000b06077899 */ /* 0x000fe400080006ff */
[----:B------:R-:W-:Y:S01]  /*0960*/  USHF.L.U32 UR6, UR6, 0x1, URZ ;  /* 0x0000000106067899 */ /* 0x000fe200080006ff */
[----:B------:R-:W2:Y:S11]  /*0970*/  FENCE.VIEW.ASYNC.S ;  /* 0x00000000000073c6 */ /* 0x000eb60000000000 */
[----:B--2---:R4:W2:Y:S01]  /*0980*/  SYNCS.EXCH.64 URZ, [UR5+0xa0], UR6 ;  /* 0x0000a00605ff75b2 */ /* 0x0048a20008000100 */
[----:B------:R4:W3:Y:S02]  /*0990*/  SYNCS.EXCH.64 URZ, [UR5+0xa8], UR6 ;  /* 0x0000a80605ff75b2 */ /* 0x0008e40008000100 */
[----:B----4-:R-:W-:Y:S01]  /*09a0*/  NOP ;  /* 0x0000000000007918 */ /* 0x010fe20000000000 */
.L_x_11:
[----:B------:R-:W4:Y:S01]  /*09b0*/  SHFL.IDX PT, R2, R99, RZ, 0x1f ;  /* 0x00001fff63027589 */ /* 0x000f2200000e0000 */
[----:B------:R-:W-:Y:S01]  /*09c0*/  NOP ;  /* 0x0000000000007918 */ /* 0x000fe20000000000 */
[----:B----4-:R-:W-:-:S13]  /*09d0*/  ISETP.NE.AND P0, PT, R2, 0x4, PT ;  /* 0x000000040200780c */ /* 0x010fda0003f05270 */
[----:B------:R-:W-:Y:S05]  /*09e0*/  @P0 BRA `(.L_x_12) ;  /* 0x00000000004c0947 */ /* 0x000fea0003800000 */
[----:B--23--:R-:W2:Y:S01]  /*09f0*/  S2UR UR5, SR_CgaCtaId ;  /* 0x00000000000579c3 */ /* 0x00cea20000008800 */
[----:B------:R-:W-:Y:S01]  /*0a00*/  UMOV UR7, 0x720 ;  /* 0x0000072000077882 */ /* 0x000fe20000000000 */
[----:B------:R-:W-:Y:S01]  /*0a10*/  UMOV UR6, 0x400 ;  /* 0x0000040000067882 */ /* 0x000fe20000000000 */
[----:B------:R-:W-:Y:S01]  /*0a20*/  USEL UR7, UR7, 0x620, UP6 ;  /* 0x0000062007077887 */ /* 0x000fe2000b000000 */
[----:B------:R-:W-:Y:S01]  /*0a30*/  UMOV UR4, 0x1 ;  /* 0x0000000100047882 */ /* 0x000fe20000000000 */
[----:B------:R-:W-:Y:S01]  /*0a40*/  ELECT P0, URZ, PT ;  /* 0x0000000000ff782f */ /* 0x000fe20003800000 */
[----:B------:R-:W-:-:S04]  /*0a50*/  UIADD3 UR8, UPT, UPT, -UR4, 0x100000, URZ ;  /* 0x0010000004087890 */ /* 0x000fc8000fffe1ff */
[----:B------:R-:W-:Y:S02]  /*0a60*/  USHF.L.U32 UR9, UR8, 0xb, URZ ;  /* 0x0000000b08097899 */ /* 0x000fe400080006ff */
[----:B------:R-:W-:Y:S02]  /*0a70*/  USHF.L.U32 UR8, UR8, 0x1, URZ ;  /* 0x0000000108087899 */ /* 0x000fe400080006ff */
[----:B--2---:R-:W-:Y:S02]  /*0a80*/  ULEA UR5, UR5, UR6, 0x18 ;  /* 0x0000000605057291 */ /* 0x004fe4000f8ec0ff */
[----:B------:R-:W-:-:S04]  /*0a90*/  UIADD3 UR6, UPT, UPT, -UR7, 0x100000, URZ ;  /* 0x0010000007067890 */ /* 0x000fc8000fffe1ff */
[----:B------:R-:W-:Y:S02]  /*0aa0*/  USHF.L.U32 UR7, UR6, 0xb, URZ ;  /* 0x0000000b06077899 */ /* 0x000fe400080006ff */
[----:B------:R-:W-:Y:S01]  /*0ab0*/  USHF.L.U32 UR6, UR6, 0x1, URZ ;  /* 0x0000000106067899 */ /* 0x000fe200080006ff */
[----:B------:R-:W2:Y:S03]  /*0ac0*/  FENCE.VIEW.ASYNC.S ;  /* 0x00000000000073c6 */ /* 0x000ea60000000000 */
[----:B--2---:R4:W2:Y:S08]  /*0ad0*/  SYNCS.EXCH.64 URZ, [UR5+0xb0], UR8 ;  /* 0x0000b00805ff75b2 */ /* 0x0048b00008000100 */
[----:B------:R4:W3:Y:S01]  /*0ae0*/  SYNCS.EXCH.64 URZ, [UR5+0xc0], UR6 ;  /* 0x0000c00605ff75b2 */ /* 0x0008e20008000100 */
[----:B------:R4:W1:Y:S01]  /*0af0*/  SYNCS.EXCH.64 URZ, [UR5+0xb8], UR8 ;  /* 0x0000b80805ff75b2 */ /* 0x0008620008000100 */
[----:B------:R4:W1:Y:S02]  /*0b00*/  SYNCS.EXCH.64 URZ, [UR5+0xc8], UR6 ;  /* 0x0000c80605ff75b2 */ /* 0x0008640008000100 */
[----:B----4-:R-:W-:Y:S01]  /*0b10*/  NOP ;  /* 0x0000000000007918 */ /* 0x010fe20000000000 */
.L_x_12:
[----:B------:R-:W4:Y:S01]  /*0b20*/  SHFL.IDX PT, R2, R99, RZ, 0x1f ;  /* 0x00001fff63027589 */ /* 0x000f2200000e0000 */
[----:B------:R-:W-:Y:S01]  /*0b30*/  NOP ;  /* 0x0000000000007918 */ /* 0x000fe20000000000 */
[----:B----4-:R-:W-:-:S13]  /*0b40*/  ISETP.NE.AND P0, PT, R2, 0x5, PT ;  /* 0x000000050200780c */ /* 0x010fda0003f05270 */
[----:B------:R-:W-:Y:S05]  /*0b50*/  @P0 BRA `(.L_x_13) ;  /* 0x0000000000480947 */ /* 0x000fea0003800000 */
[----:B--23--:R-:W2:Y:S01]  /*0b60*/  S2UR UR6, SR_CgaCtaId ;  /* 0x00000000000679c3 */ /* 0x00cea20000008800 */
        /* <DEDUP_REMOVED lines=12> */
[----:B--2---:R4:W2:Y:S01]  /*0c30*/  SYNCS.EXCH.64 URZ, [UR6+0xd0], UR8 ;  /* 0x0000d00806ff75b2 */ /* 0x0048a20008000100 */
[----:B------:R4:W3:Y:S01]  /*0c40*/  SYNCS.EXCH.64 URZ, [UR6+0xe0], UR4 ;  /* 0x0000e00406ff75b2 */ /* 0x0008e20008000100 */
[----:B------:R4:W1:Y:S01]  /*0c50*/  SYNCS.EXCH.64 URZ, [UR6+0xd8], UR8 ;  /* 0x0000d80806ff75b2 */ /* 0x0008620008000100 */
[----:B------:R4:W1:Y:S02]  /*0c60*/  SYNCS.EXCH.64 URZ, [UR6+0xe8], UR4 ;  /* 0x0000e80406ff75b2 */ /* 0x0008640008000100 */
[----:B----4-:R-:W-:Y:S01]  /*0c70*/  NOP ;  /* 0x0000000000007918 */ /* 0x010fe20000000000 */
.L_x_13:
[----:B------:R-:W4:Y:S01]  /*0c80*/  SHFL.IDX PT, R2, R99, RZ, 0x1f ;  /* 0x00001fff63027589 */ /* 0x000f2200000e0000 */
[----:B------:R-:W1:Y:S01]  /*0c90*/  S2UR UR37, SR_CgaCtaId ;  /* 0x00000000002579c3 */ /* 0x000e620000008800 */
[----:B------:R-:W-:Y:S01]  /*0ca0*/  NOP ;  /* 0x0000000000007918 */ /* 0x000fe20000000000 */
[----:B----4-:R-:W-:-:S13]  /*0cb0*/  ISETP.NE.AND P0, PT, R2, 0x3, PT ;  /* 0x000000030200780c */ /* 0x010fda0003f05270 */
[----:B-1----:R-:W-:Y:S05]  /*0cc0*/  @P0 BRA `(.L_x_14) ;  /* 0x0000000000340947 */ /* 0x002fea0003800000 */
[----:B--23--:R-:W-:Y:S01]  /*0cd0*/  UMOV UR5, 0x400 ;  /* 0x0000040000057882 */ /* 0x00cfe20000000000 */
[----:B------:R-:W-:Y:S01]  /*0ce0*/  UMOV UR4, 0x20 ;  /* 0x0000002000047882 */ /* 0x000fe20000000000 */
[----:B------:R-:W-:Y:S02]  /*0cf0*/  ULEA UR5, UR37, UR5, 0x18 ;  /* 0x0000000525057291 */ /* 0x000fe4000f8ec0ff */
[----:B------:R-:W-:-:S04]  /*0d00*/  UIADD3 UR6, UPT, UPT, -UR4, 0x100000, URZ ;  /* 0x0010000004067890 */ /* 0x000fc8000fffe1ff */
[----:B------:R-:W-:Y:S02]  /*0d10*/  USHF.L.U32 UR7, UR6, 0xb, URZ ;  /* 0x0000000b06077899 */ /* 0x000fe400080006ff */
[----:B------:R-:W-:Y:S01]  /*0d20*/  USHF.L.U32 UR6, UR6, 0x1, URZ ;  /* 0x0000000106067899 */ /* 0x000fe200080006ff */
[----:B------:R-:W-:Y:S01]  /*0d30*/  ELECT P0, URZ, PT ;  /* 0x0000000000ff782f */ /* 0x000fe20003800000 */
[----:B------:R-:W1:Y:S10]  /*0d40*/  FENCE.VIEW.ASYNC.S ;  /* 0x00000000000073c6 */ /* 0x000e740000000000 */
[----:B-1----:R1:W4:Y:S01]  /*0d50*/  SYNCS.EXCH.64 URZ, [UR5+0xf0], UR6 ;  /* 0x0000f00605ff75b2 */ /* 0x0023220008000100 */
[----:B------:R1:W2:Y:S01]  /*0d60*/  SYNCS.EXCH.64 URZ, [UR5+0x100], UR6 ;  /* 0x0001000605ff75b2 */ /* 0x0002a20008000100 */
[----:B------:R1:W3:Y:S01]  /*0d70*/  SYNCS.EXCH.64 URZ, [UR5+0xf8], UR6 ;  /* 0x0000f80605ff75b2 */ /* 0x0002e20008000100 */
[----:B------:R1:W1:Y:S01]  /*0d80*/  SYNCS.EXCH.64 URZ, [UR5+0x108], UR6 ;  /* 0x0001080605ff75b2 */ /* 0x0002620008000100 */
[----:B------:R-:W-:Y:S01]  /*0d90*/  NOP ;  /* 0x0000000000007918 */ /* 0x000fe20000000000 */
.L_x_14:
[----:B--23--:R-:W2:Y:S01]  /*0da0*/  LDCU UR4, c[0x0][0x36c] ;  /* 0x00006d80ff0477ac */ /* 0x00cea20008000800 */
[----:B------:R-:W-:Y:S01]  /*0db0*/  ISETP.NE.OR P5, PT, R0, 0x2, !P5 ;  /* 0x000000020000780c */ /* 0x000fe20006fa5670 */
[----:B------:R-:W-:Y:S01]  /*0dc0*/  NOP ;  /* 0x0000000000007918 */ /* 0x000fe20000000000 */
[----:B------:R-:W-:Y:S01]  /*0dd0*/  LOP3.LUT R2, R3, 0x1f, RZ, 0xc0, !PT ;  /* 0x0000001f03027812 */ /* 0x000fe200078ec0ff */
[----:B------:R-:W-:Y:S02]  /*0de0*/  UISETP.NE.AND UP3, UPT, UR12, URZ, UPT ;  /* 0x000000ff0c00728c */ /* 0x000fe4000bf65270 */
[----:B--2---:R-:W-:-:S09]  /*0df0*/  UISETP.EQ.U32.AND UP1, UPT, UR4, 0x1, UPT ;  /* 0x000000010400788c */ /* 0x004fd2000bf22070 */
[----:B------:R-:W-:Y:S05]  /*0e00*/  BRA.U !UP1, `(.L_x_15) ;  /* 0x0000000109087547 */ /* 0x000fea000b800000 */
[----:B-1--4-:R-:W-:Y:S01]  /*0e10*/  UCGABAR_ARV ;  /* 0x00000000000079c7 */ /* 0x012fe20008000000 */
[----:B------:R-:W-:Y:S05]  /*0e20*/  BRA `(.L_x_16) ;  /* 0x0000000000047947 */ /* 0x000fea0003800000 */
.L_x_15:
[----:B-1--4-:R-:W-:Y:S01]  /*0e30*/  NOP ;  /* 0x0000000000007918 */ /* 0x012fe20000000000 */
.L_x_16:
[----:B------:R-:W1:Y:S01]  /*0e40*/  S2UR UR27, SR_CTAID.X ;  /* 0x00000000001b79c3 */ /* 0x000e620000002500 */
[----:B------:R-:W-:-:S05]  /*0e50*/  CS2R.32 R43, SR_CgaSize ;  /* 0x00000000002b7805 */ /* 0x000fca0000008a00 */
[----:B------:R-:W-:-:S05]  /*0e60*/  IMAD R43, R43, -0xa0, RZ ;  /* 0xffffff602b2b7824 */ /* 0x000fca00078e02ff */
[----:B------:R-:W-:-:S14]  /*0e70*/  R2UR UR5, R43 ;  /* 0x000000002b0572ca */ /* 0x000fdc00000e0000 */
[----:B------:R-:W2:Y:S01]  /*0e80*/  LDCU UR5, c[0x0][UR5+0x2b0] ;  /* 0x00005600050577ac */ /* 0x000ea20008000800 */
[----:B------:R-:W-:-:S05]  /*0e90*/  CS2R.32 R43, SR_CgaSize ;  /* 0x00000000002b7805 */ /* 0x000fca0000008a00 */
[----:B------:R-:W-:-:S05]  /*0ea0*/  IMAD R43, R43, -0xa0, RZ ;  /* 0xffffff602b2b7824 */ /* 0x000fca00078e02ff */
[----:B------:R-:W-:-:S14]  /*0eb0*/  R2UR UR4, R43 ;  /* 0x000000002b0472ca */ /* 0x000fdc00000e0000 */
[----:B------:R-:W3:Y:S01]  /*0ec0*/  LDCU UR4, c[0x0][UR4+0x2b4] ;  /* 0x00005680040477ac */ /* 0x000ee20008000800 */
[----:B------:R-:W4:Y:S01]  /*0ed0*/  S2UR UR11, SR_CTAID.Y ;  /* 0x00000000000b79c3 */ /* 0x000f220000002600 */
[----:B------:R-:W-:Y:S02]  /*0ee0*/  USHF.L.U32 UR14, UR37, 0x6, URZ ;  /* 0x00000006250e7899 */ /* 0x000fe400080006ff */
[----:B------:R-:W-:Y:S02]  /*0ef0*/  USHF.L.U32 UR15, UR37, 0xb, URZ ;  /* 0x0000000b250f7899 */ /* 0x000fe400080006ff */
[----:B------:R-:W-:Y:S01]  /*0f00*/  ULOP3.LUT UR14, UR14, 0x1c0, URZ, 0xc0, !UPT ;  /* 0x000001c00e0e7892 */ /* 0x000fe2000f8ec0ff */
[----:B------:R-:W3:Y:S02]  /*0f10*/  LDCU UR18, c[0x0][0xf24] ;  /* 0x0001e480ff1277ac */ /* 0x000ee40008000800 */
[----:B------:R-:W3:Y:S01]  /*0f20*/  LDC R43, c[0x0][0xf24] ;  /* 0x0003c900ff2b7b82 */ /* 0x000ee20000000800 */
[----:B------:R-:W3:Y:S01]  /*0f30*/  LDCU UR13, c[0x0][0xf30] ;  /* 0x0001e600ff0d77ac */ /* 0x000ee20008000800 */
[----:B------:R-:W-:Y:S01]  /*0f40*/  ULOP3.LUT UR15, UR15, 0x3800, URZ, 0xc0, !UPT ;  /* 0x000038000f0f7892 */ /* 0x000fe2000f8ec0ff */
[----:B-1----:R-:W-:Y:S01]  /*0f50*/  I2FP.F32.U32 R4, UR27 ;  /* 0x0000001b00047c45 */ /* 0x002fe20008201000 */
[----:B------:R-:W-:-:S04]  /*0f60*/  USHF.R.U32.HI UR10, URZ, 0x1, UR14 ;  /* 0x00000001ff0a7899 */ /* 0x000fc8000801160e */
[----:B--2---:R-:W-:Y:S01]  /*0f70*/  FMUL R4, R4, UR5 ;  /* 0x0000000504047c20 */ /* 0x004fe20008400000 */
[----:B------:R-:W-:-:S05]  /*0f80*/  CS2R.32 R0, SR_CgaSize ;  /* 0x0000000000007805 */ /* 0x000fca0000008a00 */
[----:B------:R-:W-:-:S05]  /*0f90*/  IMAD R0, R0, -0xa0, RZ ;  /* 0xffffff6000007824 */ /* 0x000fca00078e02ff */
[----:B------:R-:W-:-:S14]  /*0fa0*/  R2UR UR5, R0 ;  /* 0x00000000000572ca */ /* 0x000fdc00000e0000 */
[----:B------:R-:W1:Y:S01]  /*0fb0*/  LDCU UR5, c[0x0][UR5+0x2a0] ;  /* 0x00005400050577ac */ /* 0x000e620008000800 */
[----:B----4-:R-:W-:Y:S01]  /*0fc0*/  I2FP.F32.U32 R0, UR11 ;  /* 0x0000000b00007c45 */ /* 0x010fe20008201000 */
[----:B------:R-:W2:Y:S04]  /*0fd0*/  F2I.U32.TRUNC.NTZ R4, R4 ;  /* 0x0000000400047305 */ /* 0x000ea8000020f000 */
[----:B---3--:R-:W-:Y:S01]  /*0fe0*/  FMUL R0, R0, UR4 ;  /* 0x0000000400007c20 */ /* 0x008fe20008400000 */
[----:B------:R-:W-:-:S06]  /*0ff0*/  RPCMOV.32 Rpc.LO, R2 ;  /* 0x0000000200007352 */ /* 0x000fcc0000000000 */
[----:B------:R-:W-:-:S05]  /*1000*/  CS2R.32 R2, SR_CgaSize ;  /* 0x0000000000027805 */ /* 0x000fca0000008a00 */
[----:B------:R-:W-:-:S05]  /*1010*/  IMAD R2, R2, -0xa0, RZ ;  /* 0xffffff6002027824 */ /* 0x000fca00078e02ff */
[----:B------:R-:W-:Y:S02]  /*1020*/  R2UR UR4, R2 ;  /* 0x00000000020472ca */ /* 0x000fe400000e0000 */
[----:B------:R-:W-:-:S12]  /*1030*/  RPCMOV.32 R2, Rpc.LO ;  /* 0x0000000000027353 */ /* 0x000fd80000000000 */
[----:B------:R-:W3:Y:S01]  /*1040*/  LDCU UR4, c[0x0][UR4+0x2a4] ;  /* 0x00005480040477ac */ /* 0x000ee20008000800 */
[----:B------:R-:W4:Y:S01]  /*1050*/  F2I.U32.TRUNC.NTZ R0, R0 ;  /* 0x0000000000007305 */ /* 0x000f22000020f000 */
[----:B--2---:R-:W-:Y:S02]  /*1060*/  R2UR UR39, R4 ;  /* 0x00000000042772ca */ /* 0x004fe400000e0000 */
[----:B----4-:R-:W-:Y:S02]  /*1070*/  R2UR UR38, R0 ;  /* 0x00000000002672ca */ /* 0x010fe400000e0000 */
[----:B------:R-:W-:-:S09]  /*1080*/  PRMT R0, RZ, 0x7610, R0 ;  /* 0x00007610ff007816 */ /* 0x000fd20000000000 */
[----:B------:R-:W-:-:S04]  /*1090*/  UIADD3 UR39, UPT, UPT, -UR39, URZ, URZ ;  /* 0x000000ff27277290 */ /* 0x000fc8000fffe1ff */
[----:B-1----:R-:W-:Y:S02]  /*10a0*/  UIMAD UR39, UR5, UR39, UR27 ;  /* 0x00000027052772a4 */ /* 0x002fe4000f8e021b */
[----:B------:R-:W-:-:S04]  /*10b0*/  UIADD3 UR38, UPT, UPT, -UR38, URZ, URZ ;  /* 0x000000ff26267290 */ /* 0x000fc8000fffe1ff */
[----:B---3--:R-:W-:Y:S01]  /*10c0*/  UIMAD UR38, UR4, UR38, UR11 ;  /* 0x00000026042672a4 */ /* 0x008fe2000f8e020b */
[----:B------:R-:W-:Y:S11]  /*10d0*/  BRA.U UP3, `(.L_x_17) ;  /* 0x0000000103787547 */ /* 0x000ff6000b800000 */
[----:B------:R-:W-:-:S04]  /*10e0*/  UISETP.NE.AND UP2, UPT, UR38, URZ, UPT ;  /* 0x000000ff2600728c */ /* 0x000fc8000bf45270 */
[----:B------:R-:W-:Y:S02]  /*10f0*/  USEL UR16, URZ, 0x2, UP2 ;  /* 0x00000002ff107887 */ /* 0x000fe40009000000 */
[----:B------:R-:W-:Y:S02]  /*1100*/  USEL UR9, URZ, 0x4, UP2 ;  /* 0x00000004ff097887 */ /* 0x000fe40009000000 */
[----:B------:R-:W-:Y:S02]  /*1110*/  USEL UR8, URZ, 0x8, UP2 ;  /* 0x00000008ff087887 */ /* 0x000fe40009000000 */
[----:B------:R-:W-:Y:S02]  /*1120*/  USEL UR7, URZ, 0x10, UP2 ;  /* 0x00000010ff077887 */ /* 0x000fe40009000000 */
[----:B------:R-:W-:Y:S02]  /*1130*/  USEL UR6, URZ, 0x20, UP2 ;  /* 0x00000020ff067887 */ /* 0x000fe40009000000 */
[----:B------:R-:W-:-:S02]  /*1140*/  USEL UR5, URZ, 0x40, UP2 ;  /* 0x00000040ff057887 */ /* 0x000fc40009000000 */
[----:B------:R-:W-:Y:S02]  /*1150*/  USEL UR4, URZ, 0x80, UP2 ;  /* 0x00000080ff047887 */ /* 0x000fe40009000000 */
[----:B------:R-:W-:-:S04]  /*1160*/  UISETP.NE.AND UP2, UPT, UR38, URZ, UPT ;  /* 0x000000ff2600728c */ /* 0x000fc8000bf45270 */
[----:B------:R-:W-:-:S04]  /*1170*/  UISETP.EQ.OR UP2, UPT, UR39, URZ, !UP2 ;  /* 0x000000ff2700728c */ /* 0x000fc8000d742670 */
[----:B------:R-:W-:Y:S02]  /*1180*/  USEL UR17, URZ, 0x1, !UP2 ;  /* 0x00000001ff117887 */ /* 0x000fe4000d000000 */
[----:B------:R-:W-:-:S04]  /*1190*/  UISETP.NE.AND UP2, UPT, UR39, 0x1, UPT ;  /* 0x000000012700788c */ /* 0x000fc8000bf45270 */
[----:B------:R-:W-:Y:S02]  /*11a0*/  USEL UR16, UR16, 0x2, UP2 ;  /* 0x0000000210107887 */ /* 0x000fe40009000000 */
[----:B------:R-:W-:-:S04]  /*11b0*/  UISETP.NE.AND UP2, UPT, UR39, 0x2, UPT ;  /* 0x000000022700788c */ /* 0x000fc8000bf45270 */
[----:B------:R-:W-:Y:S02]  /*11c0*/  USEL UR9, UR9, 0x4, UP2 ;  /* 0x0000000409097887 */ /* 0x000fe40009000000 */
[----:B------:R-:W-:Y:S02]  /*11d0*/  UISETP.NE.AND UP2, UPT, UR39, 0x3, UPT ;  /* 0x000000032700788c */ /* 0x000fe4000bf45270 */
[----:B------:R-:W-:Y:S02]  /*11e0*/  UIADD3 UR9, UPT, UPT, UR9, UR16, UR17 ;  /* 0x0000001009097290 */ /* 0x000fe4000fffe011 */
        /* <DEDUP_REMOVED lines=10> */
[----:B------:R-:W-:-:S04]  /*1290*/  USEL UR4, UR4, 0x80, UP2 ;  /* 0x0000008004047887 */ /* 0x000fc80009000000 */
[----:B------:R-:W-:-:S06]  /*12a0*/  UIADD3 UR4, UPT, UPT, UR5, UR4, URZ ;  /* 0x0000000405047290 */ /* 0x000fcc000fffe0ff */
[----:B------:R-:W-:-:S07]  /*12b0*/  MOV R0, UR4 ;  /* 0x0000000400007c02 */ /* 0x000fce0008000f00 */
.L_x_17:
[----:B------:R-:W1:Y:S01]  /*12c0*/  S2UR UR44, SR_CTAID.Z ;  /* 0x00000000002c79c3 */ /* 0x000e620000002700 */
[----:B------:R-:W-:-:S09]  /*12d0*/  UISETP.GE.AND UP2, UPT, UR18, 0x1, UPT ;  /* 0x000000011200788c */ /* 0x000fd2000bf46270 */
[----:B------:R-:W-:Y:S05]  /*12e0*/  BRA.U !UP2, `(.L_x_18) ;  /* 0x000000010ac07547 */ /* 0x000fea000b800000 */
[----:B------:R-:W2:Y:S01]  /*12f0*/  LDCU.128 UR4, c[0x0][0xf10] ;  /* 0x0001e200ff0477ac */ /* 0x000ea20008000c00 */
[----:B------:R-:W3:Y:S01]  /*1300*/  LDCU UR17, c[0x0][0xf0c] ;  /* 0x0001e180ff1177ac */ /* 0x000ee20008000800 */
[----:B------:R-:W4:Y:S01]  /*1310*/  LDCU UR20, c[0x0][0x370] ;  /* 0x00006e00ff1477ac */ /* 0x000f220008000800 */
[----:B------:R-:W1:Y:S01]  /*1320*/  LDCU UR19, c[0x0][0x374] ;  /* 0x00006e80ff1377ac */ /* 0x000e620008000800 */
[----:B------:R-:W1:Y:S01]  /*1330*/  LDCU UR16, c[0x0][0xf20] ;  /* 0x0001e400ff1077ac */ /* 0x000e620008000800 */
[----:B--2---:R-:W-:Y:S02]  /*1340*/  UIMAD.WIDE.U32 UR8, UR27, UR4, URZ ;  /* 0x000000041b0872a5 */ /* 0x004fe4000f8e00ff */
[----:B---3--:R-:W-:Y:S02]  /*1350*/  UISETP.NE.AND UP2, UPT, UR17, 0x1, UPT ;  /* 0x000000011100788c */ /* 0x008fe4000bf45270 */
[----:B------:R-:W-:Y:S02]  /*1360*/  UIMAD.WIDE.U32 UR22, UR11, UR7, URZ ;  /* 0x000000070b1672a5 */ /* 0x000fe4000f8e00ff */
[----:B----4-:R-:W-:-:S02]  /*1370*/  UIMAD.WIDE.U32 UR24, UR20, UR4, URZ ;  /* 0x00000004141872a5 */ /* 0x010fc4000f8e00ff */
[----:B------:R-:W-:-:S03]  /*1380*/  USHF.R.U32.HI UR4, URZ, UR5, UR9 ;  /* 0x00000005ff047299 */ /* 0x000fc60008011609 */
[----:B------:R-:W2:Y:S02]  /*1390*/  LDCU.64 UR8, c[0x0][0xf28] ;  /* 0x0001e500ff0877ac */ /* 0x000ea40008000a00 */
[----:B------:R-:W-:Y:S01]  /*13a0*/  UMOV UR21, UR25 ;  /* 0x0000001900157c82 */ /* 0x000fe20008000000 */
[----:B------:R-:W-:Y:S02]  /*13b0*/  USEL UR4, UR27, UR4, !UP2 ;  /* 0x000000041b047287 */ /* 0x000fe4000d000000 */
[----:B------:R-:W-:Y:S02]  /*13c0*/  @UP2 USHF.R.U32.HI UR20, URZ, UR5, UR21 ;  /* 0x00000005ff142299 */ /* 0x000fe40008011615 */
[----:B------:R-:W-:Y:S02]  /*13d0*/  UISETP.NE.AND UP2, UPT, UR6, 0x1, UPT ;  /* 0x000000010600788c */ /* 0x000fe4000bf45270 */
[----:B-1----:R-:W-:Y:S02]  /*13e0*/  UIMAD.WIDE.U32 UR24, UR19, UR7, URZ ;  /* 0x00000007131872a5 */ /* 0x002fe4000f8e00ff */
[----:B------:R-:W-:-:S04]  /*13f0*/  USHF.R.U32.HI UR5, URZ, UR16, UR23 ;  /* 0x00000010ff057299 */ /* 0x000fc80008011617 */
[----:B------:R-:W-:Y:S02]  /*1400*/  USEL UR5, UR11, UR5, !UP2 ;  /* 0x000000050b057287 */ /* 0x000fe4000d000000 */
[----:B--2---:R-:W-:Y:S02]  /*1410*/  UIMAD.WIDE.U32 UR22, UR20, UR8, URZ ;  /* 0x00000008141672a5 */ /* 0x004fe4000f8e00ff */
[----:B------:R-:W-:Y:S02]  /*1420*/  @UP2 USHF.R.U32.HI UR19, URZ, UR16, UR25 ;  /* 0x00000010ff132299 */ /* 0x000fe40008011619 */
[----:B------:R-:W-:Y:S02]  /*1430*/  UISETP.NE.AND UP2, UPT, UR18, 0x1, UPT ;  /* 0x000000011200788c */ /* 0x000fe4000bf45270 */
[----:B------:R-:W-:Y:S02]  /*1440*/  UIMAD.WIDE.U32 UR24, UR19, UR8, URZ ;  /* 0x00000008131872a5 */ /* 0x000fe4000f8e00ff */
[----:B------:R-:W-:-:S04]  /*1450*/  UIADD3 UR16, UPT, UPT, -UR4, URZ, URZ ;  /* 0x000000ff04107290 */ /* 0x000fc8000fffe1ff */
[----:B------:R-:W-:Y:S01]  /*1460*/  UIMAD UR16, UR17, UR16, UR27 ;  /* 0x00000010111072a4 */ /* 0x000fe2000f8e021b */
[----:B------:R-:W-:Y:S02]  /*1470*/  UMOV UR7, UR25 ;  /* 0x0000001900077c82 */ /* 0x000fe40008000000 */
[----:B------:R-:W-:Y:S02]  /*1480*/  @UP2 USHF.R.U32.HI UR20, URZ, UR9, UR23 ;  /* 0x00000009ff142299 */ /* 0x000fe40008011617 */
[----:B------:R-:W-:Y:S02]  /*1490*/  @UP2 USHF.R.U32.HI UR19, URZ, UR9, UR7 ;  /* 0x00000009ff132299 */ /* 0x000fe40008011607 */
[----:B------:R-:W-:Y:S02]  /*14a0*/  UIMAD UR7, UR20, UR18, URZ ;  /* 0x00000012140772a4 */ /* 0x000fe4000f8e02ff */
[----:B------:R-:W-:Y:S02]  /*14b0*/  UIMAD UR19, UR19, UR18, URZ ;  /* 0x00000012131372a4 */ /* 0x000fe4000f8e02ff */
[----:B------:R-:W-:-:S02]  /*14c0*/  UIMAD.WIDE.U32 UR24, UR5, UR8, URZ ;  /* 0x00000008051872a5 */ /* 0x000fc4000f8e00ff */
[----:B------:R-:W-:Y:S02]  /*14d0*/  UISETP.GE.AND UP5, UPT, UR5, UR19, UPT ;  /* 0x000000130500728c */ /* 0x000fe4000bfa6270 */
[----:B------:R-:W-:Y:S02]  /*14e0*/  UIMAD.WIDE.U32 UR22, UR4, UR8, URZ ;  /* 0x00000008041672a5 */ /* 0x000fe4000f8e00ff */
[----:B------:R-:W-:-:S03]  /*14f0*/  UISETP.GE.OR UP5, UPT, UR4, UR7, UP5 ;  /* 0x000000070400728c */ /* 0x000fc6000afa6670 */
[----:B------:R-:W-:Y:S02]  /*1500*/  UMOV UR7, UR25 ;  /* 0x0000001900077c82 */ /* 0x000fe40008000000 */
[----:B------:R-:W-:-:S04]  /*1510*/  USHF.R.U32.HI UR7, URZ, UR9, UR7 ;  /* 0x00000009ff077299 */ /* 0x000fc80008011607 */
[----:B------:R-:W-:Y:S02]  /*1520*/  USEL UR7, UR5, UR7, !UP2 ;  /* 0x0000000705077287 */ /* 0x000fe4000d000000 */
[----:B------:R-:W-:Y:S02]  /*1530*/  @!UP5 USHF.R.U32.HI UR19, URZ, UR9, UR23 ;  /* 0x00000009ff13d299 */ /* 0x000fe40008011617 */
[----:B------:R-:W-:Y:S02]  /*1540*/  UIADD3 UR8, UPT, UPT, -UR7, URZ, URZ ;  /* 0x000000ff07087290 */ /* 0x000fe4000fffe1ff */
[----:B------:R-:W-:Y:S02]  /*1550*/  @!UP5 USEL UR19, UR4, UR19, !UP2 ;  /* 0x000000130413d287 */ /* 0x000fe4000d000000 */
[----:B------:R-:W-:Y:S02]  /*1560*/  UIMAD UR8, UR18, UR8, UR5 ;  /* 0x00000008120872a4 */ /* 0x000fe4000f8e0205 */
[----:B------:R-:W-:-:S02]  /*1570*/  UIADD3 UR9, UPT, UPT, -UR5, URZ, URZ ;  /* 0x000000ff05097290 */ /* 0x000fc4000fffe1ff */
[----:B------:R-:W-:Y:S02]  /*1580*/  @!UP5 UIMAD UR8, UR8, UR20, UR19 ;  /* 0x000000140808d2a4 */ /* 0x000fe4000f8e0213 */
[----:B------:R-:W-:Y:S02]  /*1590*/  @!UP5 UIADD3 UR7, UPT, UPT, UR7, -UR19, URZ ;  /* 0x800000130707d290 */ /* 0x000fe4000fffe0ff */
[----:B------:R-:W-:Y:S02]  /*15a0*/  UIMAD UR9, UR6, UR9, UR11 ;  /* 0x00000009060972a4 */ /* 0x000fe4000f8e020b */
[----:B------:R-:W-:-:S03]  /*15b0*/  @!UP5 UIMAD UR5, UR7, UR18, UR4 ;  /* 0x000000120705d2a4 */ /* 0x000fc6000f8e0204 */
[----:B------:R-:W-:Y:S01]  /*15c0*/  @!UP5 UMOV UR4, UR8 ;  /* 0x000000080004dc82 */ /* 0x000fe20008000000 */
[----:B------:R-:W-:Y:S02]  /*15d0*/  UIMAD UR11, UR5, UR6, UR9 ;  /* 0x00000006050b72a4 */ /* 0x000fe4000f8e0209 */
[----:B------:R-:W-:-:S12]  /*15e0*/  UIMAD UR27, UR4, UR17, UR16 ;  /* 0x00000011041b72a4 */ /* 0x000fd8000f8e0210 */
.L_x_18:
[----:B------:R-:W-:-:S09]  /*15f0*/  UISETP.NE.AND UP2, UPT, UR13, 0x1, UPT ;  /* 0x000000010d00788c */ /* 0x000fd2000bf45270 */
[----:B------:R-:W-:Y:S05]  /*1600*/  BRA.U UP2, `(.L_x_19) ;  /* 0x0000000102407547 */ /* 0x000fea000b800000 */
[----:B------:R-:W2:Y:S01]  /*1610*/  LDCU.128 UR4, c[0x0][0xf10] ;  /* 0x0001e200ff0477ac */ /* 0x000ea20008000c00 */
[----:B------:R-:W3:Y:S01]  /*1620*/  LDCU UR9, c[0x0][0xf0c] ;  /* 0x0001e180ff0977ac */ /* 0x000ee20008000800 */
[----:B------:R-:W4:Y:S01]  /*1630*/  LDCU UR8, c[0x0][0xf20] ;  /* 0x0001e400ff0877ac */ /* 0x000f220008000800 */
[----:B--2---:R-:W-:Y:S02]  /*1640*/  UIMAD.WIDE.U32 UR18, UR27, UR4, URZ ;  /* 0x000000041b1272a5 */ /* 0x004fe4000f8e00ff */
[----:B------:R-:W-:Y:S02]  /*1650*/  UIMAD.WIDE.U32 UR16, UR11, UR7, URZ ;  /* 0x000000070b1072a5 */ /* 0x000fe4000f8e00ff */
[----:B---3--:R-:W-:-:S03]  /*1660*/  UISETP.NE.AND UP2, UPT, UR9, 0x1, UPT ;  /* 0x000000010900788c */ /* 0x008fc6000bf45270 */
[----:B------:R-:W-:Y:S02]  /*1670*/  UMOV UR7, UR19 ;  /* 0x0000001300077c82 */ /* 0x000fe40008000000 */
[----:B------:R-:W-:Y:S02]  /*1680*/  USHF.R.U32.HI UR4, URZ, UR5, UR7 ;  /* 0x00000005ff047299 */ /* 0x000fe40008011607 */
[----:B----4-:R-:W-:Y:S02]  /*1690*/  USHF.R.U32.HI UR5, URZ, UR8, UR17 ;  /* 0x00000008ff057299 */ /* 0x010fe40008011611 */
[----:B------:R-:W-:Y:S02]  /*16a0*/  USEL UR4, UR27, UR4, !UP2 ;  /* 0x000000041b047287 */ /* 0x000fe4000d000000 */
[----:B------:R-:W-:-:S04]  /*16b0*/  UISETP.NE.AND UP2, UPT, UR6, 0x1, UPT ;  /* 0x000000010600788c */ /* 0x000fc8000bf45270 */
[----:B------:R-:W-:-:S04]  /*16c0*/  USEL UR5, UR11, UR5, !UP2 ;  /* 0x000000050b057287 */ /* 0x000fc8000d000000 */
[----:B------:R-:W-:Y:S02]  /*16d0*/  UIADD3 UR7, UPT, UPT, UR4, -UR5, URZ ;  /* 0x8000000504077290 */ /* 0x000fe4000fffe0ff */
[----:B------:R-:W-:Y:S02]  /*16e0*/  UIADD3 UR4, UPT, UPT, -UR4, UR5, URZ ;  /* 0x0000000504047290 */ /* 0x000fe4000fffe1ff */
[----:B------:R-:W-:Y:S02]  /*16f0*/  UIMAD UR11, UR7, UR6, UR11 ;  /* 0x00000006070b72a4 */ /* 0x000fe4000f8e020b */
[----:B------:R-:W-:-:S12]  /*1700*/  UIMAD UR27, UR4, UR9, UR27 ;  /* 0x00000009041b72a4 */ /* 0x000fd8000f8e021b */
.L_x_19:
[----:B------:R-:W-:Y:S01]  /*1710*/  UISETP.NE.AND UP2, UPT, UR12, 0x2, UPT ;  /* 0x000000020c00788c */ /* 0x000fe2000bf45270 */
[----:B------:R-:W-:Y:S09]  /*1720*/  BRA.U !UP1, `(.L_x_20) ;  /* 0x00000001090c7547 */ /* 0x000ff2000b800000 */
[----:B------:R-:W-:Y:S01]  /*1730*/  UCGABAR_WAIT ;  /* 0x0000000000007dc7 */ /* 0x000fe20008000000 */
[----:B------:R-:W-:Y:S01]  /*1740*/  CCTL.IVALL ;  /* 0x00000000ff00798f */ /* 0x000fe20002000000 */
[----:B------:R-:W-:Y:S05]  /*1750*/  BRA `(.L_x_21) ;  /* 0x0000000000047947 */ /* 0x000fea0003800000 */
.L_x_20:
[----:B------:R-:W-:Y:S06]  /*1760*/  BAR.SYNC.DEFER_BLOCKING 0x0 ;  /* 0x0000000000007b1d */ /* 0x000fec0000010000 */
.L_x_21:
[----:B------:R-:W-:Y:S05]  /*1770*/  BRA.U UP2, `(.L_x_22) ;  /* 0x0000001502807547 */ /* 0x000fea000b800000 */
[----:B------:R-:W2:Y:S01]  /*1780*/  LDCU UR30, c[0x0][0x38c] ;  /* 0x00007180ff1e77ac */ /* 0x000ea20008000800 */
[----:B------:R-:W3:Y:S01]  /*1790*/  LDC R8, c[0x0][0x370] ;  /* 0x0000dc00ff087b82 */ /* 0x000ee20000000800 */
[----:B------:R-:W-:Y:S01]  /*17a0*/  PLOP3.LUT P1, PT, PT, PT, UP6, 0x80, 0x8 ;  /* 0x000000000008781c */ /* 0x000fe20003f2f068 */
[----:B------:R-:W-:Y:S01]  /*17b0*/  IMAD.MOV.U32 R15, RZ, RZ, 0x1 ;  /* 0x00000001ff0f7424 */ /* 0x000fe200078e00ff */
[----:B------:R-:W-:Y:S01]  /*17c0*/  UISETP.NE.AND UP1, UPT, UR12, URZ, UPT ;  /* 0x000000ff0c00728c */ /* 0x000fe2000bf25270 */
[----:B------:R-:W-:Y:S01]  /*17d0*/  ISETP.EQ.OR P4, PT, R2, RZ, P5 ;  /* 0x000000ff0200720c */ /* 0x000fe20002f82670 */
[----:B------:R-:W-:Y:S01]  /*17e0*/  USEL UR6, URZ, 0x1, UP4 ;  /* 0x00000001ff067887 */ /* 0x000fe2000a000000 */
[----:B------:R-:W-:Y:S01]  /*17f0*/  PLOP3.LUT P1, PT, P1, PT, PT, 0x8, 0x80 ;  /* 0x000000000080781c */ /* 0x000fe20000f2e170 */
[----:B------:R-:W-:Y:S01]  /*1800*/  IMAD.MOV.U32 R14, RZ, RZ, RZ ;  /* 0x000000ffff0e7224 */ /* 0x000fe200078e00ff */
[----:B------:R-:W4:Y:S01]  /*1810*/  LDC R0, c[0x0][0x374] ;  /* 0x0000dd00ff007b82 */ /* 0x000f220000000800 */
[----:B------:R-:W-:Y:S01]  /*1820*/  CS2R R12, SRZ ;  /* 0x00000000000c7805 */ /* 0x000fe2000001ff00 */
[----:B------:R-:W-:Y:S01]  /*1830*/  IMAD.MOV.U32 R11, RZ, RZ, 0x1 ;  /* 0x00000001ff0b7424 */ /* 0x000fe200078e00ff */
[----:B------:R-:W1:Y:S01]  /*1840*/  LDCU.64 UR46, c[0x0][0x348] ;  /* 0x00006900ff2e77ac */ /* 0x000e620008000a00 */
[----:B------:R-:W-:-:S02]  /*1850*/  USHF.R.U32.HI UR22, URZ, 0x7, UR15 ;  /* 0x00000007ff167899 */ /* 0x000fc4000801160f */
[----:B--2---:R-:W-:Y:S02]  /*1860*/  UIADD3 UR4, UPT, UPT, UR30, 0x7f, URZ ;  /* 0x0000007f1e047890 */ /* 0x004fe4000fffe0ff */
[----:B------:R-:W-:Y:S02]  /*1870*/  USEL UR6, UR6, 0x2, UP1 ;  /* 0x0000000206067887 */ /* 0x000fe40008800000 */
[----:B------:R-:W-:Y:S01]  /*1880*/  USHF.R.S32.HI UR45, URZ, 0x1f, UR4 ;  /* 0x0000001fff2d7899 */ /* 0x000fe20008011404 */
[----:B------:R-:W-:-:S03]  /*1890*/  UMOV UR7, URZ ;  /* 0x000000ff00077c82 */ /* 0x000fc60008000000 */
[----:B------:R-:W-:Y:S02]  /*18a0*/  ULEA.HI UR45, UR45, UR4, URZ, 0x7 ;  /* 0x000000042d2d7291 */ /* 0x000fe4000f8f38ff */
[----:B------:R-:W-:Y:S02]  /*18b0*/  UIADD3 UR4, UPT, UPT, UR30, -0x1, URZ ;  /* 0xffffffff1e047890 */ /* 0x000fe4000fffe0ff */
[----:B------:R-:W-:Y:S02]  /*18c0*/  USHF.R.S32.HI UR45, URZ, 0x7, UR45 ;  /* 0x00000007ff2d7899 */ /* 0x000fe4000801142d */
[----:B------:R-:W-:Y:S02]  /*18d0*/  UISETP.GE.U32.AND UP2, UPT, UR4, -0xff, UPT ;  /* 0xffffff010400788c */ /* 0x000fe4000bf46070 */
[----:B------:R-:W-:Y:S02]  /*18e0*/  UISETP.LT.U32.AND UP0, UPT, UR45, 0x6, UPT ;  /* 0x000000062d00788c */ /* 0x000fe4000bf01070 */
[----:B------:R-:W-:-:S02]  /*18f0*/  UIADD3 UR30, UPT, UPT, UR30, 0xfe, URZ ;  /* 0x000000fe1e1e7890 */ /* 0x000fc4000fffe0ff */
[----:B------:R-:W-:-:S04]  /*1900*/  USEL UR31, UR45, 0x6, UP0 ;  /* 0x000000062d1f7887 */ /* 0x000fc80008000000 */
[----:B------:R-:W-:Y:S02]  /*1910*/  UIADD3 UR5, UPT, UPT, UR31, -0x1, URZ ;  /* 0xffffffff1f057890 */ /* 0x000fe4000fffe0ff */
[----:B------:R-:W-:Y:S02]  /*1920*/  @UP2 UIADD3 UR5, UPT, UPT, UR31, URZ, URZ ;  /* 0x000000ff1f052290 */ /* 0x000fe4000fffe0ff */
[----:B------:R-:W-:Y:S02]  /*1930*/  UIADD3 UR23, UPT, UPT, UR45, -UR31, URZ ;  /* 0x8000001f2d177290 */ /* 0x000fe4000fffe0ff */
[----:B-1----:R-:W-:-:S12]  /*1940*/  UIADD3 UR5, UPT, UPT, UR5, 0x1, URZ ;  /* 0x0000000105057890 */ /* 0x002fd8000fffe0ff */
.L_x_46:
[----:B------:R-:W-:Y:S01]  /*1950*/  UISETP.NE.AND UP0, UPT, UR37, URZ, UPT ;  /* 0x000000ff2500728c */ /* 0x000fe2000bf05270 */
[----:B------:R-:W1:Y:S08]  /*1960*/  S2UR UR37, SR_CgaCtaId ;  /* 0x00000000002579c3 */ /* 0x000e700000008800 */
[----:B------:R-:W-:Y:S05]  /*1970*/  BRA.U UP0, `(.L_x_23) ;  /* 0x0000000100347547 */ /* 0x000fea000b800000 */
[----:B------:R-:W2:Y:S01]  /*1980*/  S2R R2, SR_CgaCtaId ;  /* 0x0000000000027919 */ /* 0x000ea20000008800 */
[----:B------:R-:W-:-:S04]  /*1990*/  MOV R3, 0x400 ;  /* 0x0000040000037802 */ /* 0x000fc80000000f00 */
[----:B--2---:R-:W-:Y:S02]  /*19a0*/  LEA R2, R2, R3, 0x18 ;  /* 0x0000000302027211 */ /* 0x004fe400078ec0ff */
[----:B------:R-:W-:-:S03]  /*19b0*/  SHF.L.U32 R3, R11, 0x1f, RZ ;  /* 0x0000001f0b037819 */ /* 0x000fc600000006ff */
[----:B------:R-:W-:-:S04]  /*19c0*/  IMAD R2, R12, 0x8, R2 ;  /* 0x000000080c027824 */ /* 0x000fc800078e0202 */
[----:B------:R-:W2:Y:S02]  /*19d0*/  SYNCS.PHASECHK.TRANS64.TRYWAIT P0, [R2+URZ+0x100], R3 ;  /* 0x00010003020075a7 */ /* 0x000ea400080011ff */
[----:B--2---:R-:W-:Y:S05]  /*19e0*/  @!P0 BRA `(.L_x_24) ;  /* 0x000000c800988947 */ /* 0x004fea0003800000 */
.L_x_194:
[----:B------:R-:W-:Y:S01]  /*19f0*/  VIADD R12, R12, 0x1 ;  /* 0x000000010c0c7836 */ /* 0x000fe20000000000 */
[----:B------:R2:W-:Y:S04]  /*1a00*/  SYNCS.ARRIVE.TRANS64.A1T0 RZ, [R2+URZ+0xf0], RZ ;  /* 0x0000f0ff02ff79a7 */ /* 0x0005e800081000ff */
[----:B------:R-:W-:-:S04]  /*1a10*/  ISETP.NE.AND P0, PT, R12, 0x2, PT ;  /* 0x000000020c00780c */ /* 0x000fc80003f05270 */
[----:B------:R-:W-:Y:S02]  /*1a20*/  SEL R12, R12, RZ, P0 ;  /* 0x000000ff0c0c7207 */ /* 0x000fe40000000000 */
[----:B--2---:R-:W-:-:S04]  /*1a30*/  SEL R2, RZ, 0x1, P0 ;  /* 0x00000001ff027807 */ /* 0x004fc80000000000 */
[----:B------:R-:W-:-:S07]  /*1a40*/  LOP3.LUT R11, R11, R2, RZ, 0x3c, !PT ;  /* 0x000000020b0b7212 */ /* 0x000fce00078e3cff */
.L_x_23:
[----:B------:R-:W-:Y:S01]  /*1a50*/  UMOV UR4, 0x400 ;  /* 0x0000040000047882 */ /* 0x000fe20000000000 */
[----:B------:R-:W-:Y:S01]  /*1a60*/  SHF.L.U32 R2, R15, 0x1f, RZ ;  /* 0x0000001f0f027819 */ /* 0x000fe200000006ff */
[----:B-1----:R-:W-:Y:S02]  /*1a70*/  ULEA UR4, UR37, UR4, 0x18 ;  /* 0x0000000425047291 */ /* 0x002fe4000f8ec0ff */
[----:B------:R-:W-:Y:S02]  /*1a80*/  UISETP.GE.U32.AND UP0, UPT, UR30, 0xff, UPT ;  /* 0x000000ff1e00788c */ /* 0x000fe4000bf06070 */
[----:B------:R-:W-:Y:S02]  /*1a90*/  ULEA UR8, UR7, UR4, 0x3 ;  /* 0x0000000407087291 */ /* 0x000fe4000f8e18ff */
[----:B------:R-:W-:Y:S02]  /*1aa0*/  USHF.L.U32 UR43, UR27, 0x7, URZ ;  /* 0x000000071b2b7899 */ /* 0x000fe400080006ff */
[----:B------:R-:W-:Y:S01]  /*1ab0*/  ULEA UR35, UR11, UR22, 0x7 ;  /* 0x000000160b237291 */ /* 0x000fe2000f8e38ff */
[----:B------:R-:W-:-:S04]  /*1ac0*/  UMOV UR20, URZ ;  /* 0x000000ff00147c82 */ /* 0x000fc80008000000 */
[----:B------:R1:W2:Y:S01]  /*1ad0*/  SYNCS.PHASECHK.TRANS64.TRYWAIT P2, [UR8+0x30], R2 ;  /* 0x00003002ff0075a7 */ /* 0x0002a20008041108 */
[----:B------:R-:W-:Y:S06]  /*1ae0*/  BRA.U !UP0, `(.L_x_25) ;  /* 0x0000000508107547 */ /* 0x000fec000b800000 */
[----:B------:R-:W-:Y:S01]  /*1af0*/  UMOV UR16, UR7 ;  /* 0x0000000700107c82 */ /* 0x000fe20008000000 */
[----:B------:R-:W-:-:S05]  /*1b00*/  UMOV UR28, URZ ;  /* 0x000000ff001c7c82 */ /* 0x000fca0008000000 */
.L_x_33:
[----:B------:R-:W-:Y:S01]  /*1b10*/  ULEA UR41, UR16, UR4, 0x3 ;  /* 0x0000000410297291 */ /* 0x000fe2000f8e18ff */
[----:B--2---:R-:W-:Y:S01]  /*1b20*/  @!P5 MOV R3, 0x8400 ;  /* 0x000084000003d802 */ /* 0x004fe20000000f00 */
[----:B--2---:R-:W-:Y:S10]  /*1b30*/  @P2 BRA `(.L_x_26) ;  /* 0x00000000000c2947 */ /* 0x004ff40003800000 */
[----:B------:R-:W-:-:S04]  /*1b40*/  SHF.L.U32 R4, R15, 0x1f, RZ ;  /* 0x0000001f0f047819 */ /* 0x000fc800000006ff */
[----:B------:R-:W2:Y:S02]  /*1b50*/  SYNCS.PHASECHK.TRANS64.TRYWAIT P0, [UR41+0x30], R4 ;  /* 0x00003004ff0075a7 */ /* 0x000ea40008001129 */
[----:B--2---:R-:W-:Y:S05]  /*1b60*/  @!P0 BRA `(.L_x_27) ;  /* 0x000000c8004c8947 */ /* 0x004fea0003800000 */
.L_x_26:
[----:B------:R2:W-:Y:S01]  /*1b70*/  @!P5 SYNCS.ARRIVE.TRANS64 RZ, [UR41], R3 ;  /* 0x00000003ffffd9a7 */ /* 0x0005e20008000029 */
[----:B------:R-:W-:-:S04]  /*1b80*/  ULOP3.LUT UR7, UR6, 0x2, URZ, 0xfc, !UPT ;  /* 0x0000000206077892 */ /* 0x000fc8000f8efcff */
[----:B------:R-:W-:-:S09]  /*1b90*/  UISETP.NE.AND UP0, UPT, UR7, 0x2, UPT ;  /* 0x000000020700788c */ /* 0x000fd2000bf05270 */
[----:B------:R-:W-:Y:S05]  /*1ba0*/  BRA.U UP0, `(.L_x_28) ;  /* 0x0000000100047547 */ /* 0x000fea000b800000 */
[----:B------:R-:W-:Y:S05]  /*1bb0*/  BPT.TRAP 0x1 ;  /* 0x000000040000795c */ /* 0x000fea0000300000 */
.L_x_28:
[----:B------:R-:W-:Y:S04]  /*1bc0*/  BSSY.RECONVERGENT B0, `(.L_x_29) ;  /* 0x0000003000007945 */ /* 0x000fe80003800200 */
[----:B------:R-:W-:Y:S05]  /*1bd0*/  @P4 BRA `(.L_x_30) ;  /* 0x0000000000044947 */ /* 0x000fea0003800000 */
[----:B------:R-:W-:Y:S05]  /*1be0*/  BPT.TRAP 0x1 ;  /* 0x000000040000795c */ /* 0x000fea0000300000 */
.L_x_30:
[----:B------:R-:W-:Y:S05]  /*1bf0*/  BSYNC.RECONVERGENT B0 ;  /* 0x0000000000007941 */ /* 0x000fea0003800200 */
.L_x_29:
[----:B------:R-:W-:Y:S01]  /*1c00*/  UIADD3 UR7, UPT, UPT, UR16, 0x1, URZ ;  /* 0x0000000110077890 */ /* 0x000fe2000fffe0ff */
[----:B------:R-:W-:Y:S01]  /*1c10*/  BSSY.RECONVERGENT B0, `(.L_x_31) ;  /* 0x000002c000007945 */ /* 0x000fe20003800200 */
[----:B------:R-:W-:Y:S02]  /*1c20*/  ELECT P0, URZ, PT ;  /* 0x0000000000ff782f */ /* 0x000fe40003800000 */
[----:B------:R-:W-:-:S04]  /*1c30*/  UISETP.NE.AND UP0, UPT, UR7, 0x6, UPT ;  /* 0x000000060700788c */ /* 0x000fc8000bf05270 */
[----:B------:R-:W-:Y:S02]  /*1c40*/  USEL UR9, URZ, 0x1, UP0 ;  /* 0x00000001ff097887 */ /* 0x000fe40008000000 */
[----:B------:R-:W-:-:S04]  /*1c50*/  USEL UR7, UR7, URZ, UP0 ;  /* 0x000000ff07077287 */ /* 0x000fc80008000000 */
[----:B------:R-:W-:Y:S01]  /*1c60*/  ULEA UR8, UR7, UR4, 0x3 ;  /* 0x0000000407087291 */ /* 0x000fe2000f8e18ff */
[----:B------:R-:W-:-:S04]  /*1c70*/  LOP3.LUT R15, R15, UR9, RZ, 0x3c, !PT ;  /* 0x000000090f0f7c12 */ /* 0x000fc8000f8e3cff */
[----:B-1----:R-:W-:-:S04]  /*1c80*/  SHF.L.U32 R2, R15, 0x1f, RZ ;  /* 0x0000001f0f027819 */ /* 0x002fc800000006ff */
[----:B------:R1:W1:Y:S01]  /*1c90*/  SYNCS.PHASECHK.TRANS64.TRYWAIT P2, [UR8+0x30], R2 ;  /* 0x00003002ff0075a7 */ /* 0x0002620008041108 */
[----:B------:R-:W-:Y:S05]  /*1ca0*/  @!P0 BRA `(.L_x_32) ;  /* 0x0000000000888947 */ /* 0x000fea0003800000 */
[----:B------:R-:W-:Y:S02]  /*1cb0*/  USHF.L.U32 UR40, UR16, 0xe, URZ ;  /* 0x0000000e10287899 */ /* 0x000fe400080006ff */
[----:B------:R-:W-:Y:S02]  /*1cc0*/  USHF.L.U32 UR24, UR16, 0x9, URZ ;  /* 0x0000000910187899 */ /* 0x000fe400080006ff */
[----:B------:R-:W-:Y:S02]  /*1cd0*/  UIADD3 UR52, UP3, UPT, UR46, 0x80, URZ ;  /* 0x000000802e347890 */ /* 0x000fe4000ff7e0ff */
[----:B------:R-:W-:Y:S02]  /*1ce0*/  UIADD3 UR50, UP2, UPT, UR46, 0x180, URZ ;  /* 0x000001802e327890 */ /* 0x000fe4000ff5e0ff */
[----:B------:R-:W-:Y:S02]  /*1cf0*/  ULOP3.LUT UR32, UR40, UR15, URZ, 0xfc, !UPT ;  /* 0x0000000f28207292 */ /* 0x000fe4000f8efcff */
[----:B------:R-:W-:-:S02]  /*1d00*/  UIADD3 UR48, UP1, UPT, UR46, 0x280, URZ ;  /* 0x000002802e307890 */ /* 0x000fc4000ff3e0ff */
[----:B------:R-:W-:Y:S02]  /*1d10*/  UIADD3 UR20, UP0, UPT, UR46, 0x380, URZ ;  /* 0x000003802e147890 */ /* 0x000fe4000ff1e0ff */
[----:B------:R-:W-:Y:S02]  /*1d20*/  ULOP3.LUT UR8, UR24, UR14, URZ, 0xfc, !UPT ;  /* 0x0000000e18087292 */ /* 0x000fe4000f8efcff */
[----:B------:R-:W-:Y:S02]  /*1d30*/  USHF.L.U32 UR42, UR28, 0x7, URZ ;  /* 0x000000071c2a7899 */ /* 0x000fe400080006ff */
[----:B------:R-:W-:Y:S02]  /*1d40*/  UIADD3.X UR53, UPT, UPT, URZ, UR47, URZ, UP3, !UPT ;  /* 0x0000002fff357290 */ /* 0x000fe40009ffe4ff */
[----:B------:R-:W-:Y:S02]  /*1d50*/  UIADD3 UR40, UPT, UPT, UR4, 0x4300, UR40 ;  /* 0x0000430004287890 */ /* 0x000fe4000fffe028 */
[----:B------:R-:W-:-:S02]  /*1d60*/  UIADD3.X UR51, UPT, UPT, URZ, UR47, URZ, UP2, !UPT ;  /* 0x0000002fff337290 */ /* 0x000fc400097fe4ff */
[----:B------:R-:W-:Y:S02]  /*1d70*/  UIADD3 UR32, UPT, UPT, UR4, 0x1c300, UR32 ;  /* 0x0001c30004207890 */ /* 0x000fe4000fffe020 */
[----:B------:R-:W-:Y:S02]  /*1d80*/  UIADD3.X UR49, UPT, UPT, URZ, UR47, URZ, UP1, !UPT ;  /* 0x0000002fff317290 */ /* 0x000fe40008ffe4ff */
[----:B------:R-:W-:Y:S02]  /*1d90*/  UIADD3 UR24, UPT, UPT, UR4, 0x34300, UR24 ;  /* 0x0003430004187890 */ /* 0x000fe4000fffe018 */
[----:B------:R-:W-:Y:S02]  /*1da0*/  UIADD3.X UR21, UPT, UPT, URZ, UR47, URZ, UP0, !UPT ;  /* 0x0000002fff157290 */ /* 0x000fe400087fe4ff */
[----:B------:R-:W-:Y:S01]  /*1db0*/  UIADD3 UR8, UPT, UPT, UR4, 0x34f00, UR8 ;  /* 0x00034f0004087890 */ /* 0x000fe2000fffe008 */
[----:B------:R-:W-:Y:S01]  /*1dc0*/  UMOV UR18, 0x0 ;  /* 0x0000000000127882 */ /* 0x000fe20000000000 */
[----:B------:R-:W-:Y:S01]  /*1dd0*/  UMOV UR19, 0x10000000 ;  /* 0x1000000000137882 */ /* 0x000fe20000000000 */
[----:B------:R-:W-:Y:S01]  /*1de0*/  UMOV UR17, 0xff0000 ;  /* 0x00ff000000117882 */ /* 0x000fe20000000000 */
[----:B------:R-:W-:Y:S01]  /*1df0*/  UMOV UR33, UR41 ;  /* 0x0000002900217c82 */ /* 0x000fe20008000000 */
[----:B------:R-:W-:Y:S01]  /*1e00*/  UMOV UR36, UR44 ;  /* 0x0000002c00247c82 */ /* 0x000fe20008000000 */
[----:B------:R-:W-:Y:S01]  /*1e10*/  UMOV UR34, UR42 ;  /* 0x0000002a00227c82 */ /* 0x000fe20008000000 */
[----:B------:R-:W-:Y:S01]  /*1e20*/  UMOV UR26, URZ ;  /* 0x000000ff001a7c82 */ /* 0x000fe20008000000 */
[----:B------:R-:W-:Y:S01]  /*1e30*/  UMOV UR25, UR41 ;  /* 0x0000002900197c82 */ /* 0x000fe20008000000 */
[----:B------:R-:W-:Y:S01]  /*1e40*/  UMOV UR29, UR44 ;  /* 0x0000002c001d7c82 */ /* 0x000fe20008000000 */
[----:B------:R1:W-:Y:S01]  /*1e50*/  UTMALDG.3D [UR40], [UR52], desc[UR18] ;  /* 0x00001228340075b4 */ /* 0x0003e20008011000 */
[----:B------:R-:W-:Y:S01]  /*1e60*/  UMOV UR9, UR41 ;  /* 0x0000002900097c82 */ /* 0x000fe20008000000 */
[----:B------:R-:W-:Y:S01]  /*1e70*/  UMOV UR12, UR28 ;  /* 0x0000001c000c7c82 */ /* 0x000fe20008000000 */
[----:B------:R-:W-:Y:S01]  /*1e80*/  UMOV UR13, UR44 ;  /* 0x0000002c000d7c82 */ /* 0x000fe20008000000 */
[----:B------:R1:W-:Y:S01]  /*1e90*/  UTMALDG.3D.MULTICAST [UR32], [UR50], UR17, desc[UR18] ;  /* 0x00001220320073b4 */ /* 0x0003e20008011811 */
[----:B------:R1:W-:Y:S01]  /*1ea0*/  UTMALDG.4D [UR24], [UR48], desc[UR18] ;  /* 0x00001218300075b4 */ /* 0x0003e20008019000 */
[----:B------:R1:W-:Y:S01]  /*1eb0*/  UTMALDG.4D.MULTICAST [UR8], [UR20], UR17, desc[UR18] ;  /* 0x00001208140073b4 */ /* 0x0003e20008019811 */
[----:B------:R-:W-:Y:S01]  /*1ec0*/  NOP ;  /* 0x0000000000007918 */ /* 0x000fe20000000000 */
.L_x_32:
[----:B-1----:R-:W-:Y:S05]  /*1ed0*/  BSYNC.RECONVERGENT B0 ;  /* 0x0000000000007941 */ /* 0x002fea0003800200 */
.L_x_31:
[----:B------:R-:W-:Y:S01]  /*1ee0*/  UIADD3 UR28, UPT, UPT, UR28, 0x1, URZ ;  /* 0x000000011c1c7890 */ /* 0x000fe2000fffe0ff */
[----:B------:R-:W-:Y:S01]  /*1ef0*/  UMOV UR16, UR7 ;  /* 0x0000000700107c82 */ /* 0x000fe20008000000 */
[----:B------:R-:W-:Y:S02]  /*1f00*/  UMOV UR20, UR5 ;  /* 0x0000000500147c82 */ /* 0x000fe40008000000 */
[----:B------:R-:W-:-:S09]  /*1f10*/  UISETP.NE.AND UP0, UPT, UR28, UR5, UPT ;  /* 0x000000051c00728c */ /* 0x000fd2000bf05270 */
[----:B------:R-:W-:Y:S05]  /*1f20*/  BRA.U UP0, `(.L_x_33) ;  /* 0xfffffff900f87547 */ /* 0x000fea000b83ffff */
.L_x_25:
[----:B------:R-:W-:Y:S01]  /*1f30*/  ULEA UR8, UR7, UR4, 0x3 ;  /* 0x0000000407087291 */ /* 0x000fe2000f8e18ff */
[----:B-1----:R-:W-:Y:S01]  /*1f40*/  SHF.L.U32 R2, R15, 0x1f, RZ ;  /* 0x0000001f0f027819 */ /* 0x002fe200000006ff */
[----:B------:R-:W-:Y:S01]  /*1f50*/  @!P1 SYNCS.ARRIVE.TRANS64.A1T0 RZ, [UR4+0xa8], RZ ;  /* 0x0000a8ffffff99a7 */ /* 0x000fe20008100004 */
[----:B------:R-:W-:-:S06]  /*1f60*/  UISETP.GT.AND UP0, UPT, UR45, UR31, UPT ;  /* 0x0000001f2d00728c */ /* 0x000fcc000bf04270 */
[----:B------:R1:W1:Y:S03]  /*1f70*/  SYNCS.PHASECHK.TRANS64.TRYWAIT P1, [UR8+0x30], R2 ;  /* 0x00003002ff0075a7 */ /* 0x0002660008021108 */
[----:B------:R-:W-:Y:S05]  /*1f80*/  BRA.U !UP0, `(.L_x_34) ;  /* 0x0000000508107547 */ /* 0x000fea000b800000 */
[----:B------:R-:W-:Y:S01]  /*1f90*/  UIADD3 UR25, UPT, UPT, UR23, UR20, URZ ;  /* 0x0000001417197290 */ /* 0x000fe2000fffe0ff */
[----:B------:R-:W-:-:S11]  /*1fa0*/  UMOV UR26, UR7 ;  /* 0x00000007001a7c82 */ /* 0x000fd60008000000 */
.L_x_42:
[----:B------:R-:W-:Y:S01]  /*1fb0*/  ULEA UR41, UR26, UR4, 0x3 ;  /* 0x000000041a297291 */ /* 0x000fe2000f8e18ff */
[----:B--2---:R-:W-:Y:S01]  /*1fc0*/  @!P5 MOV R3, 0x8400 ;  /* 0x000084000003d802 */ /* 0x004fe20000000f00 */
[----:B-1----:R-:W-:Y:S10]  /*1fd0*/  @P1 BRA `(.L_x_35) ;  /* 0x00000000000c1947 */ /* 0x002ff40003800000 */
[----:B------:R-:W-:-:S04]  /*1fe0*/  SHF.L.U32 R4, R15, 0x1f, RZ ;  /* 0x0000001f0f047819 */ /* 0x000fc800000006ff */
[----:B------:R-:W1:Y:S02]  /*1ff0*/  SYNCS.PHASECHK.TRANS64.TRYWAIT P0, [UR41+0x30], R4 ;  /* 0x00003004ff0075a7 */ /* 0x000e640008001129 */
[----:B-1----:R-:W-:Y:S05]  /*2000*/  @!P0 BRA `(.L_x_36) ;  /* 0x000000c4003c8947 */ /* 0x002fea0003800000 */
.L_x_35:
[----:B------:R2:W-:Y:S01]  /*2010*/  @!P5 SYNCS.ARRIVE.TRANS64 RZ, [UR41], R3 ;  /* 0x00000003ffffd9a7 */ /* 0x0005e20008000029 */
[----:B------:R-:W-:-:S04]  /*2020*/  ULOP3.LUT UR7, UR6, 0x2, URZ, 0xfc, !UPT ;  /* 0x0000000206077892 */ /* 0x000fc8000f8efcff */
[----:B------:R-:W-:-:S09]  /*2030*/  UISETP.NE.AND UP0, UPT, UR7, 0x2, UPT ;  /* 0x000000020700788c */ /* 0x000fd2000bf05270 */
[----:B------:R-:W-:Y:S05]  /*2040*/  BRA.U UP0, `(.L_x_37) ;  /* 0x0000000100047547 */ /* 0x000fea000b800000 */
[----:B------:R-:W-:Y:S05]  /*2050*/  BPT.TRAP 0x1 ;  /* 0x000000040000795c */ /* 0x000fea0000300000 */
.L_x_37:
[----:B------:R-:W-:Y:S04]  /*2060*/  BSSY.RECONVERGENT B0, `(.L_x_38) ;  /* 0x0000003000007945 */ /* 0x000fe80003800200 */
[----:B------:R-:W-:Y:S05]  /*2070*/  @P4 BRA `(.L_x_39) ;  /* 0x0000000000044947 */ /* 0x000fea0003800000 */
[----:B------:R-:W-:Y:S05]  /*2080*/  BPT.TRAP 0x1 ;  /* 0x000000040000795c */ /* 0x000fea0000300000 */
.L_x_39:
[----:B------:R-:W-:Y:S05]  /*2090*/  BSYNC.RECONVERGENT B0 ;  /* 0x0000000000007941 */ /* 0x000fea0003800200 */
.L_x_38:
        /* <DEDUP_REMOVED lines=26> */
[----:B------:R-:W-:Y:S02]  /*2240*/  UIADD3 UR8, UPT, UPT, UR4, 0x34f00, UR8 ;  /* 0x00034f0004087890 */ /* 0x000fe4000fffe008 */
[----:B------:R-:W-:Y:S01]  /*2250*/  UIADD3.X UR49, UPT, UPT, URZ, UR47, URZ, UP0, !UPT ;  /* 0x0000002fff317290 */ /* 0x000fe200087fe4ff */
        /* <DEDUP_REMOVED lines=18> */
.L_x_41:
[----:B-1----:R-:W-:Y:S05]  /*2380*/  BSYNC.RECONVERGENT B0 ;  /* 0x0000000000007941 */ /* 0x002fea0003800200 */
.L_x_40:
[----:B------:R-:W-:Y:S01]  /*2390*/  UIADD3 UR20, UPT, UPT, UR20, 0x1, URZ ;  /* 0x0000000114147890 */ /* 0x000fe2000fffe0ff */
[----:B------:R-:W-:-:S03]  /*23a0*/  UMOV UR26, UR7 ;  /* 0x00000007001a7c82 */ /* 0x000fc60008000000 */
[----:B------:R-:W-:-:S09]  /*23b0*/  UISETP.NE.AND UP0, UPT, UR20, UR25, UPT ;  /* 0x000000191400728c */ /* 0x000fd2000bf05270 */
[----:B------:R-:W-:Y:S05]  /*23c0*/  BRA.U UP0, `(.L_x_42) ;  /* 0xfffffff900f87547 */ /* 0x000fea000b83ffff */
.L_x_34:
[C---:B-1----:R-:W-:Y:S01]  /*23d0*/  LEA R2, R14.reuse, UR4, 0x3 ;  /* 0x000000040e027c11 */ /* 0x042fe2000f8e18ff */
[----:B------:R-:W-:Y:S01]  /*23e0*/  NOP ;  /* 0x0000000000007918 */ /* 0x000fe20000000000 */
[----:B--2---:R-:W-:Y:S02]  /*23f0*/  SHF.L.U32 R3, R13, 0x1f, RZ ;  /* 0x0000001f0d037819 */ /* 0x004fe400000006ff */
[----:B------:R-:W-:Y:S02]  /*2400*/  LEA R4, R14, UR4, 0x4 ;  /* 0x000000040e047c11 */ /* 0x000fe4000f8e20ff */
[----:B------:R-:W1:Y:S02]  /*2410*/  SYNCS.PHASECHK.TRANS64.TRYWAIT P0, [R2+URZ+0xb0], R3 ;  /* 0x0000b003020075a7 */ /* 0x000e6400080011ff */
[----:B-1----:R-:W-:Y:S05]  /*2420*/  @!P0 BRA `(.L_x_43) ;  /* 0x000000c0004c8947 */ /* 0x002fea0003800000 */
.L_x_197:
[----:B------:R-:W2:Y:S01]  /*2430*/  LDS.128 R4, [R4+0x120] ;  /* 0x0001200004047984 */ /* 0x000ea20000000c00 */
[----:B------:R-:W-:Y:S01]  /*2440*/  ISETP.GE.AND P0, PT, R43, 0x1, PT ;  /* 0x000000012b00780c */ /* 0x000fe20003f06270 */
[----:B-1----:R-:W-:Y:S01]  /*2450*/  VIADD R2, R2, 0xc0 ;  /* 0x000000c002027836 */ /* 0x002fe20000000000 */
[----:B------:R-:W-:Y:S01]  /*2460*/  @!PT LDS RZ, [RZ] ;  /* 0x00000000fffff984 */ /* 0x000fe20000000800 */
[----:B------:R-:W-:Y:S01]  /*2470*/  @!PT LDS RZ, [RZ] ;  /* 0x00000000fffff984 */ /* 0x000fe20000000800 */
[----:B------:R-:W-:Y:S01]  /*2480*/  @!PT LDS RZ, [RZ] ;  /* 0x00000000fffff984 */ /* 0x000fe20000000800 */
[----:B------:R-:W-:Y:S01]  /*2490*/  @!PT LDS RZ, [RZ] ;  /* 0x00000000fffff984 */ /* 0x000fe20000000800 */
[----:B------:R1:W-:Y:S06]  /*24a0*/  MEMBAR.ALL.CTA ;  /* 0x0000000000007992 */ /* 0x0003ec0000008000 */
[----:B-1----:R-:W1:Y:S01]  /*24b0*/  FENCE.VIEW.ASYNC.S ;  /* 0x00000000000073c6 */ /* 0x002e620000000000 */
[----:B------:R-:W-:-:S04]  /*24c0*/  PRMT R2, RZ, 0x654, R2 ;  /* 0x00000654ff027816 */ /* 0x000fc80000000002 */
[----:B-1----:R1:W-:Y:S01]  /*24d0*/  SYNCS.ARRIVE.TRANS64.RED.A1T0 RZ, [R2+URZ], RZ ;  /* 0x000000ff02ff79a7 */ /* 0x0023e200081004ff */
[----:B--2---:R-:W-:-:S13]  /*24e0*/  LOP3.LUT P2, RZ, R6, 0x1, RZ, 0xc0, !PT ;  /* 0x0000000106ff7812 */ /* 0x004fda000784c0ff */
[----:B------:R-:W-:Y:S01]  /*24f0*/  @P2 SHF.R.U32.HI R3, RZ, 0x10, R5 ;  /* 0x00000010ff032819 */ /* 0x000fe20000011605 */
[----:B------:R-:W-:Y:S01]  /*2500*/  VOTEU.ANY UP0, P2 ;  /* 0x0000000000ff7886 */ /* 0x000fe20001000100 */
[----:B------:R-:W-:Y:S02]  /*2510*/  @P2 MOV R10, R4 ;  /* 0x00000004000a2202 */ /* 0x000fe40000000f00 */
[----:B------:R-:W-:Y:S02]  /*2520*/  @P2 R2UR.BROADCAST UR8, R3 ;  /* 0x00000000030822ca */ /* 0x000fe400008e0000 */
[----:B------:R-:W-:-:S11]  /*2530*/  @P2 LOP3.LUT R9, R5, 0xffff, RZ, 0xc0, !PT ;  /* 0x0000ffff05092812 */ /* 0x000fd600078ec0ff */
[----:B------:R-:W-:Y:S01]  /*2540*/  @UP0 UMOV UR44, UR8 ;  /* 0x00000008002c0c82 */ /* 0x000fe20008000000 */
[----:B-1----:R-:W-:Y:S05]  /*2550*/  @!P0 BRA `(.L_x_44) ;  /* 0x0000000000b88947 */ /* 0x002fea0003800000 */
[----:B------:R-:W4:Y:S01]  /*2560*/  LDC.64 R4, c[0x0][0xf18] ;  /* 0x0003c600ff047b82 */ /* 0x000f220000000a00 */
[----:B------:R-:W-:-:S07]  /*2570*/  ISETP.NE.AND P3, PT, R43, 0x1, PT ;  /* 0x000000012b00780c */ /* 0x000fce0003f65270 */
[----:B------:R-:W3:Y:S08]  /*2580*/  LDC.64 R6, c[0x0][0xf10] ;  /* 0x0003c400ff067b82 */ /* 0x000ef00000000a00 */
[----:B------:R-:W1:Y:S08]  /*2590*/  LDC R16, c[0x0][0xf20] ;  /* 0x0003c800ff107b82 */ /* 0x000e700000000800 */
[----:B------:R-:W2:Y:S01]  /*25a0*/  LDC R17, c[0x0][0xf0c] ;  /* 0x0003c300ff117b82 */ /* 0x000ea20000000800 */
[----:B----4-:R-:W-:Y:S01]  /*25b0*/  IMAD.HI.U32 R19, R0, R5, RZ ;  /* 0x0000000500137227 */ /* 0x010fe200078e00ff */
[----:B------:R-:W-:-:S03]  /*25c0*/  ISETP.NE.AND P0, PT, R4, 0x1, PT ;  /* 0x000000010400780c */ /* 0x000fc60003f05270 */
[----:B------:R-:W-:-:S03]  /*25d0*/  IMAD.HI.U32 R5, R9, R5, RZ ;  /* 0x0000000509057227 */ /* 0x000fc600078e00ff */
[----:B------:R-:W4:Y:S01]  /*25e0*/  LDC.64 R2, c[0x0][0xf28] ;  /* 0x0003ca00ff027b82 */ /* 0x000f220000000a00 */
[----:B---3--:R-:W-:-:S04]  /*25f0*/  IMAD.HI.U32 R20, R8, R6, RZ ;  /* 0x0000000608147227 */ /* 0x008fc800078e00ff */
[----:B------:R-:W-:Y:S01]  /*2600*/  IMAD.HI.U32 R21, R10, R6, RZ ;  /* 0x000000060a157227 */ /* 0x000fe200078e00ff */
[----:B------:R-:W-:Y:S02]  /*2610*/  SHF.R.U32.HI R20, RZ, R7, R20 ;  /* 0x00000007ff147219 */ /* 0x000fe40000011614 */
[-C--:B-1----:R-:W-:Y:S02]  /*2620*/  SHF.R.U32.HI R19, RZ, R16.reuse, R19 ;  /* 0x00000010ff137219 */ /* 0x082fe40000011613 */
[----:B------:R-:W-:Y:S02]  /*2630*/  SHF.R.U32.HI R5, RZ, R16, R5 ;  /* 0x00000010ff057219 */ /* 0x000fe40000011605 */
[----:B------:R-:W-:Y:S02]  /*2640*/  SEL R19, R0, R19, !P0 ;  /* 0x0000001300137207 */ /* 0x000fe40004000000 */
[----:B------:R-:W-:Y:S02]  /*2650*/  SHF.R.U32.HI R21, RZ, R7, R21 ;  /* 0x00000007ff157219 */ /* 0x000fe40000011615 */
[----:B--2---:R-:W-:-:S02]  /*2660*/  ISETP.NE.AND P1, PT, R17, 0x1, PT ;  /* 0x000000011100780c */ /* 0x004fc40003f25270 */
[----:B------:R-:W-:Y:S02]  /*2670*/  SEL R5, R9, R5, !P0 ;  /* 0x0000000509057207 */ /* 0x000fe40004000000 */
[----:B------:R-:W-:Y:S02]  /*2680*/  SEL R20, R8, R20, !P1 ;  /* 0x0000001408147207 */ /* 0x000fe40004800000 */
[----:B------:R-:W-:Y:S01]  /*2690*/  SEL R21, R10, R21, !P1 ;  /* 0x000000150a157207 */ /* 0x000fe20004800000 */
[----:B----4-:R-:W-:-:S04]  /*26a0*/  IMAD.HI.U32 R18, R19, R2, RZ ;  /* 0x0000000213127227 */ /* 0x010fc800078e00ff */
[----:B------:R-:W-:Y:S01]  /*26b0*/  IMAD.HI.U32 R6, R20, R2, RZ ;  /* 0x0000000214067227 */ /* 0x000fe200078e00ff */
[----:B------:R-:W-:-:S04]  /*26c0*/  @P3 SHF.R.U32.HI R19, RZ, R3, R18 ;  /* 0x00000003ff133219 */ /* 0x000fc80000011612 */
[----:B------:R-:W-:Y:S01]  /*26d0*/  @P3 SHF.R.U32.HI R20, RZ, R3, R6 ;  /* 0x00000003ff143219 */ /* 0x000fe20000011606 */
[----:B------:R-:W-:-:S04]  /*26e0*/  IMAD R19, R43, R19, RZ ;  /* 0x000000132b137224 */ /* 0x000fc800078e02ff */
[----:B------:R-:W-:Y:S01]  /*26f0*/  IMAD R6, R43, R20, RZ ;  /* 0x000000142b067224 */ /* 0x000fe200078e02ff */
[----:B------:R-:W-:-:S04]  /*2700*/  ISETP.GE.AND P0, PT, R5, R19, PT ;  /* 0x000000130500720c */ /* 0x000fc80003f06270 */
[----:B------:R-:W-:Y:S01]  /*2710*/  ISETP.GE.OR P0, PT, R21, R6, P0 ;  /* 0x000000061500720c */ /* 0x000fe20000706670 */
[----:B------:R-:W-:-:S05]  /*2720*/  IMAD.HI.U32 R6, R5, R2, RZ ;  /* 0x0000000205067227 */ /* 0x000fca00078e00ff */
[----:B------:R-:W-:-:S04]  /*2730*/  SHF.R.U32.HI R6, RZ, R3, R6 ;  /* 0x00000003ff067219 */ /* 0x000fc80000011606 */
[----:B------:R-:W-:-:S03]  /*2740*/  SEL R6, R5, R6, !P3 ;  /* 0x0000000605067207 */ /* 0x000fc60005800000 */
[----:B------:R-:W-:-:S04]  /*2750*/  @!P0 IMAD.HI.U32 R7, R21, R2, RZ ;  /* 0x0000000215078227 */ /* 0x000fc800078e00ff */
[----:B------:R-:W-:Y:S01]  /*2760*/  IMAD.MOV R2, RZ, RZ, -R6 ;  /* 0x000000ffff027224 */ /* 0x000fe200078e0a06 */
[----:B------:R-:W-:Y:S02]  /*2770*/  @!P0 SHF.R.U32.HI R3, RZ, R3, R7 ;  /* 0x00000003ff038219 */ /* 0x000fe40000011607 */
[----:B------:R-:W-:Y:S01]  /*2780*/  IADD3 R7, PT, PT, -R5, RZ, RZ ;  /* 0x000000ff05077210 */ /* 0x000fe20007ffe1ff */
[----:B------:R-:W-:Y:S01]  /*2790*/  IMAD R2, R43, R2, R5 ;  /* 0x000000022b027224 */ /* 0x000fe200078e0205 */
[----:B------:R-:W-:-:S03]  /*27a0*/  @!P0 SEL R3, R21, R3, !P3 ;  /* 0x0000000315038207 */ /* 0x000fc60005800000 */
[----:B------:R-:W-:Y:S02]  /*27b0*/  IMAD R7, R4, R7, R9 ;  /* 0x0000000704077224 */ /* 0x000fe400078e0209 */
[--C-:B------:R-:W-:Y:S02]  /*27c0*/  @!P0 IMAD.IADD R6, R6, 0x1, -R3.reuse ;  /* 0x0000000106068824 */ /* 0x100fe400078e0a03 */
[----:B------:R-:W-:Y:S01]  /*27d0*/  @!P0 IMAD R3, R2, R20, R3 ;  /* 0x0000001402038224 */ /* 0x000fe200078e0203 */
[----:B------:R-:W-:Y:S01]  /*27e0*/  IADD3 R2, PT, PT, -R21, RZ, RZ ;  /* 0x000000ff15027210 */ /* 0x000fe20007ffe1ff */
[----:B------:R-:W-:Y:S02]  /*27f0*/  @!P0 IMAD R5, R43, R6, R21 ;  /* 0x000000062b058224 */ /* 0x000fe400078e0215 */
[----:B------:R-:W-:Y:S02]  /*2800*/  @!P0 IMAD.MOV.U32 R21, RZ, RZ, R3 ;  /* 0x000000ffff158224 */ /* 0x000fe400078e0003 */
[----:B------:R-:W-:-:S02]  /*2810*/  IMAD R2, R17, R2, R10 ;  /* 0x0000000211027224 */ /* 0x000fc400078e020a */
[----:B------:R-:W-:Y:S02]  /*2820*/  IMAD R9, R5, R4, R7 ;  /* 0x0000000405097224 */ /* 0x000fe400078e0207 */
[----:B------:R-:W-:Y:S02]  /*2830*/  IMAD R10, R21, R17, R2 ;  /* 0x00000011150a7224 */ /* 0x000fe400078e0202 */
.L_x_44:
[----:B------:R-:W1:Y:S02]  /*2840*/  LDCU UR8, c[0x0][0xf30] ;  /* 0x0001e600ff0877ac */ /* 0x000e640008000800 */
[----:B-1----:R-:W-:-:S09]  /*2850*/  UISETP.NE.AND UP0, UPT, UR8, 0x1, UPT ;  /* 0x000000010800788c */ /* 0x002fd2000bf05270 */
[----:B------:R-:W-:Y:S05]  /*2860*/  BRA.U UP0, `(.L_x_45) ;  /* 0x0000000100407547 */ /* 0x000fea000b800000 */
[----:B------:R-:W1:Y:S08]  /*2870*/  LDC.64 R4, c[0x0][0xf10] ;  /* 0x0003c400ff047b82 */ /* 0x000e700000000a00 */
[----:B------:R-:W2:Y:S08]  /*2880*/  LDC.64 R2, c[0x0][0xf18] ;  /* 0x0003c600ff027b82 */ /* 0x000eb00000000a00 */
[----:B------:R-:W3:Y:S08]  /*2890*/  LDC R6, c[0x0][0xf20] ;  /* 0x0003c800ff067b82 */ /* 0x000ef00000000800 */
[----:B------:R-:W4:Y:S01]  /*28a0*/  LDC R7, c[0x0][0xf0c] ;  /* 0x0003c300ff077b82 */ /* 0x000f220000000800 */
[----:B-1----:R-:W-:-:S05]  /*28b0*/  IMAD.HI.U32 R4, R10, R4, RZ ;  /* 0x000000040a047227 */ /* 0x002fca00078e00ff */
[----:B------:R-:W-:Y:S01]  /*28c0*/  SHF.R.U32.HI R4, RZ, R5, R4 ;  /* 0x00000005ff047219 */ /* 0x000fe20000011604 */
[----:B--2---:R-:W-:Y:S01]  /*28d0*/  IMAD.HI.U32 R3, R9, R3, RZ ;  /* 0x0000000309037227 */ /* 0x004fe200078e00ff */
[----:B------:R-:W-:-:S04]  /*28e0*/  ISETP.NE.AND P0, PT, R2, 0x1, PT ;  /* 0x000000010200780c */ /* 0x000fc80003f05270 */
[----:B---3--:R-:W-:-:S04]  /*28f0*/  SHF.R.U32.HI R3, RZ, R6, R3 ;  /* 0x00000006ff037219 */ /* 0x008fc80000011603 */
[----:B------:R-:W-:Y:S02]  /*2900*/  SEL R3, R9, R3, !P0 ;  /* 0x0000000309037207 */ /* 0x000fe40004000000 */
[----:B----4-:R-:W-:-:S04]  /*2910*/  ISETP.NE.AND P1, PT, R7, 0x1, PT ;  /* 0x000000010700780c */ /* 0x010fc80003f25270 */
[----:B------:R-:W-:-:S05]  /*2920*/  SEL R4, R10, R4, !P1 ;  /* 0x000000040a047207 */ /* 0x000fca0004800000 */
[----:B------:R-:W-:Y:S02]  /*2930*/  IMAD.IADD R5, R3, 0x1, -R4 ;  /* 0x0000000103057824 */ /* 0x000fe400078e0a04 */
[----:B------:R-:W-:Y:S02]  /*2940*/  IMAD.IADD R3, R4, 0x1, -R3 ;  /* 0x0000000104037824 */ /* 0x000fe400078e0a03 */
[----:B------:R-:W-:Y:S02]  /*2950*/  IMAD R10, R5, R7, R10 ;  /* 0x00000007050a7224 */ /* 0x000fe400078e020a */
[----:B------:R-:W-:-:S07]  /*2960*/  IMAD R9, R3, R2, R9 ;  /* 0x0000000203097224 */ /* 0x000fce00078e0209 */
.L_x_45:
[----:B------:R-:W-:Y:S01]  /*2970*/  VIADD R14, R14, 0x1 ;  /* 0x000000010e0e7836 */ /* 0x000fe20000000000 */
[----:B------:R-:W-:Y:S01]  /*2980*/  PLOP3.LUT P1, PT, PT, PT, PT, 0x80, 0x8 ;  /* 0x000000000008781c */ /* 0x000fe20003f2f070 */
[----:B------:R-:W-:Y:S02]  /*2990*/  VIADD R2, R10, UR39 ;  /* 0x000000270a027c36 */ /* 0x000fe40008000000 */
[----:B------:R-:W-:Y:S01]  /*29a0*/  VIADD R3, R9, UR38 ;  /* 0x0000002609037c36 */ /* 0x000fe20008000000 */
[----:B------:R-:W-:Y:S02]  /*29b0*/  ISETP.NE.AND P0, PT, R14, 0x2, PT ;  /* 0x000000020e00780c */ /* 0x000fe40003f05270 */
[----:B------:R-:W-:Y:S02]  /*29c0*/  R2UR UR27, R2 ;  /* 0x00000000021b72ca */ /* 0x000fe400000e0000 */
[----:B------:R-:W-:Y:S02]  /*29d0*/  SEL R2, RZ, 0x1, P0 ;  /* 0x00000001ff027807 */ /* 0x000fe40000000000 */
[----:B------:R-:W-:-:S02]  /*29e0*/  R2UR UR11, R3 ;  /* 0x00000000030b72ca */ /* 0x000fc400000e0000 */
[----:B------:R-:W-:Y:S02]  /*29f0*/  LOP3.LUT R13, R13, R2, RZ, 0x3c, !PT ;  /* 0x000000020d0d7212 */ /* 0x000fe400078e3cff */
[----:B------:R-:W-:Y:S01]  /*2a00*/  SEL R14, R14, RZ, P0 ;  /* 0x000000ff0e0e7207 */ /* 0x000fe20000000000 */
[----:B------:R-:W-:Y:S10]  /*2a10*/  @P2 BRA `(.L_x_46) ;  /* 0xffffffec00cc2947 */ /* 0x000ff4000383ffff */
[----:B------:R-:W-:Y:S01]  /*2a20*/  UIADD3 UR4, UPT, UPT, UR4, 0x30, URZ ;  /* 0x0000003004047890 */ /* 0x000fe2000fffe0ff */
[----:B------:R-:W-:-:S03]  /*2a30*/  SHF.L.U32 R2, R15, 0x1f, RZ ;  /* 0x0000001f0f027819 */ /* 0x000fc600000006ff */
[----:B------:R-:W-:-:S09]  /*2a40*/  ULEA UR5, UR7, UR4, 0x3 ;  /* 0x0000000407057291 */ /* 0x000fd2000f8e18ff */
[----:B------:R-:W1:Y:S02]  /*2a50*/  SYNCS.PHASECHK.TRANS64.TRYWAIT P0, [UR5], R2 ;  /* 0x00000002ff0075a7 */ /* 0x000e640008001105 */
[----:B-1----:R-:W-:Y:S05]  /*2a60*/  @!P0 BRA `(.L_x_47) ;  /* 0x000000b800d08947 */ /* 0x002fea0003800000 */
.L_x_199:
[----:B------:R-:W-:-:S04]  /*2a70*/  UIADD3 UR6, UPT, UPT, UR7, 0x1, URZ ;  /* 0x0000000107067890 */ /* 0x000fc8000fffe0ff */
[----:B------:R-:W-:-:S04]  /*2a80*/  UISETP.NE.AND UP0, UPT, UR6, 0x6, UPT ;  /* 0x000000060600788c */ /* 0x000fc8000bf05270 */
[----:B------:R-:W-:Y:S02]  /*2a90*/  USEL UR7, URZ, 0x1, UP0 ;  /* 0x00000001ff077887 */ /* 0x000fe40008000000 */
[----:B------:R-:W-:-:S04]  /*2aa0*/  USEL UR6, UR6, URZ, UP0 ;  /* 0x000000ff06067287 */ /* 0x000fc80008000000 */
[----:B------:R-:W-:Y:S01]  /*2ab0*/  ULEA UR5, UR6, UR4, 0x3 ;  /* 0x0000000406057291 */ /* 0x000fe2000f8e18ff */
[----:B-1----:R-:W-:-:S04]  /*2ac0*/  LOP3.LUT R2, R15, UR7, RZ, 0x3c, !PT ;  /* 0x000000070f027c12 */ /* 0x002fc8000f8e3cff */
[----:B------:R-:W-:-:S04]  /*2ad0*/  SHF.L.U32 R3, R2, 0x1f, RZ ;  /* 0x0000001f02037819 */ /* 0x000fc800000006ff */
[----:B------:R-:W1:Y:S02]  /*2ae0*/  SYNCS.PHASECHK.TRANS64.TRYWAIT P0, [UR5], R3 ;  /* 0x00000003ff0075a7 */ /* 0x000e640008001105 */
[----:B-1----:R-:W-:Y:S05]  /*2af0*/  @!P0 BRA `(.L_x_48) ;  /* 0x000000b800c48947 */ /* 0x002fea0003800000 */
.L_x_201:
[----:B------:R-:W-:-:S04]  /*2b00*/  UIADD3 UR6, UPT, UPT, UR6, 0x1, URZ ;  /* 0x0000000106067890 */ /* 0x000fc8000fffe0ff */
[----:B------:R-:W-:-:S04]  /*2b10*/  UISETP.NE.AND UP0, UPT, UR6, 0x6, UPT ;  /* 0x000000060600788c */ /* 0x000fc8000bf05270 */
[----:B------:R-:W-:Y:S02]  /*2b20*/  USEL UR7, URZ, 0x1, UP0 ;  /* 0x00000001ff077887 */ /* 0x000fe40008000000 */
[----:B------:R-:W-:-:S04]  /*2b30*/  USEL UR6, UR6, URZ, UP0 ;  /* 0x000000ff06067287 */ /* 0x000fc80008000000 */
[----:B------:R-:W-:Y:S01]  /*2b40*/  ULEA UR5, UR6, UR4, 0x3 ;  /* 0x0000000406057291 */ /* 0x000fe2000f8e18ff */
[----:B------:R-:W-:-:S04]  /*2b50*/  LOP3.LUT R2, R2, UR7, RZ, 0x3c, !PT ;  /* 0x0000000702027c12 */ /* 0x000fc8000f8e3cff */
[----:B-1----:R-:W-:-:S04]  /*2b60*/  SHF.L.U32 R3, R2, 0x1f, RZ ;  /* 0x0000001f02037819 */ /* 0x002fc800000006ff */
[----:B------:R-:W1:Y:S02]  /*2b70*/  SYNCS.PHASECHK.TRANS64.TRYWAIT P0, [UR5], R3 ;  /* 0x00000003ff0075a7 */ /* 0x000e640008001105 */
[----:B-1----:R-:W-:Y:S05]  /*2b80*/  @!P0 BRA `(.L_x_49) ;  /* 0x000000b800b88947 */ /* 0x002fea0003800000 */
.L_x_203:
        /* <DEDUP_REMOVED lines=9> */
.L_x_205:
        /* <DEDUP_REMOVED lines=9> */
.L_x_207:
[----:B------:R-:W-:-:S04]  /*2cb0*/  UIADD3 UR6, UPT, UPT, UR6, 0x1, URZ ;  /* 0x0000000106067890 */ /* 0x000fc8000fffe0ff */
[----:B------:R-:W-:-:S04]  /*2cc0*/  UISETP.NE.AND UP0, UPT, UR6, 0x6, UPT ;  /* 0x000000060600788c */ /* 0x000fc8000bf05270 */
[----:B------:R-:W-:Y:S02]  /*2cd0*/  USEL UR5, URZ, 0x1, UP0 ;  /* 0x00000001ff057887 */ /* 0x000fe40008000000 */
[----:B------:R-:W-:-:S04]  /*2ce0*/  USEL UR6, UR6, URZ, UP0 ;  /* 0x000000ff06067287 */ /* 0x000fc80008000000 */
[----:B------:R-:W-:Y:S01]  /*2cf0*/  ULEA UR6, UR6, UR4, 0x3 ;  /* 0x0000000406067291 */ /* 0x000fe2000f8e18ff */
[----:B------:R-:W-:-:S04]  /*2d00*/  LOP3.LUT R2, R2, UR5, RZ, 0x3c, !PT ;  /* 0x0000000502027c12 */ /* 0x000fc8000f8e3cff */
[----:B------:R-:W-:Y:S01]  /*2d10*/  SHF.L.U32 R2, R2, 0x1f, RZ ;  /* 0x0000001f02027819 */ /* 0x000fe200000006ff */
[----:B-1--4-:R-:W-:-:S07]  /*2d20*/  IMAD.U32 R0, RZ, RZ, UR6 ;  /* 0x00000006ff007e24 */ /* 0x012fce000f8e00ff */
.L_x_52:
[----:B-1----:R1:W2:Y:S02]  /*2d30*/  SYNCS.PHASECHK.TRANS64.TRYWAIT P0, [R0+URZ], R2 ;  /* 0x00000002000075a7 */ /* 0x0022a400080011ff */
[----:B--2---:R-:W-:Y:S05]  /*2d40*/  @!P0 NANOSLEEP.SYNCS 0x989680 ;  /* 0x009896800000895d */ /* 0x004fea0003900000 */
[----:B------:R-:W2:Y:S02]  /*2d50*/  @!P0 SYNCS.PHASECHK.TRANS64 P0, [R0+URZ], R2 ;  /* 0x00000002000085a7 */ /* 0x000ea400080010ff */
[----:B--2---:R-:W-:Y:S05]  /*2d60*/  @P0 EXIT ;  /* 0x000000000000094d */ /* 0x004fea0003800000 */
[----:B------:R-:W-:Y:S05]  /*2d70*/  BRA `(.L_x_52) ;  /* 0xfffffffc00ec7947 */ /* 0x000fea000383ffff */
.L_x_22:
[----:B------:R-:W-:-:S04]  /*2d80*/  UISETP.NE.AND UP1, UPT, UR37, URZ, UPT ;  /* 0x000000ff2500728c */ /* 0x000fc8000bf25270 */
[----:B------:R-:W-:-:S09]  /*2d90*/  UISETP.NE.OR UP1, UPT, UR12, 0x1, UP1 ;  /* 0x000000010c00788c */ /* 0x000fd20008f25670 */
[----:B------:R-:W-:Y:S05]  /*2da0*/  BRA.U UP1, `(.L_x_53) ;  /* 0x0000000501487547 */ /* 0x000fea000b800000 */
[----:B------:R-:W-:Y:S01]  /*2db0*/  ISETP.GE.U32.AND P2, PT, R2, 0x8, PT ;  /* 0x000000080200780c */ /* 0x000fe20003f46070 */
[----:B------:R-:W-:Y:S01]  /*2dc0*/  IMAD.MOV.U32 R12, RZ, RZ, 0x1 ;  /* 0x00000001ff0c7424 */ /* 0x000fe200078e00ff */
[----:B------:R-:W-:Y:S02]  /*2dd0*/  CS2R R10, SRZ ;  /* 0x00000000000a7805 */ /* 0x000fe4000001ff00 */
[----:B------:R-:W-:Y:S01]  /*2de0*/  CS2R R8, SRZ ;  /* 0x0000000000087805 */ /* 0x000fe2000001ff00 */
[----:B------:R-:W-:Y:S01]  /*2df0*/  UMOV UR4, 0x400 ;  /* 0x0000040000047882 */ /* 0x000fe20000000000 */
[----:B------:R-:W-:Y:S01]  /*2e00*/  UMOV UR6, URZ ;  /* 0x000000ff00067c82 */ /* 0x000fe20008000000 */
[----:B------:R-:W-:-:S12]  /*2e10*/  ULEA UR37, UR37, UR4, 0x18 ;  /* 0x0000000425257291 */ /* 0x000fd8000f8ec0ff */
.L_x_57:
[----:B------:R-:W-:Y:S02]  /*2e20*/  LEA R0, R8, UR37, 0x3 ;  /* 0x0000002508007c11 */ /* 0x000fe4000f8e18ff */
[----:B------:R-:W-:-:S03]  /*2e30*/  SHF.L.U32 R4, R9, 0x1f, RZ ;  /* 0x0000001f09047819 */ /* 0x000fc600000006ff */
[----:B------:R-:W-:Y:S01]  /*2e40*/  VIADD R5, R0, 0x100 ;  /* 0x0000010000057836 */ /* 0x000fe20000000000 */
[----:B------:R-:W2:Y:S02]  /*2e50*/  SYNCS.PHASECHK.TRANS64.TRYWAIT P0, [R0+URZ+0xf0], R4 ;  /* 0x0000f004000075a7 */ /* 0x000ea400080011ff */
[----:B--2---:R-:W-:Y:S05]  /*2e60*/  @!P0 BRA `(.L_x_54) ;  /* 0x000000b800488947 */ /* 0x004fea0003800000 */
.L_x_208:
[----:B------:R-:W-:Y:S01]  /*2e70*/  ULEA UR5, UR6, UR37, 0x3 ;  /* 0x0000002506057291 */ /* 0x000fe2000f8e18ff */
[----:B--2---:R-:W-:Y:S01]  /*2e80*/  PRMT R0, RZ, 0x654, R5 ;  /* 0x00000654ff007816 */ /* 0x004fe20000000005 */
[----:B------:R-:W-:Y:S01]  /*2e90*/  @!P2 IMAD.MOV.U32 R4, RZ, RZ, 0x10 ;  /* 0x00000010ff04a424 */ /* 0x000fe200078e00ff */
[----:B------:R-:W-:Y:S01]  /*2ea0*/  SHF.L.U32 R5, R12, 0x1f, RZ ;  /* 0x0000001f0c057819 */ /* 0x000fe200000006ff */
[----:B------:R-:W-:Y:S01]  /*2eb0*/  UIADD3 UR4, UPT, UPT, UR5, 0xb0, URZ ;  /* 0x000000b005047890 */ /* 0x000fe2000fffe0ff */
[----:B------:R2:W-:Y:S05]  /*2ec0*/  SYNCS.ARRIVE.TRANS64.RED.A1T0 RZ, [R0+URZ], RZ ;  /* 0x000000ff00ff79a7 */ /* 0x0005ea00081004ff */
[----:B------:R-:W-:Y:S01]  /*2ed0*/  IMAD.U32 R6, RZ, RZ, UR4 ;  /* 0x00000004ff067e24 */ /* 0x000fe2000f8e00ff */
[----:B------:R-:W3:Y:S04]  /*2ee0*/  SYNCS.PHASECHK.TRANS64.TRYWAIT P0, [UR5+0xc0], R5 ;  /* 0x0000c005ff0075a7 */ /* 0x000ee80008001105 */
[----:B------:R-:W-:Y:S01]  /*2ef0*/  PRMT R6, R2, 0x654, R6 ;  /* 0x0000065402067816 */ /* 0x000fe20000000006 */
[----:B--23--:R-:W-:Y:S06]  /*2f00*/  @!P0 BRA `(.L_x_55) ;  /* 0x000000b800348947 */ /* 0x00cfec0003800000 */
.L_x_210:
[----:B------:R-:W-:Y:S01]  /*2f10*/  ULEA UR4, UR6, UR37, 0x4 ;  /* 0x0000002506047291 */ /* 0x000fe2000f8e20ff */
[----:B------:R-:W-:Y:S01]  /*2f20*/  SEL R3, R6, R3, !P2 ;  /* 0x0000000306037207 */ /* 0x000fe20005000000 */
[----:B------:R-:W-:Y:S01]  /*2f30*/  UIADD3 UR5, UPT, UPT, UR5, 0xb0, URZ ;  /* 0x000000b005057890 */ /* 0x000fe2000fffe0ff */
[----:B--2---:R-:W-:Y:S01]  /*2f40*/  LEA R0, R11, UR37, 0x3 ;  /* 0x000000250b007c11 */ /* 0x004fe2000f8e18ff */
[----:B------:R-:W-:Y:S01]  /*2f50*/  UIADD3 UR4, UPT, UPT, UR4, 0x120, URZ ;  /* 0x0000012004047890 */ /* 0x000fe2000fffe0ff */
[----:B------:R2:W-:Y:S01]  /*2f60*/  @!P2 SYNCS.ARRIVE.TRANS64.RED RZ, [R3+URZ], R4 ;  /* 0x0000000403ffa9a7 */ /* 0x0005e200080004ff */
[----:B------:R-:W-:Y:S01]  /*2f70*/  UIADD3 UR6, UPT, UPT, UR6, 0x1, URZ ;  /* 0x0000000106067890 */ /* 0x000fe2000fffe0ff */
[----:B------:R-:W-:-:S03]  /*2f80*/  VIADD R8, R8, 0x1 ;  /* 0x0000000108087836 */ /* 0x000fc60000000000 */
[----:B------:R-:W-:Y:S02]  /*2f90*/  UISETP.NE.AND UP0, UPT, UR6, 0x2, UPT ;  /* 0x000000020600788c */ /* 0x000fe4000bf05270 */
[----:B------:R-:W-:Y:S01]  /*2fa0*/  ISETP.NE.AND P0, PT, R8, 0x2, PT ;  /* 0x000000020800780c */ /* 0x000fe20003f05270 */
[----:B------:R-:W-:Y:S06]  /*2fb0*/  UGETNEXTWORKID.BROADCAST [UR4], [UR5] ;  /* 0x00000000040073ca */ /* 0x000fec0008000100 */
[----:B------:R-:W-:Y:S02]  /*2fc0*/  USEL UR4, URZ, 0x1, UP0 ;  /* 0x00000001ff047887 */ /* 0x000fe40008000000 */
[----:B------:R-:W-:-:S04]  /*2fd0*/  USEL UR6, UR6, URZ, UP0 ;  /* 0x000000ff06067287 */ /* 0x000fc80008000000 */
[----:B------:R-:W-:Y:S02]  /*2fe0*/  LOP3.LUT R12, R12, UR4, RZ, 0x3c, !PT ;  /* 0x000000040c0c7c12 */ /* 0x000fe4000f8e3cff */
[----:B--2---:R-:W-:-:S04]  /*2ff0*/  SHF.L.U32 R4, R10, 0x1f, RZ ;  /* 0x0000001f0a047819 */ /* 0x004fc800000006ff */
[----:B------:R-:W2:Y:S02]  /*3000*/  SYNCS.PHASECHK.TRANS64.TRYWAIT P1, [R0+URZ+0xb0], R4 ;  /* 0x0000b004000075a7 */ /* 0x000ea400080211ff */
[----:B--2---:R-:W-:Y:S05]  /*3010*/  @!P1 BRA `(.L_x_56) ;  /* 0x000000b800089947 */ /* 0x004fea0003800000 */
.L_x_211:
[C---:B--2---:R-:W-:Y:S01]  /*3020*/  LEA R4, R11.reuse, UR37, 0x4 ;  /* 0x000000250b047c11 */ /* 0x044fe2000f8e20ff */
[----:B------:R-:W-:Y:S01]  /*3030*/  VIADD R0, R0, 0xc0 ;  /* 0x000000c000007836 */ /* 0x000fe20000000000 */
[----:B------:R-:W-:Y:S01]  /*3040*/  SEL R8, R8, RZ, P0 ;  /* 0x000000ff08087207 */ /* 0x000fe20000000000 */
[----:B------:R-:W-:-:S03]  /*3050*/  VIADD R11, R11, 0x1 ;  /* 0x000000010b0b7836 */ /* 0x000fc60000000000 */
[----:B------:R-:W2:Y:S01]  /*3060*/  LDS.128 R4, [R4+0x120] ;  /* 0x0001200004047984 */ /* 0x000ea20000000c00 */
[----:B------:R-:W-:Y:S02]  /*3070*/  PRMT R0, RZ, 0x654, R0 ;  /* 0x00000654ff007816 */ /* 0x000fe40000000000 */
[C---:B------:R-:W-:Y:S01]  /*3080*/  ISETP.NE.AND P1, PT, R11.reuse, 0x2, PT ;  /* 0x000000020b00780c */ /* 0x040fe20003f25270 */
[----:B------:R-:W-:Y:S01]  /*3090*/  @!PT LDS RZ, [RZ] ;  /* 0x00000000fffff984 */ /* 0x000fe20000000800 */
[----:B------:R-:W-:Y:S01]  /*30a0*/  @!PT LDS RZ, [RZ] ;  /* 0x00000000fffff984 */ /* 0x000fe20000000800 */
[----:B------:R-:W-:Y:S01]  /*30b0*/  @!PT LDS RZ, [RZ] ;  /* 0x00000000fffff984 */ /* 0x000fe20000000800 */
[----:B------:R-:W-:Y:S01]  /*30c0*/  @!PT LDS RZ, [RZ] ;  /* 0x00000000fffff984 */ /* 0x000fe20000000800 */
[----:B------:R3:W-:Y:S06]  /*30d0*/  MEMBAR.ALL.CTA ;  /* 0x0000000000007992 */ /* 0x0007ec0000008000 */
[----:B---3--:R-:W3:Y:S01]  /*30e0*/  FENCE.VIEW.ASYNC.S ;  /* 0x00000000000073c6 */ /* 0x008ee20000000000 */
[----:B------:R-:W-:Y:S01]  /*30f0*/  SEL R11, R11, RZ, P1 ;  /* 0x000000ff0b0b7207 */ /* 0x000fe20000800000 */
[----:B---3--:R3:W-:Y:S01]  /*3100*/  SYNCS.ARRIVE.TRANS64.RED.A1T0 RZ, [R0+URZ], RZ ;  /* 0x000000ff00ff79a7 */ /* 0x0087e200081004ff */
[----:B--2---:R-:W-:-:S02]  /*3110*/  LOP3.LUT P3, RZ, R6, 0x1, RZ, 0xc0, !PT ;  /* 0x0000000106ff7812 */ /* 0x004fc4000786c0ff */
[----:B------:R-:W-:-:S04]  /*3120*/  SEL R4, RZ, 0x1, P1 ;  /* 0x00000001ff047807 */ /* 0x000fc80000800000 */
[----:B------:R-:W-:Y:S02]  /*3130*/  LOP3.LUT R10, R10, R4, RZ, 0x3c, !PT ;  /* 0x000000040a0a7212 */ /* 0x000fe400078e3cff */
[----:B---3--:R-:W-:-:S04]  /*3140*/  SEL R0, RZ, 0x1, P0 ;  /* 0x00000001ff007807 */ /* 0x008fc80000000000 */
[----:B------:R-:W-:Y:S01]  /*3150*/  LOP3.LUT R9, R9, R0, RZ, 0x3c, !PT ;  /* 0x0000000009097212 */ /* 0x000fe200078e3cff */
[----:B------:R-:W-:Y:S06]  /*3160*/  @P3 BRA `(.L_x_57) ;  /* 0xfffffffc002c3947 */ /* 0x000fec000383ffff */
[----:B------:R-:W-:Y:S01]  /*3170*/  ULEA UR5, UR6, UR37, 0x3 ;  /* 0x0000002506057291 */ /* 0x000fe2000f8e18ff */
[----:B------:R-:W-:-:S08]  /*3180*/  SHF.L.U32 R2, R12, 0x1f, RZ ;  /* 0x0000001f0c027819 */ /* 0x000fd000000006ff */
[----:B------:R-:W2:Y:S02]  /*3190*/  SYNCS.PHASECHK.TRANS64 P0, [UR5+0xc0], R2 ;  /* 0x0000c002ff0075a7 */ /* 0x000ea40008001005 */
[----:B--2---:R-:W-:Y:S05]  /*31a0*/  @P0 BRA `(.L_x_58) ;  /* 0x0000000000080947 */ /* 0x004fea0003800000 */
[----:B------:R-:W2:Y:S02]  /*31b0*/  SYNCS.PHASECHK.TRANS64.TRYWAIT P0, [UR5+0xc0], R2 ;  /* 0x0000c002ff0075a7 */ /* 0x000ea40008001105 */
[----:B--2---:R-:W-:Y:S05]  /*31c0*/  @!P0 BRA `(.L_x_59) ;  /* 0x000000b400b08947 */ /* 0x004fea0003800000 */
.L_x_58:
[----:B------:R-:W-:-:S04]  /*31d0*/  UIADD3 UR4, UPT, UPT, UR6, 0x1, URZ ;  /* 0x0000000106047890 */ /* 0x000fc8000fffe0ff */
[----:B------:R-:W-:-:S04]  /*31e0*/  UISETP.NE.AND UP0, UPT, UR4, 0x2, UPT ;  /* 0x000000020400788c */ /* 0x000fc8000bf05270 */
[----:B------:R-:W-:Y:S02]  /*31f0*/  USEL UR7, URZ, 0x1, UP0 ;  /* 0x00000001ff077887 */ /* 0x000fe40008000000 */
[----:B------:R-:W-:-:S04]  /*3200*/  USEL UR4, UR4, URZ, UP0 ;  /* 0x000000ff04047287 */ /* 0x000fc80008000000 */
[----:B------:R-:W-:Y:S01]  /*3210*/  ULEA UR4, UR4, UR37, 0x3 ;  /* 0x0000002504047291 */ /* 0x000fe2000f8e18ff */
[----:B--2---:R-:W-:-:S04]  /*3220*/  LOP3.LUT R2, R12, UR7, RZ, 0x3c, !PT ;  /* 0x000000070c027c12 */ /* 0x004fc8000f8e3cff */
[----:B------:R-:W-:-:S04]  /*3230*/  SHF.L.U32 R0, R2, 0x1f, RZ ;  /* 0x0000001f02007819 */ /* 0x000fc800000006ff */
[----:B------:R-:W2:Y:S02]  /*3240*/  SYNCS.PHASECHK.TRANS64 P0, [UR4+0xc0], R0 ;  /* 0x0000c000ff0075a7 */ /* 0x000ea40008001004 */
[----:B-12---:R-:W-:Y:S05]  /*3250*/  @P0 EXIT ;  /* 0x000000000000094d */ /* 0x006fea0003800000 */
[----:B------:R-:W-:Y:S02]  /*3260*/  SHF.L.U32 R2, R2, 0x1f, RZ ;  /* 0x0000001f02027819 */ /* 0x000fe400000006ff */
[----:B------:R-:W-:-:S07]  /*3270*/  MOV R0, UR4 ;  /* 0x0000000400007c02 */ /* 0x000fce0008000f00 */
.L_x_60:
[----:B-1----:R1:W2:Y:S02]  /*3280*/  SYNCS.PHASECHK.TRANS64.TRYWAIT P0, [R0+URZ+0xc0], R2 ;  /* 0x0000c002000075a7 */ /* 0x0022a400080011ff */
[----:B--2---:R-:W-:Y:S05]  /*3290*/  @!P0 NANOSLEEP.SYNCS 0x989680 ;  /* 0x009896800000895d */ /* 0x004fea0003900000 */
[----:B------:R-:W2:Y:S02]  /*32a0*/  @!P0 SYNCS.PHASECHK.TRANS64 P0, [R0+URZ+0xc0], R2 ;  /* 0x0000c002000085a7 */ /* 0x000ea400080010ff */
[----:B--2---:R-:W-:Y:S05]  /*32b0*/  @P0 EXIT ;  /* 0x000000000000094d */ /* 0x004fea0003800000 */
[----:B------:R-:W-:Y:S05]  /*32c0*/  BRA `(.L_x_60) ;  /* 0xfffffffc00ec7947 */ /* 0x000fea000383ffff */
.L_x_53:
[----:B------:R-:W-:Y:S05]  /*32d0*/  BRA.U UP3, `(.L_x_61) ;  /* 0x0000001103207547 */ /* 0x000fea000b800000 */
[----:B------:R-:W-:Y:S01]  /*32e0*/  UMOV UR4, 0x40 ;  /* 0x0000004000047882 */ /* 0x000fe20000000000 */
[----:B------:R-:W-:Y:S01]  /*32f0*/  NOP ;  /* 0x0000000000007918 */ /* 0x000fe20000000000 */
[----:B------:R-:W-:Y:S01]  /*3300*/  ULEA UR4, UR37, UR4, 0x18 ;  /* 0x0000000425047291 */ /* 0x000fe2000f8ec0ff */
[----:B------:R-:W-:Y:S02]  /*3310*/  UMOV UR5, 0x400 ;  /* 0x0000040000057882 */ /* 0x000fe40000000000 */
[----:B------:R-:W-:-:S06]  /*3320*/  ULEA UR37, UR37, UR5, 0x18 ;  /* 0x0000000525257291 */ /* 0x000fcc000f8ec0ff */
[----:B------:R-:W2:Y:S02]  /*3330*/  LDS.U8 R2, [UR4+0x1c] ;  /* 0x00001c04ff027984 */ /* 0x000ea40008000000 */
[----:B--2---:R-:W-:-:S13]  /*3340*/  ISETP.NE.AND P0, PT, R2, RZ, PT ;  /* 0x000000ff0200720c */ /* 0x004fda0003f05270 */
[----:B------:R-:W-:Y:S05]  /*3350*/  @P0 BRA `(.L_x_62) ;  /* 0x0000000000580947 */ /* 0x000fea0003800000 */
[----:B------:R-:W-:-:S13]  /*3360*/  ELECT P0, URZ, PT ;  /* 0x0000000000ff782f */ /* 0x000fda0003800000 */
[----:B------:R-:W-:Y:S05]  /*3370*/  @!P0 BRA `(.L_x_63) ;  /* 0x0000000000608947 */ /* 0x000fea0003800000 */
[----:B------:R-:W-:Y:S01]  /*3380*/  UMOV UR5, 0x10 ;  /* 0x0000001000057882 */ /* 0x000fe20000000000 */
[----:B------:R-:W-:Y:S01]  /*3390*/  HFMA2 R2, -RZ, RZ, 0, 5.9604644775390625e-08 ;  /* 0x00000001ff027431 */ /* 0x000fe200000001ff */
[----:B------:R-:W-:-:S03]  /*33a0*/  MOV R3, 0xffff ;  /* 0x0000ffff00037802 */ /* 0x000fc60000000f00 */
[----:B------:R-:W-:Y:S04]  /*33b0*/  DEPBAR.LE SB2, 0x36 ;  /* 0x0000ad800000791a */ /* 0x000fe80000000000 */
[----:B------:R-:W2:Y:S02]  /*33c0*/  UTCATOMSWS.FIND_AND_SET.ALIGN UP0, UR5, UR5 ;  /* 0x00000005000575e3 */ /* 0x000ea40008000800 */
[----:B--2---:R-:W-:Y:S01]  /*33d0*/  MOV R4, UR5 ;  /* 0x0000000500047c02 */ /* 0x004fe20008000f00 */
[----:B------:R-:W-:Y:S06]  /*33e0*/  BRA.U UP0, `(.L_x_64) ;  /* 0x0000000100187547 */ /* 0x000fec000b800000 */
.L_x_65:
[----:B------:R-:W-:Y:S05]  /*33f0*/  NANOSLEEP 0x64 ;  /* 0x000000640000795d */ /* 0x000fea0003800000 */
[----:B------:R-:W-:-:S05]  /*3400*/  UMOV UR5, 0x10 ;  /* 0x0000001000057882 */ /* 0x000fca0000000000 */
[----:B------:R-:W-:Y:S04]  /*3410*/  DEPBAR.LE SB2, 0x36 ;  /* 0x0000ad800000791a */ /* 0x000fe80000000000 */
[----:B------:R-:W2:Y:S02]  /*3420*/  UTCATOMSWS.FIND_AND_SET.ALIGN UP0, UR5, UR5 ;  /* 0x00000005000575e3 */ /* 0x000ea40008000800 */
[----:B--2---:R-:W-:Y:S01]  /*3430*/  MOV R4, UR5 ;  /* 0x0000000500047c02 */ /* 0x004fe20008000f00 */
[----:B------:R-:W-:Y:S05]  /*3440*/  BRA.U !UP0, `(.L_x_65) ;  /* 0xfffffffd08e87547 */ /* 0x000fea000b83ffff */
.L_x_64:
[-C--:B------:R-:W-:Y:S02]  /*3450*/  SHF.L.U32 R3, R3, R4.reuse, RZ ;  /* 0x0000000403037219 */ /* 0x080fe400000006ff */
[----:B------:R-:W-:Y:S01]  /*3460*/  SHF.L.U32 R2, R2, R4, RZ ;  /* 0x0000000402027219 */ /* 0x000fe200000006ff */
[----:B------:R-:W-:Y:S02]  /*3470*/  IMAD.SHL.U32 R4, R4, 0x20, RZ ;  /* 0x0000002004047824 */ /* 0x000fe400078e00ff */
[----:B------:R2:W-:Y:S04]  /*3480*/  ATOMS.OR RZ, [UR4+0x14], R3 ;  /* 0x00001403ffff798c */ /* 0x0005e8000b000004 */
[----:B------:R2:W-:Y:S04]  /*3490*/  ATOMS.OR RZ, [UR4+0x18], R2 ;  /* 0x00001802ffff798c */ /* 0x0005e8000b000004 */
[----:B------:R2:W-:Y:S01]  /*34a0*/  STS [UR37+0x140], R4 ;  /* 0x00014004ff007988 */ /* 0x0005e20008000825 */
[----:B------:R-:W-:Y:S05]  /*34b0*/  BRA `(.L_x_63) ;  /* 0x0000000000107947 */ /* 0x000fea0003800000 */
.L_x_62:
[----:B------:R-:W-:-:S05]  /*34c0*/  MOV R2, 0xffffffff ;  /* 0xffffffff00027802 */ /* 0x000fca0000000f00 */
[----:B------:R2:W-:Y:S02]  /*34d0*/  STS [UR37+0x140], R2 ;  /* 0x00014002ff007988 */ /* 0x0005e40008000825 */
[----:B--2---:R-:W-:Y:S02]  /*34e0*/  MOV R2, 0x3500 ;  /* 0x0000350000027802 */ /* 0x004fe40000000f00 */
[----:B-1---5:R-:W-:Y:S05]  /*34f0*/  CALL.REL.NOINC `($__internal_1_$__cuda_sm10x_tcgen05_guardrail_trap_phase_invalid_during_alloc) ;  /* 0x000000bc007c7944 */ /* 0x022fea0003c00000 */
.L_x_63:
[----:B------:R-:W-:Y:S05]  /*3500*/  WARPSYNC.ALL ;  /* 0x0000000000007948 */ /* 0x000fea0003800000 */
[----:B------:R-:W3:Y:S01]  /*3510*/  S2UR UR13, SR_CgaCtaId ;  /* 0x00000000000d79c3 */ /* 0x000ee20000008800 */
[----:B------:R-:W-:Y:S01]  /*3520*/  UMOV UR4, 0x400 ;  /* 0x0000040000047882 */ /* 0x000fe20000000000 */
[----:B------:R-:W-:-:S06]  /*3530*/  NOP ;  /* 0x0000000000007918 */ /* 0x000fcc0000000000 */
[----:B------:R-:W-:Y:S06]  /*3540*/  BAR.ARV 0x6, 0xa0 ;  /* 0x0182800000007b1d */ /* 0x000fec0000002000 */
[----:B------:R-:W4:Y:S01]  /*3550*/  LDCU UR14, c[0x0][0x38c] ;  /* 0x00007180ff0e77ac */ /* 0x000f220008000800 */
[----:B------:R-:W-:Y:S01]  /*3560*/  LOP3.LUT R0, R0, 0xffff, RZ, 0xc0, !PT ;  /* 0x0000ffff00007812 */ /* 0x000fe200078ec0ff */
[----:B------:R-:W-:Y:S01]  /*3570*/  IMAD.MOV.U32 R11, RZ, RZ, 0x1 ;  /* 0x00000001ff0b7424 */ /* 0x000fe200078e00ff */
[----:B------:R-:W-:Y:S01]  /*3580*/  CS2R R8, SRZ ;  /* 0x0000000000087805 */ /* 0x000fe2000001ff00 */
[----:B------:R-:W-:Y:S01]  /*3590*/  IMAD.MOV.U32 R10, RZ, RZ, RZ ;  /* 0x000000ffff0a7224 */ /* 0x000fe200078e00ff */
[----:B------:R-:W-:Y:S01]  /*35a0*/  R2UR UR17, R0 ;  /* 0x00000000001172ca */ /* 0x000fe200000e0000 */
[----:B------:R-:W-:Y:S01]  /*35b0*/  UMOV UR28, URZ ;  /* 0x000000ff001c7c82 */ /* 0x000fe20008000000 */
[----:B------:R-:W-:Y:S01]  /*35c0*/  UMOV UR27, URZ ;  /* 0x000000ff001b7c82 */ /* 0x000fe20008000000 */
[----:B---3--:R-:W-:Y:S01]  /*35d0*/  ULEA UR13, UR13, UR4, 0x18 ;  /* 0x000000040d0d7291 */ /* 0x008fe2000f8ec0ff */
[----:B------:R-:W3:Y:S03]  /*35e0*/  LDCU UR4, c[0x0][0x38c] ;  /* 0x00007180ff0477ac */ /* 0x000ee60008000800 */
[----:B------:R-:W-:-:S02]  /*35f0*/  UIADD3 UR19, UPT, UPT, UR13, 0x4300, URZ ;  /* 0x000043000d137890 */ /* 0x000fc4000fffe0ff */
[----:B------:R-:W-:-:S03]  /*3600*/  UIADD3 UR20, UPT, UPT, UR13, 0x1c300, URZ ;  /* 0x0001c3000d147890 */ /* 0x000fc6000fffe0ff */
[----:B--2---:R-:W2:Y:S01]  /*3610*/  LDS R2, [UR13+0x140] ;  /* 0x0001400dff027984 */ /* 0x004ea20008000800 */
[----:B------:R-:W-:Y:S02]  /*3620*/  UIADD3 UR21, UPT, UPT, UR13, 0x34300, URZ ;  /* 0x000343000d157890 */ /* 0x000fe4000fffe0ff */
[----:B------:R-:W-:Y:S02]  /*3630*/  UIADD3 UR22, UPT, UPT, UR13, 0x34f00, URZ ;  /* 0x00034f000d167890 */ /* 0x000fe4000fffe0ff */
[----:B------:R-:W-:Y:S02]  /*3640*/  USHF.R.U32.HI UR19, URZ, 0x4, UR19 ;  /* 0x00000004ff137899 */ /* 0x000fe40008011613 */
[----:B------:R-:W-:Y:S02]  /*3650*/  USHF.R.U32.HI UR20, URZ, 0x4, UR20 ;  /* 0x00000004ff147899 */ /* 0x000fe40008011614 */
[----:B------:R-:W-:Y:S02]  /*3660*/  USHF.R.U32.HI UR21, URZ, 0x4, UR21 ;  /* 0x00000004ff157899 */ /* 0x000fe40008011615 */
[----:B---3--:R-:W-:-:S02]  /*3670*/  UIADD3 UR4, UPT, UPT, UR4, 0x7f, URZ ;  /* 0x0000007f04047890 */ /* 0x008fc4000fffe0ff */
[----:B------:R-:W-:Y:S02]  /*3680*/  USHF.R.U32.HI UR22, URZ, 0x4, UR22 ;  /* 0x00000004ff167899 */ /* 0x000fe40008011616 */
[----:B------:R-:W-:Y:S02]  /*3690*/  USHF.R.S32.HI UR12, URZ, 0x1f, UR4 ;  /* 0x0000001fff0c7899 */ /* 0x000fe40008011404 */
[----:B------:R-:W-:Y:S02]  /*36a0*/  ULOP3.LUT UR19, UR19, 0x3fff, URZ, 0xc0, !UPT ;  /* 0x00003fff13137892 */ /* 0x000fe4000f8ec0ff */
[----:B------:R-:W-:Y:S02]  /*36b0*/  ULEA.HI UR12, UR12, UR4, URZ, 0x7 ;  /* 0x000000040c0c7291 */ /* 0x000fe4000f8f38ff */
[----:B------:R-:W-:Y:S02]  /*36c0*/  ULOP3.LUT UR20, UR20, 0x3fff, URZ, 0xc0, !UPT ;  /* 0x00003fff14147892 */ /* 0x000fe4000f8ec0ff */
[----:B------:R-:W-:-:S02]  /*36d0*/  USHF.R.S32.HI UR12, URZ, 0x7, UR12 ;  /* 0x00000007ff0c7899 */ /* 0x000fc4000801140c */
[----:B------:R-:W-:Y:S02]  /*36e0*/  ULOP3.LUT UR21, UR21, 0x3fff, URZ, 0xc0, !UPT ;  /* 0x00003fff15157892 */ /* 0x000fe4000f8ec0ff */
[----:B------:R-:W-:Y:S02]  /*36f0*/  UISETP.LT.AND UP0, UPT, UR12, 0x1, UPT ;  /* 0x000000010c00788c */ /* 0x000fe4000bf01270 */
[----:B------:R-:W-:Y:S02]  /*3700*/  ULOP3.LUT UR22, UR22, 0x3fff, URZ, 0xc0, !UPT ;  /* 0x00003fff16167892 */ /* 0x000fe4000f8ec0ff */
[----:B------:R-:W-:Y:S02]  /*3710*/  USEL UR18, UR12, 0x1, !UP0 ;  /* 0x000000010c127887 */ /* 0x000fe4000c000000 */
[----:B------:R-:W-:Y:S02]  /*3720*/  ULOP3.LUT UR19, UR19, 0x10000, URZ, 0xfc, !UPT ;  /* 0x0001000013137892 */ /* 0x000fe4000f8efcff */
[----:B------:R-:W-:-:S02]  /*3730*/  ULOP3.LUT UR20, UR20, 0x10000, URZ, 0xfc, !UPT ;  /* 0x0001000014147892 */ /* 0x000fc4000f8efcff */
[----:B------:R-:W-:Y:S02]  /*3740*/  ULOP3.LUT UR21, UR21, 0x10000, URZ, 0xfc, !UPT ;  /* 0x0001000015157892 */ /* 0x000fe4000f8efcff */
[----:B------:R-:W-:Y:S01]  /*3750*/  ULOP3.LUT UR22, UR22, 0x10000, URZ, 0xfc, !UPT ;  /* 0x0001000016167892 */ /* 0x000fe2000f8efcff */
[----:B--2---:R-:W-:Y:S01]  /*3760*/  R2UR UR29, R2 ;  /* 0x00000000021d72ca */ /* 0x004fe200000e0000 */
[----:B------:R-:W-:Y:S02]  /*3770*/  UIADD3 UR18, UPT, UPT, -UR18, URZ, URZ ;  /* 0x000000ff12127290 */ /* 0x000fe4000fffe1ff */
[----:B----4-:R-:W-:-:S10]  /*3780*/  UISETP.GE.AND UP3, UPT, UR14, 0x1, UPT ;  /* 0x000000010e00788c */ /* 0x010fd4000bf66270 */
[----:B------:R-:W-:Y:S02]  /*3790*/  UIADD3 UR10, UPT, UPT, UR29, 0x100, URZ ;  /* 0x000001001d0a7890 */ /* 0x000fe4000fffe0ff */
[----:B------:R-:W-:Y:S02]  /*37a0*/  UIADD3 UR8, UPT, UPT, UR29, 0x40000100, URZ ;  /* 0x400001001d087890 */ /* 0x000fe4000fffe0ff */
[----:B------:R-:W-:Y:S02]  /*37b0*/  UIADD3 UR6, UPT, UPT, UR29, -0x7fffff00, URZ ;  /* 0x800001001d067890 */ /* 0x000fe4000fffe0ff */
[----:B------:R-:W-:Y:S02]  /*37c0*/  UIADD3 UR4, UPT, UPT, UR29, -0x3fffff00, URZ ;  /* 0xc00001001d047890 */ /* 0x000fe4000fffe0ff */
[----:B------:R-:W-:Y:S02]  /*37d0*/  UIADD3 UR11, UPT, UPT, UR29, 0x104, URZ ;  /* 0x000001041d0b7890 */ /* 0x000fe4000fffe0ff */
[----:B------:R-:W-:-:S02]  /*37e0*/  UIADD3 UR9, UPT, UPT, UR29, 0x40000104, URZ ;  /* 0x400001041d097890 */ /* 0x000fc4000fffe0ff */
[----:B------:R-:W-:Y:S02]  /*37f0*/  UIADD3 UR7, UPT, UPT, UR29, -0x7ffffefc, URZ ;  /* 0x800001041d077890 */ /* 0x000fe4000fffe0ff */
[----:B------:R-:W-:Y:S02]  /*3800*/  UIADD3 UR5, UPT, UPT, UR29, -0x3ffffefc, URZ ;  /* 0xc00001041d057890 */ /* 0x000fe4000fffe0ff */
[----:B------:R-:W-:Y:S02]  /*3810*/  USHF.R.U32.HI UR37, URZ, 0x11, UR10 ;  /* 0x00000011ff257899 */ /* 0x000fe4000801160a */
[----:B------:R-:W-:Y:S02]  /*3820*/  USHF.R.U32.HI UR35, URZ, 0x11, UR8 ;  /* 0x00000011ff237899 */ /* 0x000fe40008011608 */
[----:B------:R-:W-:Y:S02]  /*3830*/  USHF.R.U32.HI UR33, URZ, 0x11, UR6 ;  /* 0x00000011ff217899 */ /* 0x000fe40008011606 */
[----:B------:R-:W-:-:S02]  /*3840*/  USHF.R.U32.HI UR31, URZ, 0x11, UR4 ;  /* 0x00000011ff1f7899 */ /* 0x000fc40008011604 */
[----:B------:R-:W-:Y:S02]  /*3850*/  USHF.R.U32.HI UR36, URZ, 0x1a, UR11 ;  /* 0x0000001aff247899 */ /* 0x000fe4000801160b */
[----:B------:R-:W-:Y:S02]  /*3860*/  USHF.R.U32.HI UR34, URZ, 0x1a, UR9 ;  /* 0x0000001aff227899 */ /* 0x000fe40008011609 */
[----:B------:R-:W-:Y:S02]  /*3870*/  USHF.R.U32.HI UR32, URZ, 0x1a, UR7 ;  /* 0x0000001aff207899 */ /* 0x000fe40008011607 */
[----:B------:R-:W-:Y:S02]  /*3880*/  USHF.R.U32.HI UR30, URZ, 0x1a, UR5 ;  /* 0x0000001aff1e7899 */ /* 0x000fe40008011605 */
[----:B------:R-:W-:Y:S02]  /*3890*/  ULOP3.LUT UR37, UR37, 0x6000, URZ, 0xc0, !UPT ;  /* 0x0000600025257892 */ /* 0x000fe4000f8ec0ff */
[----:B------:R-:W-:-:S02]  /*38a0*/  ULOP3.LUT UR35, UR35, 0x6000, URZ, 0xc0, !UPT ;  /* 0x0000600023237892 */ /* 0x000fc4000f8ec0ff */
[----:B------:R-:W-:Y:S02]  /*38b0*/  ULOP3.LUT UR33, UR33, 0x6000, URZ, 0xc0, !UPT ;  /* 0x0000600021217892 */ /* 0x000fe4000f8ec0ff */
[----:B------:R-:W-:Y:S02]  /*38c0*/  ULOP3.LUT UR31, UR31, 0x6000, URZ, 0xc0, !UPT ;  /* 0x000060001f1f7892 */ /* 0x000fe4000f8ec0ff */
[----:B------:R-:W-:Y:S02]  /*38d0*/  ULOP3.LUT UR36, UR36, 0x30, URZ, 0xc0, !UPT ;  /* 0x0000003024247892 */ /* 0x000fe4000f8ec0ff */
[----:B------:R-:W-:Y:S02]  /*38e0*/  ULOP3.LUT UR34, UR34, 0x30, URZ, 0xc0, !UPT ;  /* 0x0000003022227892 */ /* 0x000fe4000f8ec0ff */
[----:B------:R-:W-:Y:S02]  /*38f0*/  ULOP3.LUT UR32, UR32, 0x30, URZ, 0xc0, !UPT ;  /* 0x0000003020207892 */ /* 0x000fe4000f8ec0ff */
[----:B------:R-:W-:-:S02]  /*3900*/  ULOP3.LUT UR30, UR30, 0x30, URZ, 0xc0, !UPT ;  /* 0x000000301e1e7892 */ /* 0x000fc4000f8ec0ff */
[----:B------:R-:W-:Y:S02]  /*3910*/  ULOP3.LUT UR37, UR37, 0x8a0, URZ, 0xfc, !UPT ;  /* 0x000008a025257892 */ /* 0x000fe4000f8efcff */
[----:B------:R-:W-:Y:S02]  /*3920*/  ULOP3.LUT UR35, UR35, 0x8a0, URZ, 0xfc, !UPT ;  /* 0x000008a023237892 */ /* 0x000fe4000f8efcff */
[----:B------:R-:W-:Y:S02]  /*3930*/  ULOP3.LUT UR33, UR33, 0x8a0, URZ, 0xfc, !UPT ;  /* 0x000008a021217892 */ /* 0x000fe4000f8efcff */
[----:B------:R-:W-:Y:S02]  /*3940*/  ULOP3.LUT UR31, UR31, 0x8a0, URZ, 0xfc, !UPT ;  /* 0x000008a01f1f7892 */ /* 0x000fe4000f8efcff */
[----:B------:R-:W-:Y:S02]  /*3950*/  UPRMT UR37, UR36, 0x5410, UR37 ;  /* 0x0000541024257896 */ /* 0x000fe40008000025 */
[----:B------:R-:W-:-:S02]  /*3960*/  UPRMT UR35, UR34, 0x5410, UR35 ;  /* 0x0000541022237896 */ /* 0x000fc40008000023 */
[----:B------:R-:W-:Y:S02]  /*3970*/  UPRMT UR33, UR32, 0x5410, UR33 ;  /* 0x0000541020217896 */ /* 0x000fe40008000021 */
[----:B------:R-:W-:Y:S01]  /*3980*/  UPRMT UR31, UR30, 0x5410, UR31 ;  /* 0x000054101e1f7896 */ /* 0x000fe2000800001f */
[----:B------:R-:W-:Y:S01]  /*3990*/  UMOV UR36, URZ ;  /* 0x000000ff00247c82 */ /* 0x000fe20008000000 */
[----:B------:R-:W-:Y:S01]  /*39a0*/  UMOV UR34, URZ ;  /* 0x000000ff00227c82 */ /* 0x000fe20008000000 */
[----:B------:R-:W-:Y:S01]  /*39b0*/  UMOV UR32, URZ ;  /* 0x000000ff00207c82 */ /* 0x000fe20008000000 */
[----:B------:R-:W-:-:S08]  /*39c0*/  UMOV UR30, URZ ;  /* 0x000000ff001e7c82 */ /* 0x000fd00008000000 */
.L_x_72:
[----:B------:R-:W-:Y:S02]  /*39d0*/  LEA R0, R10, UR13, 0x3 ;  /* 0x0000000d0a007c11 */ /* 0x000fe4000f8e18ff */
[----:B------:R-:W-:Y:S02]  /*39e0*/  SHF.L.U32 R2, R9, 0x1f, RZ ;  /* 0x0000001f09027819 */ /* 0x000fe400000006ff */
[----:B------:R-:W-:Y:S01]  /*39f0*/  PLOP3.LUT P0, PT, PT, PT, UP3, 0x80, 0x8 ;  /* 0x000000000008781c */ /* 0x000fe20003f0f038 */
[----:B------:R-:W-:Y:S01]  /*3a00*/  VIADD R3, R0, 0xc0 ;  /* 0x000000c000037836 */ /* 0x000fe20000000000 */
[----:B--2---:R-:W2:Y:S02]  /*3a10*/  SYNCS.PHASECHK.TRANS64.TRYWAIT P1, [R0+URZ+0xb0], R2 ;  /* 0x0000b002000075a7 */ /* 0x004ea400080211ff */
[----:B--2-4-:R-:W-:Y:S09]  /*3a20*/  @!P1 BRA `(.L_x_66) ;  /* 0x000000ac00b09947 */ /* 0x014ff20003800000 */
.L_x_213:
[----:B------:R-:W-:Y:S01]  /*3a30*/  LEA R4, R10, UR13, 0x4 ;  /* 0x0000000d0a047c11 */ /* 0x000fe2000f8e20ff */
[----:B------:R-:W-:Y:S01]  /*3a40*/  @UP3 ULEA UR14, UR27, UR13, 0x3 ;  /* 0x0000000d1b0e3291 */ /* 0x000fe2000f8e18ff */
[----:B------:R-:W-:Y:S01]  /*3a50*/  PLOP3.LUT P2, PT, PT, PT, PT, 0x80, 0x8 ;  /* 0x000000000008781c */ /* 0x000fe20003f4f070 */
[----:B------:R-:W-:Y:S01]  /*3a60*/  ULEA UR15, UR28, UR13, 0x3 ;  /* 0x0000000d1c0f7291 */ /* 0x000fe2000f8e18ff */
[----:B------:R-:W-:Y:S01]  /*3a70*/  PRMT R3, RZ, 0x654, R3 ;  /* 0x00000654ff037816 */ /* 0x000fe20000000003 */
[----:B------:R-:W-:Y:S01]  /*3a80*/  ULEA UR16, UR28, UR29, 0x7 ;  /* 0x0000001d1c107291 */ /* 0x000fe2000f8e38ff */
[----:B------:R-:W3:Y:S01]  /*3a90*/  LDS.128 R4, [R4+0x120] ;  /* 0x0001200004047984 */ /* 0x000ee20000000c00 */
[----:B--2---:R-:W-:Y:S02]  /*3aa0*/  @P0 SHF.L.U32 R2, R8, 0x1f, RZ ;  /* 0x0000001f08020819 */ /* 0x004fe400000006ff */
[----:B------:R-:W-:Y:S01]  /*3ab0*/  SHF.L.U32 R0, R11, 0x1f, RZ ;  /* 0x0000001f0b007819 */ /* 0x000fe200000006ff */
[----:B------:R-:W-:Y:S01]  /*3ac0*/  @!PT LDS RZ, [RZ] ;  /* 0x00000000fffff984 */ /* 0x000fe20000000800 */
[----:B------:R-:W-:Y:S01]  /*3ad0*/  @!PT LDS RZ, [RZ] ;  /* 0x00000000fffff984 */ /* 0x000fe20000000800 */
[----:B------:R-:W-:Y:S01]  /*3ae0*/  @!PT LDS RZ, [RZ] ;  /* 0x00000000fffff984 */ /* 0x000fe20000000800 */
[----:B------:R-:W-:Y:S01]  /*3af0*/  @!PT LDS RZ, [RZ] ;  /* 0x00000000fffff984 */ /* 0x000fe20000000800 */
[----:B------:R2:W-:Y:S06]  /*3b00*/  MEMBAR.ALL.CTA ;  /* 0x0000000000007992 */ /* 0x0005ec0000008000 */
[----:B--2---:R-:W2:Y:S02]  /*3b10*/  FENCE.VIEW.ASYNC.S ;  /* 0x00000000000073c6 */ /* 0x004ea40000000000 */
[----:B--2---:R2:W-:Y:S01]  /*3b20*/  SYNCS.ARRIVE.TRANS64.RED.A1T0 RZ, [R3+URZ], RZ ;  /* 0x000000ff03ff79a7 */ /* 0x0045e200081004ff */
[----:B------:R2:W4:Y:S01]  /*3b30*/  @P0 SYNCS.PHASECHK.TRANS64.TRYWAIT P2, [UR14], R2 ;  /* 0x00000002ff0005a7 */ /* 0x000522000804110e */
[----:B---3--:R-:W-:Y:S01]  /*3b40*/  LOP3.LUT P1, RZ, R6, 0x1, RZ, 0xc0, !PT ;  /* 0x0000000106ff7812 */ /* 0x008fe2000782c0ff */
[----:B------:R-:W3:Y:S02]  /*3b50*/  SYNCS.PHASECHK.TRANS64.TRYWAIT P0, [UR15+0xe0], R0 ;  /* 0x0000e000ff0075a7 */ /* 0x000ee4000800110f */
[----:B--234-:R-:W-:Y:S10]  /*3b60*/  @!P0 BRA `(.L_x_67) ;  /* 0x000000ac00748947 */ /* 0x01cff40003800000 */
.L_x_215:
[----:B------:R-:W-:Y:S01]  /*3b70*/  IADD3 R10, PT, PT, R10, 0x1, RZ ;  /* 0x000000010a0a7810 */ /* 0x000fe20007ffe0ff */
[----:B------:R-:W-:Y:S06]  /*3b80*/  BRA.U !UP3, `(.L_x_68) ;  /* 0x000000010bdc7547 */ /* 0x000fec000b800000 */
[----:B------:R-:W-:Y:S01]  /*3b90*/  UMOV UR26, URZ ;  /* 0x000000ff001a7c82 */ /* 0x000fe20008000000 */
[----:B------:R-:W-:Y:S01]  /*3ba0*/  UMOV UR25, UR18 ;  /* 0x0000001200197c82 */ /* 0x000fe20008000000 */
[----:B------:R-:W-:Y:S01]  /*3bb0*/  UMOV UR24, UR12 ;  /* 0x0000000c00187c82 */ /* 0x000fe20008000000 */
[----:B------:R-:W-:-:S05]  /*3bc0*/  UMOV UR23, UR27 ;  /* 0x0000001b00177c82 */ /* 0x000fca0008000000 */
.L_x_71:
[----:B------:R-:W-:Y:S02]  /*3bd0*/  UIADD3 UR25, UPT, UPT, UR25, 0x1, URZ ;  /* 0x0000000119197890 */ /* 0x000fe4000fffe0ff */
[----:B---3--:R-:W-:Y:S02]  /*3be0*/  ULEA UR14, UR23, UR13, 0x3 ;  /* 0x0000000d170e7291 */ /* 0x008fe4000f8e18ff */
[----:B------:R-:W-:Y:S01]  /*3bf0*/  UISETP.NE.AND UP0, UPT, UR25, URZ, UPT ;  /* 0x000000ff1900728c */ /* 0x000fe2000bf05270 */
[----:B----4-:R-:W-:Y:S10]  /*3c00*/  @P2 BRA `(.L_x_69) ;  /* 0x00000000000c2947 */ /* 0x010ff40003800000 */
[----:B--2---:R-:W-:Y:S04]  /*3c10*/  SHF.L.U32 R2, R8, 0x1f, RZ ;  /* 0x0000001f08027819 */ /* 0x004fe800000006ff */
[----:B------:R-:W2:Y:S02]  /*3c20*/  SYNCS.PHASECHK.TRANS64.TRYWAIT P0, [UR14], R2 ;  /* 0x00000002ff0075a7 */ /* 0x000ea4000800110e */
[----:B--2---:R-:W-:Y:S05]  /*3c30*/  @!P0 BRA `(.L_x_70) ;  /* 0x000000ac00588947 */ /* 0x004fea0003800000 */
.L_x_69:
[----:B------:R-:W-:Y:S01]  /*3c40*/  UISETP.NE.AND UP1, UPT, UR24, 0x1, UPT ;  /* 0x000000011800788c */ /* 0x000fe2000bf25270 */
[----:B------:R-:W-:Y:S01]  /*3c50*/  PLOP3.LUT P2, PT, PT, PT, PT, 0x80, 0x8 ;  /* 0x000000000008781c */ /* 0x000fe20003f4f070 */
[----:B------:R-:W-:Y:S02]  /*3c60*/  UIADD3 UR27, UPT, UPT, UR23, 0x1, URZ ;  /* 0x00000001171b7890 */ /* 0x000fe4000fffe0ff */
[----:B------:R-:W-:Y:S02]  /*3c70*/  ULEA UR40, UR23, UR20, 0xa ;  /* 0x0000001417287291 */ /* 0x000fe4000f8e50ff */
[----:B------:R-:W-:Y:S01]  /*3c80*/  UISETP.NE.AND UP2, UPT, UR27, 0x6, UPT ;  /* 0x000000061b00788c */ /* 0x000fe2000bf45270 */
[----:B------:R-:W-:Y:S01]  /*3c90*/  PLOP3.LUT P0, PT, PT, PT, UP1, 0x80, 0x8 ;  /* 0x000000000008781c */ /* 0x000fe20003f0f018 */
[----:B------:R-:W-:Y:S02]  /*3ca0*/  ULEA UR42, UR23, UR21, 0x5 ;  /* 0x00000015172a7291 */ /* 0x000fe4000f8e28ff */
[----:B------:R-:W-:Y:S02]  /*3cb0*/  USEL UR39, URZ, 0x1, UP2 ;  /* 0x00000001ff277887 */ /* 0x000fe40009000000 */
[----:B------:R-:W-:Y:S02]  /*3cc0*/  USEL UR27, UR27, URZ, UP2 ;  /* 0x000000ff1b1b7287 */ /* 0x000fe40009000000 */
[----:B-1----:R-:W-:Y:S02]  /*3cd0*/  ULEA UR44, UR23, UR22, 0x5 ;  /* 0x00000016172c7291 */ /* 0x002fe4000f8e28ff */
[----:B------:R-:W-:Y:S01]  /*3ce0*/  @UP1 ULEA UR38, UR27, UR13, 0x3 ;  /* 0x0000000d1b261291 */ /* 0x000fe2000f8e18ff */
[----:B------:R-:W-:Y:S01]  /*3cf0*/  LOP3.LUT R8, R8, UR39, RZ, 0x3c, !PT ;  /* 0x0000002708087c12 */ /* 0x000fe2000f8e3cff */
[----:B------:R-:W-:Y:S02]  /*3d00*/  UISETP.NE.U32.AND UP1, UPT, UR26, URZ, UPT ;  /* 0x000000ff1a00728c */ /* 0x000fe4000bf25070 */
[----:B------:R-:W-:Y:S01]  /*3d10*/  UIADD3 UR56, UPT, UPT, UR40, 0x2, URZ ;  /* 0x0000000228387890 */ /* 0x000fe2000fffe0ff */
[----:B--2---:R-:W-:Y:S01]  /*3d20*/  @P0 SHF.L.U32 R0, R8, 0x1f, RZ ;  /* 0x0000001f08000819 */ /* 0x004fe200000006ff */
[----:B------:R-:W-:Y:S02]  /*3d30*/  UIADD3 UR52, UPT, UPT, UR40, 0x4, URZ ;  /* 0x0000000428347890 */ /* 0x000fe4000fffe0ff */
[----:B------:R-:W-:Y:S01]  /*3d40*/  UIADD3 UR48, UPT, UPT, UR40, 0x6, URZ ;  /* 0x0000000628307890 */ /* 0x000fe2000fffe0ff */
[----:B------:R3:W4:Y:S01]  /*3d50*/  @P0 SYNCS.PHASECHK.TRANS64.TRYWAIT P2, [UR38], R0 ;  /* 0x00000000ff0005a7 */ /* 0x0007220008041126 */
[----:B------:R-:W-:Y:S02]  /*3d60*/  ULEA UR38, UR23, UR19, 0xa ;  /* 0x0000001317267291 */ /* 0x000fe4000f8e50ff */
[----:B------:R-:W-:Y:S02]  /*3d70*/  UIADD3 UR14, UPT, UPT, UR14, 0x30, URZ ;  /* 0x000000300e0e7890 */ /* 0x000fe4000fffe0ff */
[----:B------:R-:W-:Y:S02]  /*3d80*/  UIADD3 UR54, UPT, UPT, UR38, 0x2, URZ ;  /* 0x0000000226367890 */ /* 0x000fe4000fffe0ff */
[----:B------:R-:W-:Y:S02]  /*3d90*/  UIADD3 UR50, UPT, UPT, UR38, 0x4, URZ ;  /* 0x0000000426327890 */ /* 0x000fe4000fffe0ff */
[----:B------:R-:W-:Y:S02]  /*3da0*/  UIADD3 UR46, UPT, UPT, UR38, 0x6, URZ ;  /* 0x00000006262e7890 */ /* 0x000fe4000fffe0ff */
[----:B------:R-:W-:Y:S01]  /*3db0*/  UIADD3 UR24, UPT, UPT, UR24, -0x1, URZ ;  /* 0xffffffff18187890 */ /* 0x000fe2000fffe0ff */
[----:B------:R-:W-:Y:S01]  /*3dc0*/  UMOV UR43, 0x4008 ;  /* 0x00004008002b7882 */ /* 0x000fe20000000000 */
[----:B------:R-:W-:Y:S01]  /*3dd0*/  UMOV UR45, 0x4008 ;  /* 0x00004008002d7882 */ /* 0x000fe20000000000 */
[----:B------:R3:W-:Y:S01]  /*3de0*/  UTCCP.T.S.4x32dp128bit tmem[UR29+0x100], gdesc[UR42] ;  /* 0x0001002a1d0079e7 */ /* 0x0007e20009100000 */
[----:B------:R3:W-:Y:S01]  /*3df0*/  UTCCP.T.S.4x32dp128bit tmem[UR29+0x104], gdesc[UR44] ;  /* 0x0001042c1d0079e7 */ /* 0x0007e20009100000 */
[----:B------:R-:W-:Y:S01]  /*3e00*/  UMOV UR41, 0x40004040 ;  /* 0x4000404000297882 */ /* 0x000fe20000000000 */
[----:B------:R-:W-:Y:S01]  /*3e10*/  UMOV UR39, 0x40004040 ;  /* 0x4000404000277882 */ /* 0x000fe20000000000 */
[----:B------:R-:W-:Y:S01]  /*3e20*/  UMOV UR57, 0x40004040 ;  /* 0x4000404000397882 */ /* 0x000fe20000000000 */
[----:B------:R3:W-:Y:S01]  /*3e30*/  UTCQMMA gdesc[UR38], gdesc[UR40], tmem[UR16], tmem[UR36], idesc[UR37], tmem[UR10], UP1 ;  /* 0x000a242826007dea */ /* 0x0007e20008800310 */
[----:B------:R-:W-:Y:S01]  /*3e40*/  UMOV UR55, 0x40004040 ;  /* 0x4000404000377882 */ /* 0x000fe20000000000 */
[----:B------:R-:W-:Y:S01]  /*3e50*/  UMOV UR53, 0x40004040 ;  /* 0x4000404000357882 */ /* 0x000fe20000000000 */
[----:B------:R3:W-:Y:S01]  /*3e60*/  UTCQMMA gdesc[UR54], gdesc[UR56], tmem[UR16], tmem[UR34], idesc[UR35], tmem[UR8], UPT ;  /* 0x0008223836007dea */ /* 0x0007e2000b800310 */
[----:B------:R-:W-:Y:S01]  /*3e70*/  UMOV UR51, 0x40004040 ;  /* 0x4000404000337882 */ /* 0x000fe20000000000 */
[----:B------:R-:W-:Y:S01]  /*3e80*/  UMOV UR49, 0x40004040 ;  /* 0x4000404000317882 */ /* 0x000fe20000000000 */
[----:B------:R3:W-:Y:S01]  /*3e90*/  UTCQMMA gdesc[UR50], gdesc[UR52], tmem[UR16], tmem[UR32], idesc[UR33], tmem[UR6], UPT ;  /* 0x0006203432007dea */ /* 0x0007e2000b800310 */
[----:B------:R-:W-:Y:S01]  /*3ea0*/  UMOV UR47, 0x40004040 ;  /* 0x40004040002f7882 */ /* 0x000fe20000000000 */
[----:B------:R-:W-:Y:S01]  /*3eb0*/  UMOV UR26, 0x1 ;  /* 0x00000001001a7882 */ /* 0x000fe20000000000 */
[----:B------:R3:W-:Y:S01]  /*3ec0*/  UTCQMMA gdesc[UR46], gdesc[UR48], tmem[UR16], tmem[UR30], idesc[UR31], tmem[UR4], UPT ;  /* 0x00041e302e007dea */ /* 0x0007e2000b800310 */
[----:B------:R3:W-:Y:S01]  /*3ed0*/  UTCBAR.MULTICAST [UR14], URZ, UR17 ;  /* 0x000000ff0e0073e9 */ /* 0x0007e20008000811 */
[----:B------:R-:W-:Y:S01]  /*3ee0*/  UMOV UR23, UR27 ;  /* 0x0000001b00177c82 */ /* 0x000fe20008000000 */
[----:B------:R-:W-:Y:S05]  /*3ef0*/  BRA.U UP0, `(.L_x_71) ;  /* 0xfffffffd00347547 */ /* 0x000fea000b83ffff */
.L_x_68:
[----:B------:R-:W-:Y:S01]  /*3f00*/  UIADD3 UR28, UPT, UPT, UR28, 0x1, URZ ;  /* 0x000000011c1c7890 */ /* 0x000fe2000fffe0ff */
[C---:B------:R-:W-:Y:S01]  /*3f10*/  ISETP.NE.AND P0, PT, R10.reuse, 0x2, PT ;  /* 0x000000020a00780c */ /* 0x040fe20003f05270 */
[----:B------:R-:W-:Y:S02]  /*3f20*/  UIADD3 UR15, UPT, UPT, UR15, 0xd0, URZ ;  /* 0x000000d00f0f7890 */ /* 0x000fe4000fffe0ff */
[----:B------:R-:W-:Y:S01]  /*3f30*/  UISETP.NE.AND UP0, UPT, UR28, 0x2, UPT ;  /* 0x000000021c00788c */ /* 0x000fe2000bf05270 */
[----:B--23--:R-:W-:Y:S02]  /*3f40*/  SEL R0, RZ, 0x1, P0 ;  /* 0x00000001ff007807 */ /* 0x00cfe40000000000 */
[----:B------:R-:W-:Y:S01]  /*3f50*/  SEL R10, R10, RZ, P0 ;  /* 0x000000ff0a0a7207 */ /* 0x000fe20000000000 */
[----:B------:R-:W-:Y:S01]  /*3f60*/  USEL UR14, URZ, 0x1, UP0 ;  /* 0x00000001ff0e7887 */ /* 0x000fe20008000000 */
[----:B------:R-:W-:Y:S01]  /*3f70*/  LOP3.LUT R9, R9, R0, RZ, 0x3c, !PT ;  /* 0x0000000009097212 */ /* 0x000fe200078e3cff */
[----:B------:R-:W-:Y:S01]  /*3f80*/  USEL UR28, UR28, URZ, UP0 ;  /* 0x000000ff1c1c7287 */ /* 0x000fe20008000000 */
[----:B------:R2:W-:Y:S03]  /*3f90*/  UTCBAR [UR15], URZ ;  /* 0x000000ff0f0073e9 */ /* 0x0005e600080000ff */
[----:B------:R-:W-:Y:S01]  /*3fa0*/  LOP3.LUT R11, R11, UR14, RZ, 0x3c, !PT ;  /* 0x0000000e0b0b7c12 */ /* 0x000fe2000f8e3cff */
[----:B------:R-:W-:Y:S07]  /*3fb0*/  @P1 BRA `(.L_x_72) ;  /* 0xfffffff800841947 */ /* 0x000fee000383ffff */
[----:B------:R-:W3:Y:S01]  /*3fc0*/  S2UR UR4, SR_CgaCtaId ;  /* 0x00000000000479c3 */ /* 0x000ee20000008800 */
[----:B------:R-:W-:Y:S01]  /*3fd0*/  ELECT P0, URZ, PT ;  /* 0x0000000000ff782f */ /* 0x000fe20003800000 */
[----:B------:R-:W-:Y:S01]  /*3fe0*/  IMAD.MOV.U32 R0, RZ, RZ, 0x1 ;  /* 0x00000001ff007424 */ /* 0x000fe200078e00ff */
[----:B------:R-:W-:Y:S01]  /*3ff0*/  UIADD3 UR13, UPT, UPT, UR13, 0xe0, URZ ;  /* 0x000000e00d0d7890 */ /* 0x000fe2000fffe0ff */
[----:B------:R-:W-:Y:S01]  /*4000*/  SHF.L.U32 R2, R11, 0x1f, RZ ;  /* 0x0000001f0b027819 */ /* 0x000fe200000006ff */
[----:B------:R-:W-:-:S03]  /*4010*/  UMOV UR5, 0x40 ;  /* 0x0000004000057882 */ /* 0x000fc60000000000 */
[----:B------:R-:W-:Y:S01]  /*4020*/  UVIRTCOUNT.DEALLOC.SMPOOL 0x80 ;  /* 0x000000800000784c */ /* 0x000fe20000000000 */
[----:B---3--:R-:W-:Y:S02]  /*4030*/  ULEA UR4, UR4, UR5, 0x18 ;  /* 0x0000000504047291 */ /* 0x008fe4000f8ec0ff */
[----:B------:R-:W-:-:S07]  /*4040*/  ULEA UR5, UR28, UR13, 0x3 ;  /* 0x0000000d1c057291 */ /* 0x000fce000f8e18ff */
[----:B------:R3:W-:Y:S02]  /*4050*/  @P0 STS.U8 [UR4+0x1c], R0 ;  /* 0x00001c00ff000988 */ /* 0x0007e40008000004 */
[----:B------:R-:W1:Y:S02]  /*4060*/  SYNCS.PHASECHK.TRANS64.TRYWAIT P0, [UR5], R2 ;  /* 0x00000002ff0075a7 */ /* 0x000e640008001105 */
[----:B-1-3--:R-:W-:Y:S05]  /*4070*/  @!P0 BRA `(.L_x_73) ;  /* 0x000000a800608947 */ /* 0x00afea0003800000 */
.L_x_218:
        /* <DEDUP_REMOVED lines=9> */
.L_x_220:
[----:B------:R-:W-:Y:S01]  /*4110*/  NOP ;  /* 0x0000000000007918 */ /* 0x000fe20000000000 */
[----:B-1----:R-:W1:Y:S01]  /*4120*/  LDS R0, [UR4+0x14] ;  /* 0x00001404ff007984 */ /* 0x002e620008000800 */
[----:B------:R-:W-:Y:S01]  /*4130*/  ULOP3.LUT UR6, UR29, 0xffff, URZ, 0xc0, !UPT ;  /* 0x0000ffff1d067892 */ /* 0x000fe2000f8ec0ff */
[----:B------:R-:W-:Y:S01]  /*4140*/  UMOV UR8, 0xffff ;  /* 0x0000ffff00087882 */ /* 0x000fe20000000000 */
[----:B------:R-:W-:Y:S02]  /*4150*/  UMOV UR5, 0x1 ;  /* 0x0000000100057882 */ /* 0x000fe40000000000 */
[----:B------:R-:W-:-:S04]  /*4160*/  USHF.R.U32.HI UR6, URZ, 0x5, UR6 ;  /* 0x00000005ff067899 */ /* 0x000fc80008011606 */
[----:B------:R-:W-:Y:S02]  /*4170*/  USHF.L.U32 UR8, UR8, UR6, URZ ;  /* 0x0000000608087299 */ /* 0x000fe400080006ff */
[----:B------:R-:W-:-:S04]  /*4180*/  USHF.L.U32 UR5, UR5, UR6, URZ ;  /* 0x0000000605057299 */ /* 0x000fc800080006ff */
[----:B-1----:R-:W-:-:S04]  /*4190*/  LOP3.LUT R0, R0, UR8, RZ, 0xc0, !PT ;  /* 0x0000000800007c12 */ /* 0x002fc8000f8ec0ff */
[----:B------:R-:W-:-:S13]  /*41a0*/  ISETP.NE.AND P0, PT, R0, UR8, PT ;  /* 0x0000000800007c0c */ /* 0x000fda000bf05270 */
[----:B------:R-:W-:Y:S05]  /*41b0*/  @P0 BRA `(.L_x_75) ;  /* 0x0000000000580947 */ /* 0x000fea0003800000 */
[----:B------:R-:W1:Y:S02]  /*41c0*/  LDS R0, [UR4+0x18] ;  /* 0x00001804ff007984 */ /* 0x000e640008000800 */
[----:B-1----:R-:W-:-:S04]  /*41d0*/  LOP3.LUT R0, R0, UR5, RZ, 0xc0, !PT ;  /* 0x0000000500007c12 */ /* 0x002fc8000f8ec0ff */
[----:B------:R-:W-:-:S13]  /*41e0*/  ISETP.NE.AND P0, PT, R0, UR5, PT ;  /* 0x0000000500007c0c */ /* 0x000fda000bf05270 */
[----:B------:R-:W-:Y:S05]  /*41f0*/  @P0 BRA `(.L_x_76) ;  /* 0x00000000003c0947 */ /* 0x000fea0003800000 */
[----:B------:R-:W1:Y:S01]  /*4200*/  S2R R2, SR_LANEID ;  /* 0x0000000000027919 */ /* 0x000e620000000000 */
[----:B------:R-:W-:Y:S01]  /*4210*/  ULOP3.LUT UR8, URZ, UR8, URZ, 0x33, !UPT ;  /* 0x00000008ff087292 */ /* 0x000fe2000f8e33ff */
[----:B------:R-:W-:Y:S02]  /*4220*/  VOTEU.ANY UR7, UPT, PT ;  /* 0x0000000000077886 */ /* 0x000fe400038e0100 */
[----:B------:R-:W-:-:S03]  /*4230*/  UFLO.U32 UR7, UR7 ;  /* 0x00000007000772bd */ /* 0x000fc600080e0000 */
[----:B------:R-:W-:-:S04]  /*4240*/  IMAD.U32 R0, RZ, RZ, UR8 ;  /* 0x00000008ff007e24 */ /* 0x000fc8000f8e00ff */
[----:B------:R3:W2:Y:S02]  /*4250*/  REDUX UR6, R0 ;  /* 0x00000000000673c4 */ /* 0x0006a40000000000 */
[----:B------:R1:W-:Y:S02]  /*4260*/  UTCATOMSWS.AND URZ, UR8 ;  /* 0x0000000800ff79e3 */ /* 0x0003e40008000000 */
[----:B-1----:R-:W-:Y:S02]  /*4270*/  ISETP.EQ.U32.AND P0, PT, R2, UR7, PT ;  /* 0x0000000702007c0c */ /* 0x002fe4000bf02070 */
[----:B---3--:R-:W-:Y:S02]  /*4280*/  LOP3.LUT R0, RZ, UR5, RZ, 0x33, !PT ;  /* 0x00000005ff007c12 */ /* 0x008fe4000f8e33ff */
[----:B--2---:R-:W-:Y:S02]  /*4290*/  MOV R2, UR6 ;  /* 0x0000000600027c02 */ /* 0x004fe40008000f00 */
[----:B------:R-:W1:Y:S07]  /*42a0*/  REDUX UR5, R0 ;  /* 0x00000000000573c4 */ /* 0x000e6e0000000000 */
[----:B------:R2:W-:Y:S01]  /*42b0*/  @P0 ATOMS.AND RZ, [UR4+0x14], R2 ;  /* 0x00001402ffff098c */ /* 0x0005e2000a800004 */
[----:B-1----:R-:W-:-:S05]  /*42c0*/  IMAD.U32 R0, RZ, RZ, UR5 ;  /* 0x00000005ff007e24 */ /* 0x002fca000f8e00ff */
[----:B------:R2:W-:Y:S01]  /*42d0*/  @P0 ATOMS.AND RZ, [UR4+0x18], R0 ;  /* 0x00001800ffff098c */ /* 0x0005e2000a800004 */
[----:B------:R-:W-:Y:S05]  /*42e0*/  BRA `(.L_x_77) ;  /* 0x0000000000147947 */ /* 0x000fea0003800000 */
.L_x_76:
[----:B------:R-:W-:Y:S02]  /*42f0*/  MOV R2, 0x4310 ;  /* 0x0000431000027802 */ /* 0x000fe40000000f00 */
[----:B--2-45:R-:W-:Y:S05]  /*4300*/  CALL.REL.NOINC `($__internal_0_$__cuda_sm10x_tcgen05_guardrail_trap_col_being_dealloced_not_returned_by_alloc) ;  /* 0x000000ac00ec7944 */ /* 0x034fea0003c00000 */
[----:B------:R-:W-:Y:S05]  /*4310*/  BRA `(.L_x_77) ;  /* 0x0000000000087947 */ /* 0x000fea0003800000 */
.L_x_75:
[----:B------:R-:W-:Y:S02]  /*4320*/  MOV R2, 0x4340 ;  /* 0x0000434000027802 */ /* 0x000fe40000000f00 */
[----:B--2-45:R-:W-:Y:S05]  /*4330*/  CALL.REL.NOINC `($__internal_2_$__cuda_sm10x_tcgen05_guardrail_trap_unallocated_columns_being_dealloced) ;  /* 0x000000ac00f87944 */ /* 0x034fea0003c00000 */
.L_x_77:
[----:B------:R-:W-:Y:S01]  /*4340*/  NOP ;  /* 0x0000000000007918 */ /* 0x000fe20000000000 */
[----:B------:R-:W-:Y:S05]  /*4350*/  EXIT ;  /* 0x000000000000794d */ /* 0x000fea0003800000 */
.L_x_61:
[----:B------:R-:W-:-:S09]  /*4360*/  UISETP.NE.OR UP6, UPT, UR12, 0x3, !UP6 ;  /* 0x000000030c00788c */ /* 0x000fd2000f7c5670 */
[----:B------:R-:W-:Y:S05]  /*4370*/  BRA.U UP6, `(.L_x_78) ;  /* 0x0000001906487547 */ /* 0x000fea000b800000 */
[----:B------:R-:W2:Y:S01]  /*4380*/  LDCU.64 UR6, c[0x0][0xc88] ;  /* 0x00019100ff0677ac */ /* 0x000ea20008000a00 */
[----:B------:R-:W3:Y:S01]  /*4390*/  LDC R0, c[0x0][0xf30] ;  /* 0x0003cc00ff007b82 */ /* 0x000ee20000000800 */
[----:B------:R-:W-:Y:S01]  /*43a0*/  CS2R R26, SRZ ;  /* 0x00000000001a7805 */ /* 0x000fe2000001ff00 */
[----:B------:R-:W-:Y:S01]  /*43b0*/  IMAD.MOV.U32 R23, RZ, RZ, 0x1000 ;  /* 0x00001000ff177424 */ /* 0x000fe200078e00ff */
[----:B------:R-:W4:Y:S01]  /*43c0*/  LDCU.64 UR4, c[0x0][0xc90] ;  /* 0x00019200ff0477ac */ /* 0x000f220008000a00 */
[----:B------:R-:W-:-:S04]  /*43d0*/  UPLOP3.LUT UP2, UPT, UPT, UPT, UPT, 0x40, 0x4 ;  /* 0x000000000004789c */ /* 0x000fc80003f4e870 */
[----:B------:R-:W1:Y:S08]  /*43e0*/  LDC R22, c[0x0][0x370] ;  /* 0x0000dc00ff167b82 */ /* 0x000e700000000800 */
[----:B------:R-:W1:Y:S01]  /*43f0*/  LDC R3, c[0x0][0xf0c] ;  /* 0x0003c300ff037b82 */ /* 0x000e620000000800 */
[----:B--2---:R-:W-:-:S03]  /*4400*/  UISETP.NE.U32.AND UP1, UPT, UR6, URZ, UPT ;  /* 0x000000ff0600728c */ /* 0x004fc6000bf25070 */
[----:B------:R-:W-:Y:S01]  /*4410*/  UMOV UR6, 0x400 ;  /* 0x0000040000067882 */ /* 0x000fe20000000000 */
[----:B------:R-:W-:Y:S02]  /*4420*/  UISETP.NE.AND.EX UP1, UPT, UR7, URZ, UPT, UP1 ;  /* 0x000000ff0700728c */ /* 0x000fe4000bf25310 */
[----:B------:R-:W-:Y:S01]  /*4430*/  USEL UR7, URZ, 0x1, UP4 ;  /* 0x00000001ff077887 */ /* 0x000fe2000a000000 */
[----:B------:R-:W2:Y:S01]  /*4440*/  LDC R20, c[0x0][0xf20] ;  /* 0x0003c800ff147b82 */ /* 0x000ea20000000800 */
[----:B------:R-:W-:Y:S01]  /*4450*/  ULEA UR6, UR37, UR6, 0x18 ;  /* 0x0000000625067291 */ /* 0x000fe2000f8ec0ff */
[----:B---3--:R-:W-:Y:S01]  /*4460*/  ISETP.NE.AND P1, PT, R0, 0x1, PT ;  /* 0x000000010000780c */ /* 0x008fe20003f25270 */
[----:B----4-:R-:W-:Y:S02]  /*4470*/  UISETP.NE.U32.AND UP4, UPT, UR4, URZ, UPT ;  /* 0x000000ff0400728c */ /* 0x010fe4000bf85070 */
[----:B------:R-:W-:Y:S02]  /*4480*/  UIADD3 UR57, UPT, UPT, UR6, 0x60, URZ ;  /* 0x0000006006397890 */ /* 0x000fe4000fffe0ff */
[----:B------:R-:W-:Y:S01]  /*4490*/  UIADD3 UR49, UPT, UPT, UR6, 0x68, URZ ;  /* 0x0000006806317890 */ /* 0x000fe2000fffe0ff */
[----:B------:R-:W3:Y:S01]  /*44a0*/  LDC.64 R28, c[0x0][0x348] ;  /* 0x0000d200ff1c7b82 */ /* 0x000ee20000000a00 */
[----:B------:R-:W-:-:S02]  /*44b0*/  UIADD3 UR41, UPT, UPT, UR6, 0x70, URZ ;  /* 0x0000007006297890 */ /* 0x000fc4000fffe0ff */
[----:B------:R-:W-:Y:S02]  /*44c0*/  UIADD3 UR25, UPT, UPT, UR6, 0x78, URZ ;  /* 0x0000007806197890 */ /* 0x000fe4000fffe0ff */
[----:B------:R-:W-:-:S03]  /*44d0*/  UISETP.NE.AND.EX UP4, UPT, UR5, URZ, UPT, UP4 ;  /* 0x000000ff0500728c */ /* 0x000fc6000bf85340 */
[----:B------:R-:W4:Y:S08]  /*44e0*/  LDC.64 R14, c[0x0][0xf10] ;  /* 0x0003c400ff0e7b82 */ /* 0x000f300000000a00 */
[----:B------:R-:W1:Y:S08]  /*44f0*/  LDC.64 R6, c[0x0][0xf18] ;  /* 0x0003c600ff067b82 */ /* 0x000e700000000a00 */
[----:B------:R-:W1:Y:S08]  /*4500*/  LDC.64 R4, c[0x0][0xf28] ;  /* 0x0003ca00ff047b82 */ /* 0x000e700000000a00 */
[----:B--2---:R-:W1:Y:S02]  /*4510*/  LDC R21, c[0x0][0x374] ;  /* 0x0000dd00ff157b82 */ /* 0x004e640000000800 */
.L_x_93:
[C---:B------:R-:W-:Y:S02]  /*4520*/  LEA R0, R27.reuse, UR6, 0x3 ;  /* 0x000000061b007c11 */ /* 0x040fe4000f8e18ff */
[----:B------:R-:W-:Y:S02]  /*4530*/  SHF.L.U32 R2, R26, 0x1f, RZ ;  /* 0x0000001f1a027819 */ /* 0x000fe400000006ff */
[----:B------:R-:W-:Y:S02]  /*4540*/  LEA R16, R27, UR6, 0x4 ;  /* 0x000000061b107c11 */ /* 0x000fe4000f8e20ff */
[----:B--2---:R-:W2:Y:S02]  /*4550*/  SYNCS.PHASECHK.TRANS64.TRYWAIT P0, [R0+URZ+0xb0], R2 ;  /* 0x0000b002000075a7 */ /* 0x004ea400080011ff */
[----:B--2---:R-:W-:Y:S05]  /*4560*/  @!P0 BRA `(.L_x_79) ;  /* 0x000000a400548947 */ /* 0x004fea0003800000 */
.L_x_221:
[----:B------:R-:W-:Y:S01]  /*4570*/  ISETP.GE.AND P0, PT, R43, 0x1, PT ;  /* 0x000000012b00780c */ /* 0x000fe20003f06270 */
[----:B------:R-:W1:Y:S01]  /*4580*/  LDS.128 R16, [R16+0x120] ;  /* 0x0001200010107984 */ /* 0x000e620000000c00 */
[----:B------:R-:W-:Y:S01]  /*4590*/  ISETP.NE.U32.AND P4, PT, RZ, UR4, PT ;  /* 0x00000004ff007c0c */ /* 0x000fe2000bf85070 */
[----:B--2---:R-:W-:Y:S01]  /*45a0*/  VIADD R0, R0, 0xc0 ;  /* 0x000000c000007836 */ /* 0x004fe20000000000 */
[----:B------:R-:W-:Y:S01]  /*45b0*/  USHF.L.U32 UR58, UR11, 0x7, URZ ;  /* 0x000000070b3a7899 */ /* 0x000fe200080006ff */
[----:B------:R-:W-:Y:S01]  /*45c0*/  IMAD.MOV.U32 R24, RZ, RZ, 0x1 ;  /* 0x00000001ff187424 */ /* 0x000fe200078e00ff */
[----:B------:R-:W-:Y:S01]  /*45d0*/  ISETP.NE.AND.EX P4, PT, RZ, UR5, PT, P4 ;  /* 0x00000005ff007c0c */ /* 0x000fe2000bf85340 */
[----:B------:R-:W-:Y:S01]  /*45e0*/  USHF.L.U32 UR59, UR27, 0x7, URZ ;  /* 0x000000071b3b7899 */ /* 0x000fe200080006ff */
[----:B------:R-:W-:Y:S01]  /*45f0*/  PRMT R0, RZ, 0x654, R0 ;  /* 0x00000654ff007816 */ /* 0x000fe20000000000 */
[----:B------:R-:W-:Y:S01]  /*4600*/  @!PT LDS RZ, [RZ] ;  /* 0x00000000fffff984 */ /* 0x000fe20000000800 */
[----:B------:R-:W-:Y:S01]  /*4610*/  @!PT LDS RZ, [RZ] ;  /* 0x00000000fffff984 */ /* 0x000fe20000000800 */
[----:B------:R-:W-:Y:S01]  /*4620*/  @!PT LDS RZ, [RZ] ;  /* 0x00000000fffff984 */ /* 0x000fe20000000800 */
[----:B------:R-:W-:Y:S01]  /*4630*/  @!PT LDS RZ, [RZ] ;  /* 0x00000000fffff984 */ /* 0x000fe20000000800 */
[----:B------:R2:W-:Y:S06]  /*4640*/  MEMBAR.ALL.CTA ;  /* 0x0000000000007992 */ /* 0x0005ec0000008000 */
[----:B--2---:R-:W2:Y:S01]  /*4650*/  FENCE.VIEW.ASYNC.S ;  /* 0x00000000000073c6 */ /* 0x004ea20000000000 */
[----:B------:R-:W-:Y:S01]  /*4660*/  SHF.L.U32 R24, R24, 0x1f, RZ ;  /* 0x0000001f18187819 */ /* 0x000fe200000006ff */
[----:B--2---:R2:W-:Y:S01]  /*4670*/  SYNCS.ARRIVE.TRANS64.RED.A1T0 RZ, [R0+URZ], RZ ;  /* 0x000000ff00ff79a7 */ /* 0x0045e200081004ff */
[----:B-1----:R-:W-:Y:S11]  /*4680*/  LOP3.LUT P3, RZ, R18, 0x1, RZ, 0xc0, !PT ;  /* 0x0000000112ff7812 */ /* 0x002ff6000786c0ff */
[----:B------:R-:W-:Y:S02]  /*4690*/  @!UPT UIADD3 URZ, UPT, UPT, URZ, URZ, URZ ;  /* 0x000000fffffff290 */ /* 0x000fe4000fffe0ff */
[----:B------:R-:W-:Y:S02]  /*46a0*/  @P3 MOV R11, R16 ;  /* 0x00000010000b3202 */ /* 0x000fe40000000f00 */
[----:B------:R-:W-:Y:S01]  /*46b0*/  @P3 LOP3.LUT R10, R17, 0xffff, RZ, 0xc0, !PT ;  /* 0x0000ffff110a3812 */ /* 0x000fe200078ec0ff */
[----:B--2---:R-:W-:Y:S06]  /*46c0*/  @!P0 BRA `(.L_x_80) ;  /* 0x0000000000a48947 */ /* 0x004fec0003800000 */
[-C--:B------:R-:W-:Y:S01]  /*46d0*/  IMAD.HI.U32 R0, R21, R7.reuse, RZ ;  /* 0x0000000715007227 */ /* 0x080fe200078e00ff */
[----:B------:R-:W-:Y:S02]  /*46e0*/  ISETP.NE.AND P0, PT, R6, 0x1, PT ;  /* 0x000000010600780c */ /* 0x000fe40003f05270 */
[----:B------:R-:W-:Y:S01]  /*46f0*/  ISETP.NE.AND P2, PT, R43, 0x1, PT ;  /* 0x000000012b00780c */ /* 0x000fe20003f45270 */
[----:B----4-:R-:W-:Y:S01]  /*4700*/  IMAD.HI.U32 R9, R22, R14, RZ ;  /* 0x0000000e16097227 */ /* 0x010fe200078e00ff */
[----:B------:R-:W-:Y:S02]  /*4710*/  SHF.R.U32.HI R0, RZ, R20, R0 ;  /* 0x00000014ff007219 */ /* 0x000fe40000011600 */
[----:B------:R-:W-:Y:S01]  /*4720*/  ISETP.NE.AND P5, PT, R3, 0x1, PT ;  /* 0x000000010300780c */ /* 0x000fe20003fa5270 */
[----:B------:R-:W-:Y:S01]  /*4730*/  IMAD.HI.U32 R13, R10, R7, RZ ;  /* 0x000000070a0d7227 */ /* 0x000fe200078e00ff */
[----:B------:R-:W-:Y:S02]  /*4740*/  SHF.R.U32.HI R9, RZ, R15, R9 ;  /* 0x0000000fff097219 */ /* 0x000fe40000011609 */
[----:B------:R-:W-:Y:S01]  /*4750*/  SEL R0, R21, R0, !P0 ;  /* 0x0000000015007207 */ /* 0x000fe20004000000 */
[----:B------:R-:W-:Y:S01]  /*4760*/  IMAD.HI.U32 R12, R11, R14, RZ ;  /* 0x0000000e0b0c7227 */ /* 0x000fe200078e00ff */
[----:B------:R-:W-:Y:S03]  /*4770*/  SEL R9, R22, R9, !P5 ;  /* 0x0000000916097207 */ /* 0x000fe60006800000 */
[-C--:B------:R-:W-:Y:S01]  /*4780*/  IMAD.HI.U32 R8, R0, R4.reuse, RZ ;  /* 0x0000000400087227 */ /* 0x080fe200078e00ff */
[----:B------:R-:W-:Y:S03]  /*4790*/  SHF.R.U32.HI R12, RZ, R15, R12 ;  /* 0x0000000fff0c7219 */ /* 0x000fe6000001160c */
[----:B------:R-:W-:Y:S01]  /*47a0*/  IMAD.HI.U32 R2, R9, R4, RZ ;  /* 0x0000000409027227 */ /* 0x000fe200078e00ff */
[-C--:B------:R-:W-:Y:S02]  /*47b0*/  @P2 SHF.R.U32.HI R0, RZ, R5.reuse, R8 ;  /* 0x00000005ff002219 */ /* 0x080fe40000011608 */
[----:B------:R-:W-:Y:S02]  /*47c0*/  SHF.R.U32.HI R8, RZ, R20, R13 ;  /* 0x00000014ff087219 */ /* 0x000fe4000001160d */
[----:B------:R-:W-:Y:S01]  /*47d0*/  @P2 SHF.R.U32.HI R9, RZ, R5, R2 ;  /* 0x00000005ff092219 */ /* 0x000fe20000011602 */
[----:B------:R-:W-:Y:S01]  /*47e0*/  IMAD R0, R43, R0, RZ ;  /* 0x000000002b007224 */ /* 0x000fe200078e02ff */
[----:B------:R-:W-:Y:S02]  /*47f0*/  SEL R8, R10, R8, !P0 ;  /* 0x000000080a087207 */ /* 0x000fe40004000000 */
[----:B------:R-:W-:Y:S01]  /*4800*/  SEL R2, R11, R12, !P5 ;  /* 0x0000000c0b027207 */ /* 0x000fe20006800000 */
[C---:B------:R-:W-:Y:S01]  /*4810*/  IMAD R12, R43.reuse, R9, RZ ;  /* 0x000000092b0c7224 */ /* 0x040fe200078e02ff */
[C---:B------:R-:W-:Y:S01]  /*4820*/  ISETP.GE.AND P0, PT, R8.reuse, R0, PT ;  /* 0x000000000800720c */ /* 0x040fe20003f06270 */
[----:B------:R-:W-:Y:S03]  /*4830*/  IMAD.HI.U32 R0, R8, R4, RZ ;  /* 0x0000000408007227 */ /* 0x000fe600078e00ff */
[----:B------:R-:W-:Y:S02]  /*4840*/  ISETP.GE.OR P0, PT, R2, R12, P0 ;  /* 0x0000000c0200720c */ /* 0x000fe40000706670 */
[-C--:B------:R-:W-:Y:S04]  /*4850*/  SHF.R.U32.HI R0, RZ, R5.reuse, R0 ;  /* 0x00000005ff007219 */ /* 0x080fe80000011600 */
[----:B------:R-:W-:Y:S05]  /*4860*/  SEL R13, R8, R0, !P2 ;  /* 0x00000000080d7207 */ /* 0x000fea0005000000 */
[----:B------:R-:W-:Y:S02]  /*4870*/  IMAD.MOV R12, RZ, RZ, -R13 ;  /* 0x000000ffff0c7224 */ /* 0x000fe400078e0a0d */
[C---:B------:R-:W-:Y:S04]  /*4880*/  @!P0 IMAD.HI.U32 R0, R2.reuse, R4, RZ ;  /* 0x0000000402008227 */ /* 0x040fe800078e00ff */
[----:B------:R-:W-:Y:S01]  /*4890*/  IMAD R12, R43, R12, R8 ;  /* 0x0000000c2b0c7224 */ /* 0x000fe200078e0208 */
[----:B------:R-:W-:Y:S04]  /*48a0*/  @!P0 SHF.R.U32.HI R0, RZ, R5, R0 ;  /* 0x00000005ff008219 */ /* 0x000fe80000011600 */
[----:B------:R-:W-:Y:S04]  /*48b0*/  @!P0 SEL R0, R2, R0, !P2 ;  /* 0x0000000002008207 */ /* 0x000fe80005000000 */
[----:B------:R-:W-:Y:S01]  /*48c0*/  @!P0 IADD3 R13, PT, PT, R13, -R0, RZ ;  /* 0x800000000d0d8210 */ /* 0x000fe20007ffe0ff */
[----:B------:R-:W-:Y:S01]  /*48d0*/  @!P0 IMAD R0, R9, R12, R0 ;  /* 0x0000000c09008224 */ /* 0x000fe200078e0200 */
[----:B------:R-:W-:Y:S01]  /*48e0*/  IADD3 R9, PT, PT, -R8, RZ, RZ ;  /* 0x000000ff08097210 */ /* 0x000fe20007ffe1ff */
[--C-:B------:R-:W-:Y:S02]  /*48f0*/  IMAD.MOV R12, RZ, RZ, -R2.reuse ;  /* 0x000000ffff0c7224 */ /* 0x100fe400078e0a02 */
[----:B------:R-:W-:Y:S02]  /*4900*/  @!P0 IMAD R8, R13, R43, R2 ;  /* 0x0000002b0d088224 */ /* 0x000fe400078e0202 */
[----:B------:R-:W-:Y:S02]  /*4910*/  @!P0 IMAD.MOV.U32 R2, RZ, RZ, R0 ;  /* 0x000000ffff028224 */ /* 0x000fe400078e0000 */
[----:B------:R-:W-:Y:S02]  /*4920*/  IMAD R11, R3, R12, R11 ;  /* 0x0000000c030b7224 */ /* 0x000fe400078e020b */
[----:B------:R-:W-:Y:S02]  /*4930*/  IMAD R10, R6, R9, R10 ;  /* 0x00000009060a7224 */ /* 0x000fe400078e020a */
[----:B------:R-:W-:Y:S02]  /*4940*/  IMAD R11, R2, R3, R11 ;  /* 0x00000003020b7224 */ /* 0x000fe400078e020b */
[----:B------:R-:W-:Y:S02]  /*4950*/  IMAD R10, R8, R6, R10 ;  /* 0x00000006080a7224 */ /* 0x000fe400078e020a */
.L_x_80:
[----:B------:R-:W-:Y:S05]  /*4960*/  BRA.U UP2, `(.L_x_81) ;  /* 0x0000000102107547 */ /* 0x000fea000b800000 */
[----:B------:R-:W-:Y:S04]  /*4970*/  MOV R2, UR7 ;  /* 0x0000000700027c02 */ /* 0x000fe80008000f00 */
[----:B------:R-:W-:Y:S04]  /*4980*/  SHF.L.U32 R2, R2, 0x1f, RZ ;  /* 0x0000001f02027819 */ /* 0x000fe800000006ff */
[----:B------:R-:W1:Y:S02]  /*4990*/  SYNCS.PHASECHK.TRANS64.TRYWAIT P0, [UR6+0xa8], R2 ;  /* 0x0000a802ff0075a7 */ /* 0x000e640008001106 */
[----:B-1----:R-:W-:Y:S05]  /*49a0*/  @!P0 BRA `(.L_x_82) ;  /* 0x000000a000588947 */ /* 0x002fea0003800000 */
.L_x_81:
[----:B------:R-:W-:Y:S05]  /*49b0*/  BRA.U !UP4, `(.L_x_83) ;  /* 0x000000010c347547 */ /* 0x000fea000b800000 */
[----:B------:R-:W-:Y:S01]  /*49c0*/  UPLOP3.LUT UP0, UPT, UPT, UPT, UP1, 0x80, 0x8 ;  /* 0x000000000008789c */ /* 0x000fe20003f0f010 */
[----:B-1----:R-:W-:Y:S02]  /*49d0*/  HFMA2 R0, -RZ, RZ, 0, 5.9604644775390625e-08 ;  /* 0x00000001ff007431 */ /* 0x002fe400000001ff */
[----:B------:R-:W-:Y:S03]  /*49e0*/  IMAD.MOV.U32 R86, RZ, RZ, 0x1 ;  /* 0x00000001ff567424 */ /* 0x000fe600078e00ff */
[----:B------:R-:W-:Y:S05]  /*49f0*/  PLOP3.LUT P0, PT, PT, PT, UP0, 0x80, 0x8 ;  /* 0x000000000008781c */ /* 0x000fea0003f0f008 */
[----:B------:R-:W1:Y:S01]  /*4a00*/  @UP0 LDCU.64 UR10, c[0x0][0xc88] ;  /* 0x00019100ff0a07ac */ /* 0x000e620008000a00 */
[----:B------:R-:W-:Y:S07]  /*4a10*/  @UP0 UIMAD UR8, UR44, UR4, URZ ;  /* 0x000000042c0802a4 */ /* 0x000fee000f8e02ff */
[----:B------:R-:W-:Y:S01]  /*4a20*/  @!P0 PRMT R86, R0, 0x7610, R86 ;  /* 0x0000761000568816 */ /* 0x000fe20000000056 */
[----:B-1----:R-:W-:Y:S03]  /*4a30*/  @UP0 UIMAD.WIDE UR10, UR8, 0x4, UR10 ;  /* 0x00000004080a08a5 */ /* 0x002fe6000f8e020a */
[----:B------:R-:W1:Y:S03]  /*4a40*/  @!UP0 LDCU UR8, c[0x0][0xc80] ;  /* 0x00019000ff0887ac */ /* 0x000e660008000800 */
[----:B------:R-:W-:Y:S01]  /*4a50*/  IMAD.U32 R8, RZ, RZ, UR10 ;  /* 0x0000000aff087e24 */ /* 0x000fe2000f8e00ff */
[----:B------:R-:W-:Y:S05]  /*4a60*/  MOV R9, UR11 ;  /* 0x0000000b00097c02 */ /* 0x000fea0008000f00 */
[----:B-----5:R2:W5:Y:S02]  /*4a70*/  @P0 LDG.E R53, desc[UR46][R8.64] ;  /* 0x0000002e08350981 */ /* 0x020564000c1e1900 */
[----:B-12---:R-:W-:Y:S07]  /*4a80*/  @!P0 IMAD.U32 R53, RZ, RZ, UR8 ;  /* 0x00000008ff358e24 */ /* 0x006fee000f8e00ff */
.L_x_83:
[----:B-----5:R-:W-:Y:S01]  /*4a90*/  @!P4 FSETP.EQ.AND P0, PT, R53, RZ, PT ;  /* 0x000000ff3500c20b */ /* 0x020fe20003f02000 */
[----:B------:R-:W-:Y:S01]  /*4aa0*/  @!UPT UIADD3 URZ, UPT, UPT, URZ, URZ, URZ ;  /* 0x000000fffffff290 */ /* 0x000fe2000fffe0ff */
[----:B------:R-:W-:Y:S11]  /*4ab0*/  @!P4 BRA `(.L_x_84) ;  /* 0x000000000014c947 */ /* 0x000ff60003800000 */
[----:B------:R-:W-:Y:S02]  /*4ac0*/  LOP3.LUT P2, RZ, R86, 0xff, RZ, 0xc0, !PT ;  /* 0x000000ff56ff7812 */ /* 0x000fe4000784c0ff */
[----:B------:R-:W-:Y:S04]  /*4ad0*/  PLOP3.LUT P0, PT, PT, PT, UP0, 0x80, 0x8 ;  /* 0x000000000008781c */ /* 0x000fe80003f0f008 */
[----:B------:R-:W-:Y:S07]  /*4ae0*/  PLOP3.LUT P0, PT, P0, PT, PT, 0x8, 0x80 ;  /* 0x000000000080781c */ /* 0x000fee000070e170 */
[----:B------:R-:W-:Y:S11]  /*4af0*/  @P2 FSETP.EQ.AND P0, PT, R53, RZ, PT ;  /* 0x000000ff3500220b */ /* 0x000ff60003f02000 */
[----:B------:R-:W-:Y:S02]  /*4b00*/  @!UPT UIADD3 URZ, UPT, UPT, URZ, URZ, URZ ;  /* 0x000000fffffff290 */ /* 0x000fe4000fffe0ff */
.L_x_84:
[----:B------:R-:W2:Y:S01]  /*4b10*/  SYNCS.PHASECHK.TRANS64.TRYWAIT P2, [UR6+0x80], R24 ;  /* 0x00008018ff0075a7 */ /* 0x000ea20008041106 */
[----:B------:R-:W-:Y:S04]  /*4b20*/  ELECT P4, URZ, PT ;  /* 0x0000000000ff782f */ /* 0x000fe80003880000 */
[----:B------:R-:W-:Y:S11]  /*4b30*/  PLOP3.LUT P4, PT, P0, P4, PT, 0xf2, 0x2f ;  /* 0x00000000002f781c */ /* 0x000ff60000789e72 */
[----:B------:R-:W-:Y:S02]  /*4b40*/  @!UPT UIADD3 URZ, UPT, UPT, URZ, URZ, URZ ;  /* 0x000000fffffff290 */ /* 0x000fe4000fffe0ff */
[----:B---3--:R-:W-:Y:S05]  /*4b50*/  @!P4 IADD3 R8, P0, PT, R28, 0x980, RZ ;  /* 0x000009801c08c810 */ /* 0x008fea0007f1e0ff */
[----:B-1----:R-:W-:Y:S01]  /*4b60*/  @!P4 IMAD.X R2, RZ, RZ, R29, P0 ;  /* 0x000000ffff02c224 */ /* 0x002fe200000e061d */
[----:B--2---:R-:W-:Y:S07]  /*4b70*/  @!P2 BRA `(.L_x_85) ;  /* 0x0000009c00fca947 */ /* 0x004fee0003800000 */
.L_x_224:
[----:B------:R-:W-:Y:S01]  /*4b80*/  @!P4 R2UR UR9, R8 ;  /* 0x000000000809c2ca */ /* 0x000fe200000e0000 */
[----:B------:R-:W-:Y:S01]  /*4b90*/  VOTEU.ALL UP2, P4 ;  /* 0x0000000000ff7886 */ /* 0x000fe20002040000 */
[----:B------:R-:W-:Y:S01]  /*4ba0*/  @!P4 R2UR UR8, R2 ;  /* 0x000000000208c2ca */ /* 0x000fe200000e0000 */
[----:B------:R-:W-:Y:S01]  /*4bb0*/  VOTEU.ALL UP3, P4 ;  /* 0x0000000000ff7886 */ /* 0x000fe20002060000 */
[----:B------:R-:W-:Y:S01]  /*4bc0*/  UMOV UR14, 0x0 ;  /* 0x00000000000e7882 */ /* 0x000fe20000000000 */
[----:B------:R-:W-:Y:S01]  /*4bd0*/  UMOV UR15, 0x10000000 ;  /* 0x10000000000f7882 */ /* 0x000fe20000000000 */
[----:B------:R-:W-:Y:S01]  /*4be0*/  @!UP2 UIADD3 UR56, UPT, UPT, UR6, 0x200, URZ ;  /* 0x000002000638a890 */ /* 0x000fe2000fffe0ff */
[----:B-1----:R-:W-:Y:S01]  /*4bf0*/  @!P4 IMAD.MOV.U32 R0, RZ, RZ, 0x1000 ;  /* 0x00001000ff00c424 */ /* 0x002fe200078e00ff */
[----:B------:R-:W-:Y:S01]  /*4c00*/  UMOV UR60, UR44 ;  /* 0x0000002c003c7c82 */ /* 0x000fe20008000000 */
[----:B------:R-:W-:Y:S01]  /*4c10*/  @!UP2 UIADD3 UR10, UPT, UPT, UR58, 0x40, URZ ;  /* 0x000000403a0aa890 */ /* 0x000fe2000fffe0ff */
[----:B------:R-:W-:Y:S01]  /*4c20*/  UMOV UR11, UR59 ;  /* 0x0000003b000b7c82 */ /* 0x000fe20008000000 */
[----:B------:R-:W-:Y:S02]  /*4c30*/  UMOV UR12, UR44 ;  /* 0x0000002c000c7c82 */ /* 0x000fe40008000000 */
[----:B------:R-:W-:Y:S01]  /*4c40*/  IMAD.U32 R8, RZ, RZ, UR9 ;  /* 0x00000009ff087e24 */ /* 0x000fe2000f8e00ff */
[----:B------:R-:W-:Y:S01]  /*4c50*/  UMOV UR9, UR57 ;  /* 0x0000003900097c82 */ /* 0x000fe20008000000 */
[----:B------:R-:W-:Y:S01]  /*4c60*/  IMAD.U32 R9, RZ, RZ, UR8 ;  /* 0x00000008ff097e24 */ /* 0x000fe2000f8e00ff */
[----:B------:R-:W-:Y:S02]  /*4c70*/  @!UP2 UIADD3 UR8, UPT, UPT, UR6, 0xa00, URZ ;  /* 0x00000a000608a890 */ /* 0x000fe4000fffe0ff */
[----:B------:R-:W-:Y:S01]  /*4c80*/  @!P4 R2UR UR16, R8 ;  /* 0x000000000810c2ca */ /* 0x000fe200000e0000 */
[----:B------:R-:W-:Y:S01]  /*4c90*/  VOTEU.ALL UP2, P4 ;  /* 0x0000000000ff7886 */ /* 0x000fe20002040000 */
[----:B------:R-:W-:Y:S01]  /*4ca0*/  @!P4 R2UR UR17, R9 ;  /* 0x000000000911c2ca */ /* 0x000fe200000e0000 */
[----:B------:R-:W-:Y:S01]  /*4cb0*/  UPRMT UR21, UR37, 0x654, UR57 ;  /* 0x0000065425157896 */ /* 0x000fe20008000039 */
[----:B------:R-:W-:Y:S05]  /*4cc0*/  @!P4 IADD3 R8, P0, PT, R28, 0x980, RZ ;  /* 0x000009801c08c810 */ /* 0x000fea0007f1e0ff */
[----:B------:R-:W-:Y:S06]  /*4cd0*/  @!P4 IMAD.X R2, RZ, RZ, R29, P0 ;  /* 0x000000ffff02c224 */ /* 0x000fec00000e061d */
[----:B------:R1:W-:Y:S01]  /*4ce0*/  @!UP3 UTMALDG.3D [UR56], [UR16], desc[UR14] ;  /* 0x00000e381000b5b4 */ /* 0x0003e20008011000 */
[----:B------:R1:W-:Y:S01]  /*4cf0*/  @!UP2 UTMALDG.3D [UR8], [UR16], desc[UR14] ;  /* 0x00000e081000a5b4 */ /* 0x0003e20008011000 */
[----:B------:R1:W-:Y:S01]  /*4d00*/  @!P4 SYNCS.ARRIVE.TRANS64.RED.A0TR RZ, [UR6+0x60], R0 ;  /* 0x00006000ffffc9a7 */ /* 0x0003e20008300406 */
[----:B------:R-:W-:Y:S01]  /*4d10*/  SYNCS.ARRIVE.TRANS64.RED.A1T0 RZ, [UR21], RZ ;  /* 0x000000ffffff79a7 */ /* 0x000fe20008100415 */
[----:B------:R-:W2:Y:S02]  /*4d20*/  SYNCS.PHASECHK.TRANS64.TRYWAIT P2, [UR6+0x88], R24 ;  /* 0x00008818ff0075a7 */ /* 0x000ea40008041106 */
[----:B-12---:R-:W-:Y:S05]  /*4d30*/  @!P2 BRA `(.L_x_86) ;  /* 0x0000009c00a4a947 */ /* 0x006fea0003800000 */
.L_x_226:
        /* <DEDUP_REMOVED lines=8> */
[----:B------:R-:W-:Y:S01]  /*4dc0*/  @!UP2 UIADD3 UR48, UPT, UPT, UR6, 0x1200, URZ ;  /* 0x000012000630a890 */ /* 0x000fe2000fffe0ff */
[----:B------:R-:W-:Y:S01]  /*4dd0*/  UMOV UR50, UR58 ;  /* 0x0000003a00327c82 */ /* 0x000fe20008000000 */
[----:B------:R-:W-:Y:S01]  /*4de0*/  UMOV UR52, UR44 ;  /* 0x0000002c00347c82 */ /* 0x000fe20008000000 */
[----:B------:R-:W-:Y:S02]  /*4df0*/  @!UP2 UIADD3 UR10, UPT, UPT, UR58, 0x40, URZ ;  /* 0x000000403a0aa890 */ /* 0x000fe4000fffe0ff */
[----:B------:R-:W-:Y:S01]  /*4e00*/  IMAD.U32 R8, RZ, RZ, UR9 ;  /* 0x00000009ff087e24 */ /* 0x000fe2000f8e00ff */
[----:B------:R-:W-:Y:S01]  /*4e10*/  UMOV UR9, UR49 ;  /* 0x0000003100097c82 */ /* 0x000fe20008000000 */
[----:B------:R-:W-:Y:S01]  /*4e20*/  IMAD.U32 R9, RZ, RZ, UR8 ;  /* 0x00000008ff097e24 */ /* 0x000fe2000f8e00ff */
[----:B------:R-:W-:Y:S02]  /*4e30*/  @!UP2 UIADD3 UR8, UPT, UPT, UR6, 0x1a00, URZ ;  /* 0x00001a000608a890 */ /* 0x000fe4000fffe0ff */
[----:B------:R-:W-:Y:S01]  /*4e40*/  @!P4 R2UR UR18, R8 ;  /* 0x000000000812c2ca */ /* 0x000fe200000e0000 */
[----:B------:R-:W-:Y:S01]  /*4e50*/  VOTEU.ALL UP2, P4 ;  /* 0x0000000000ff7886 */ /* 0x000fe20002040000 */
[----:B------:R-:W-:Y:S01]  /*4e60*/  @!P4 R2UR UR19, R9 ;  /* 0x000000000913c2ca */ /* 0x000fe200000e0000 */
[----:B------:R-:W-:Y:S01]  /*4e70*/  UMOV UR12, UR44 ;  /* 0x0000002c000c7c82 */ /* 0x000fe20008000000 */
[----:B------:R-:W-:Y:S01]  /*4e80*/  UMOV UR11, UR51 ;  /* 0x00000033000b7c82 */ /* 0x000fe20008000000 */
[----:B------:R-:W-:Y:S01]  /*4e90*/  UPRMT UR15, UR37, 0x654, UR49 ;  /* 0x00000654250f7896 */ /* 0x000fe20008000031 */
[----:B------:R-:W-:Y:S05]  /*4ea0*/  @!P4 IADD3 R8, P0, PT, R28, 0x980, RZ ;  /* 0x000009801c08c810 */ /* 0x000fea0007f1e0ff */
[----:B------:R-:W-:Y:S04]  /*4eb0*/  @!P4 IMAD.X R2, RZ, RZ, R29, P0 ;  /* 0x000000ffff02c224 */ /* 0x000fe800000e061d */
[----:B------:R1:W-:Y:S01]  /*4ec0*/  @!UP3 UTMALDG.3D [UR48], [UR18], desc[UR16] ;  /* 0x000010301200b5b4 */ /* 0x0003e20008011000 */
[----:B------:R1:W-:Y:S01]  /*4ed0*/  @!UP2 UTMALDG.3D [UR8], [UR18], desc[UR16] ;  /* 0x000010081200a5b4 */ /* 0x0003e20008011000 */
[----:B------:R1:W-:Y:S01]  /*4ee0*/  @!P4 SYNCS.ARRIVE.TRANS64.RED.A0TR RZ, [UR6+0x68], R0 ;  /* 0x00006800ffffc9a7 */ /* 0x0003e20008300406 */
[----:B------:R-:W-:Y:S01]  /*4ef0*/  SYNCS.ARRIVE.TRANS64.RED.A1T0 RZ, [UR15], RZ ;  /* 0x000000ffffff79a7 */ /* 0x000fe2000810040f */
[----:B------:R-:W2:Y:S02]  /*4f00*/  SYNCS.PHASECHK.TRANS64.TRYWAIT P2, [UR6+0x90], R24 ;  /* 0x00009018ff0075a7 */ /* 0x000ea40008041106 */
[----:B-12---:R-:W-:Y:S05]  /*4f10*/  @!P2 BRA `(.L_x_87) ;  /* 0x0000009c0044a947 */ /* 0x006fea0003800000 */
.L_x_228:
[----:B------:R-:W-:Y:S01]  /*4f20*/  @!P4 R2UR UR9, R8 ;  /* 0x000000000809c2ca */ /* 0x000fe200000e0000 */
[----:B------:R-:W-:Y:S01]  /*4f30*/  VOTEU.ALL UP2, P4 ;  /* 0x0000000000ff7886 */ /* 0x000fe20002040000 */
[----:B------:R-:W-:Y:S01]  /*4f40*/  @!P4 R2UR UR8, R2 ;  /* 0x000000000208c2ca */ /* 0x000fe200000e0000 */
[----:B------:R-:W-:Y:S01]  /*4f50*/  UIADD3 UR42, UPT, UPT, UR58, 0x10, URZ ;  /* 0x000000103a2a7890 */ /* 0x000fe2000fffe0ff */
[----:B-1----:R-:W-:Y:S01]  /*4f60*/  @!P4 IMAD.MOV.U32 R0, RZ, RZ, 0x1000 ;  /* 0x00001000ff00c424 */ /* 0x002fe200078e00ff */
[----:B------:R-:W-:Y:S01]  /*4f70*/  VOTEU.ALL UP3, P4 ;  /* 0x0000000000ff7886 */ /* 0x000fe20002060000 */
[----:B------:R-:W-:Y:S01]  /*4f80*/  @!UP2 UIADD3 UR40, UPT, UPT, UR6, 0x2200, URZ ;  /* 0x000022000628a890 */ /* 0x000fe2000fffe0ff */
[----:B------:R-:W-:Y:S01]  /*4f90*/  UMOV UR16, 0x0 ;  /* 0x0000000000107882 */ /* 0x000fe20000000000 */
[----:B------:R-:W-:Y:S01]  /*4fa0*/  UMOV UR17, 0x10000000 ;  /* 0x1000000000117882 */ /* 0x000fe20000000000 */
[----:B------:R-:W-:Y:S01]  /*4fb0*/  UMOV UR43, UR59 ;  /* 0x0000003b002b7c82 */ /* 0x000fe20008000000 */
[----:B------:R-:W-:Y:S03]  /*4fc0*/  @!UP2 UIADD3 UR10, UPT, UPT, UR58, 0x50, URZ ;  /* 0x000000503a0aa890 */ /* 0x000fe6000fffe0ff */
        /* <DEDUP_REMOVED lines=18> */
.L_x_230:
        /* <DEDUP_REMOVED lines=9> */
[----:B------:R-:W-:Y:S01]  /*5180*/  SHF.L.U32 R30, RZ, 0x1f, RZ ;  /* 0x0000001fff1e7819 */ /* 0x000fe200000006ff */
[----:B------:R-:W-:Y:S01]  /*5190*/  UMOV UR26, UR42 ;  /* 0x0000002a001a7c82 */ /* 0x000fe20008000000 */
[----:B------:R-:W-:Y:S01]  /*51a0*/  UMOV UR28, UR44 ;  /* 0x0000002c001c7c82 */ /* 0x000fe20008000000 */
[----:B------:R-:W-:Y:S01]  /*51b0*/  @!UP2 UIADD3 UR10, UPT, UPT, UR58, 0x50, URZ ;  /* 0x000000503a0aa890 */ /* 0x000fe2000fffe0ff */
        /* <DEDUP_REMOVED lines=18> */
.L_x_232:
        /* <DEDUP_REMOVED lines=10> */
[----:B------:R-:W-:Y:S01]  /*5380*/  UMOV UR19, UR59 ;  /* 0x0000003b00137c82 */ /* 0x000fe20008000000 */
[----:B------:R-:W-:Y:S02]  /*5390*/  UMOV UR20, UR44 ;  /* 0x0000002c00147c82 */ /* 0x000fe40008000000 */
[----:B------:R-:W-:Y:S01]  /*53a0*/  IMAD.U32 R8, RZ, RZ, UR9 ;  /* 0x00000009ff087e24 */ /* 0x000fe2000f8e00ff */
[----:B------:R-:W-:Y:S01]  /*53b0*/  @!UP2 UIADD3 UR10, UPT, UPT, UR58, 0x60, URZ ;  /* 0x000000603a0aa890 */ /* 0x000fe2000fffe0ff */
[----:B------:R-:W-:Y:S01]  /*53c0*/  IMAD.U32 R9, RZ, RZ, UR8 ;  /* 0x00000008ff097e24 */ /* 0x000fe2000f8e00ff */
[----:B------:R-:W-:Y:S02]  /*53d0*/  @!UP2 UIADD3 UR8, UPT, UPT, UR6, 0xa00, URZ ;  /* 0x00000a000608a890 */ /* 0x000fe4000fffe0ff */
[----:B------:R-:W-:Y:S01]  /*53e0*/  @!P4 R2UR UR26, R8 ;  /* 0x00000000081ac2ca */ /* 0x000fe200000e0000 */
[----:B------:R-:W-:Y:S01]  /*53f0*/  VOTEU.ALL UP2, P4 ;  /* 0x0000000000ff7886 */ /* 0x000fe20002040000 */
[----:B------:R-:W-:Y:S01]  /*5400*/  @!P4 R2UR UR27, R9 ;  /* 0x00000000091bc2ca */ /* 0x000fe200000e0000 */
[----:B------:R-:W-:Y:S01]  /*5410*/  UMOV UR9, UR57 ;  /* 0x0000003900097c82 */ /* 0x000fe20008000000 */
[----:B------:R-:W-:Y:S01]  /*5420*/  UMOV UR11, UR59 ;  /* 0x0000003b000b7c82 */ /* 0x000fe20008000000 */
[----:B------:R-:W-:Y:S01]  /*5430*/  UMOV UR12, UR44 ;  /* 0x0000002c000c7c82 */ /* 0x000fe20008000000 */
        /* <DEDUP_REMOVED lines=8> */
.L_x_234:
        /* <DEDUP_REMOVED lines=21> */
[----:B------:R-:W-:Y:S05]  /*5610*/  @!P4 IADD3 R8, P0, PT, R28, 0x980, RZ ;  /* 0x000009801c08c810 */ /* 0x000fea0007f1e0ff */
[----:B------:R-:W-:Y:S05]  /*5620*/  @!P4 IMAD.X R2, RZ, RZ, R29, P0 ;  /* 0x000000ffff02c224 */ /* 0x000fea00000e061d */
[----:B------:R1:W-:Y:S01]  /*5630*/  @!UP3 UTMALDG.3D [UR16], [UR26], desc[UR22] ;  /* 0x000016101a00b5b4 */ /* 0x0003e20008011000 */
[----:B------:R1:W-:Y:S01]  /*5640*/  @!UP2 UTMALDG.3D [UR8], [UR26], desc[UR22] ;  /* 0x000016081a00a5b4 */ /* 0x0003e20008011000 */
[----:B------:R1:W-:Y:S01]  /*5650*/  @!P4 SYNCS.ARRIVE.TRANS64.RED.A0TR RZ, [UR6+0x68], R0 ;  /* 0x00006800ffffc9a7 */ /* 0x0003e20008300406 */
[----:B------:R-:W-:Y:S01]  /*5660*/  SYNCS.ARRIVE.TRANS64.RED.A1T0 RZ, [UR15], RZ ;  /* 0x000000ffffff79a7 */ /* 0x000fe2000810040f */
[----:B------:R-:W2:Y:S02]  /*5670*/  SYNCS.PHASECHK.TRANS64.TRYWAIT P2, [UR6+0x90], R30 ;  /* 0x0000901eff0075a7 */ /* 0x000ea40008041106 */
[----:B-12---:R-:W-:Y:S05]  /*5680*/  @!P2 BRA `(.L_x_91) ;  /* 0x0000009400c8a947 */ /* 0x006fea0003800000 */
.L_x_236:
[----:B------:R-:W2:Y:S01]  /*5690*/  LDC.64 R12, c[0x0][0xf18] ;  /* 0x0003c600ff0c7b82 */ /* 0x000ea20000000a00 */
[----:B------:R-:W-:Y:S01]  /*56a0*/  @!P4 R2UR UR8, R2 ;  /* 0x000000000208c2ca */ /* 0x000fe200000e0000 */
[----:B------:R-:W-:Y:S01]  /*56b0*/  VOTEU.ALL UP2, P4 ;  /* 0x0000000000ff7886 */ /* 0x000fe20002040000 */
[----:B------:R-:W-:Y:S01]  /*56c0*/  @!P4 R2UR UR9, R8 ;  /* 0x000000000809c2ca */ /* 0x000fe200000e0000 */
[----:B------:R-:W-:Y:S01]  /*56d0*/  UIADD3 UR34, UPT, UPT, UR58, 0x30, URZ ;  /* 0x000000303a227890 */ /* 0x000fe2000fffe0ff */
[----:B-1----:R-:W-:Y:S03]  /*56e0*/  @!P4 IMAD.MOV.U32 R0, RZ, RZ, 0x1000 ;  /* 0x00001000ff00c424 */ /* 0x002fe600078e00ff */
[----:B------:R-:W1:Y:S01]  /*56f0*/  @!P1 LDC R2, c[0x0][0xf0c] ;  /* 0x0003c300ff029b82 */ /* 0x000e620000000800 */
[----:B------:R-:W-:Y:S01]  /*5700*/  @!UP2 UIADD3 UR32, UPT, UPT, UR6, 0x2200, URZ ;  /* 0x000022000620a890 */ /* 0x000fe2000fffe0ff */
[----:B------:R-:W-:Y:S01]  /*5710*/  @P3 SHF.R.U32.HI R25, RZ, 0x10, R17 ;  /* 0x00000010ff193819 */ /* 0x000fe20000011611 */
[----:B------:R-:W-:Y:S01]  /*5720*/  VOTEU.ALL UP3, P4 ;  /* 0x0000000000ff7886 */ /* 0x000fe20002060000 */
[----:B------:R-:W-:Y:S01]  /*5730*/  UMOV UR16, 0x0 ;  /* 0x0000000000107882 */ /* 0x000fe20000000000 */
[----:B------:R-:W-:Y:S01]  /*5740*/  UMOV UR17, 0x10000000 ;  /* 0x1000000000117882 */ /* 0x000fe20000000000 */
[----:B------:R-:W-:Y:S01]  /*5750*/  UMOV UR33, UR41 ;  /* 0x0000002900217c82 */ /* 0x000fe20008000000 */
[----:B------:R-:W-:Y:S01]  /*5760*/  UMOV UR35, UR59 ;  /* 0x0000003b00237c82 */ /* 0x000fe20008000000 */
[----:B------:R-:W-:Y:S01]  /*5770*/  IMAD.U32 R9, RZ, RZ, UR8 ;  /* 0x00000008ff097e24 */ /* 0x000fe2000f8e00ff */
[----:B------:R-:W-:Y:S01]  /*5780*/  UMOV UR36, UR44 ;  /* 0x0000002c00247c82 */ /* 0x000fe20008000000 */
[----:B------:R-:W-:Y:S01]  /*5790*/  IMAD.U32 R8, RZ, RZ, UR9 ;  /* 0x00000009ff087e24 */ /* 0x000fe2000f8e00ff */
[----:B------:R-:W-:Y:S01]  /*57a0*/  @!UP2 UIADD3 UR10, UPT, UPT, UR58, 0x70, URZ ;  /* 0x000000703a0aa890 */ /* 0x000fe2000fffe0ff */
[----:B------:R-:W-:Y:S01]  /*57b0*/  VIADD R27, R27, 0x1 ;  /* 0x000000011b1b7836 */ /* 0x000fe20000000000 */
[----:B------:R-:W-:Y:S01]  /*57c0*/  @!P4 R2UR UR19, R9 ;  /* 0x000000000913c2ca */ /* 0x000fe200000e0000 */
[----:B------:R-:W-:Y:S01]  /*57d0*/  @!UP2 UIADD3 UR8, UPT, UPT, UR6, 0x2a00, URZ ;  /* 0x00002a000608a890 */ /* 0x000fe2000fffe0ff */
[----:B------:R-:W-:Y:S01]  /*57e0*/  @!P4 R2UR UR18, R8 ;  /* 0x000000000812c2ca */ /* 0x000fe200000e0000 */
[----:B------:R-:W-:Y:S01]  /*57f0*/  VOTEU.ALL UP2, P4 ;  /* 0x0000000000ff7886 */ /* 0x000fe20002040000 */
[----:B------:R-:W3:Y:S01]  /*5800*/  LDC.64 R8, c[0x0][0xf10] ;  /* 0x0003c400ff087b82 */ /* 0x000ee20000000a00 */
[----:B------:R-:W-:Y:S01]  /*5810*/  UMOV UR9, UR41 ;  /* 0x0000002900097c82 */ /* 0x000fe20008000000 */
[----:B------:R-:W-:Y:S01]  /*5820*/  UMOV UR11, UR59 ;  /* 0x0000003b000b7c82 */ /* 0x000fe20008000000 */
[----:B------:R-:W-:Y:S08]  /*5830*/  UMOV UR12, UR44 ;  /* 0x0000002c000c7c82 */ /* 0x000ff00008000000 */
[----:B------:R1:W-:Y:S01]  /*5840*/  @!UP3 UTMALDG.3D [UR32], [UR18], desc[UR16] ;  /* 0x000010201200b5b4 */ /* 0x0003e20008011000 */
[----:B------:R1:W-:Y:S01]  /*5850*/  @!UP2 UTMALDG.3D [UR8], [UR18], desc[UR16] ;  /* 0x000010081200a5b4 */ /* 0x0003e20008011000 */
[----:B------:R5:W-:Y:S01]  /*5860*/  @!P4 SYNCS.ARRIVE.TRANS64.RED.A0TR RZ, [UR6+0x70], R0 ;  /* 0x00007000ffffc9a7 */ /* 0x000be20008300406 */
[C---:B---3--:R-:W-:Y:S01]  /*5870*/  @!P1 IMAD.HI.U32 R8, R11.reuse, R8, RZ ;  /* 0x000000080b089227 */ /* 0x048fe200078e00ff */
[----:B--2---:R-:W-:Y:S02]  /*5880*/  @!P1 ISETP.NE.AND P0, PT, R12, 0x1, PT ;  /* 0x000000010c00980c */ /* 0x004fe40003f05270 */
[----:B-1----:R-:W-:Y:S01]  /*5890*/  @!P1 ISETP.NE.AND P2, PT, R2, 0x1, PT ;  /* 0x000000010200980c */ /* 0x002fe20003f45270 */
[C---:B------:R-:W-:Y:S01]  /*58a0*/  @!P1 IMAD.HI.U32 R13, R10.reuse, R13, RZ ;  /* 0x0000000d0a0d9227 */ /* 0x040fe200078e00ff */
[----:B------:R-:W-:Y:S04]  /*58b0*/  @!P1 SHF.R.U32.HI R8, RZ, R9, R8 ;  /* 0x00000009ff089219 */ /* 0x000fe80000011608 */
[----:B------:R-:W-:Y:S01]  /*58c0*/  @!P1 SEL R8, R11, R8, !P2 ;  /* 0x000000080b089207 */ /* 0x000fe20005000000 */
[----:B------:R-:W-:Y:S01]  /*58d0*/  SYNCS.ARRIVE.TRANS64.RED.A1T0 RZ, [UR14], RZ ;  /* 0x000000ffffff79a7 */ /* 0x000fe2000810040e */
[----:B------:R-:W1:Y:S01]  /*58e0*/  SYNCS.PHASECHK.TRANS64.TRYWAIT P5, [UR6+0x98], R30 ;  /* 0x0000981eff0075a7 */ /* 0x000e6200080a1106 */
[----:B-----5:R-:W2:Y:S02]  /*58f0*/  @!P1 LDC R0, c[0x0][0xf20] ;  /* 0x0003c800ff009b82 */ /* 0x020ea40000000800 */
[----:B--2---:R-:W-:Y:S04]  /*5900*/  @!P1 SHF.R.U32.HI R0, RZ, R0, R13 ;  /* 0x00000000ff009219 */ /* 0x004fe8000001160d */
[----:B------:R-:W-:Y:S05]  /*5910*/  @!P1 SEL R9, R10, R0, !P0 ;  /* 0x000000000a099207 */ /* 0x000fea0004000000 */
[----:B------:R-:W-:Y:S02]  /*5920*/  @!P1 IMAD.IADD R0, R9, 0x1, -R8 ;  /* 0x0000000109009824 */ /* 0x000fe400078e0a08 */
[----:B------:R-:W-:Y:S02]  /*5930*/  @!P1 IMAD.IADD R8, R8, 0x1, -R9 ;  /* 0x0000000108089824 */ /* 0x000fe400078e0a09 */
[----:B------:R-:W-:Y:S02]  /*5940*/  @!P1 IMAD R11, R0, R2, R11 ;  /* 0x00000002000b9224 */ /* 0x000fe400078e020b */
[----:B------:R-:W-:Y:S01]  /*5950*/  @!P1 IMAD R10, R8, R12, R10 ;  /* 0x0000000c080a9224 */ /* 0x000fe200078e020a */
[----:B-1----:R-:W-:Y:S06]  /*5960*/  @!P5 BRA `(.L_x_92) ;  /* 0x000000940028d947 */ /* 0x002fec0003800000 */
.L_x_238:
[----:B------:R-:W-:Y:S01]  /*5970*/  @!P4 IADD3 R2, P0, PT, R28, 0x980, RZ ;  /* 0x000009801c02c810 */ /* 0x000fe20007f1e0ff */
[----:B------:R-:W-:Y:S01]  /*5980*/  VOTEU.ALL UP2, P4 ;  /* 0x0000000000ff7886 */ /* 0x000fe20002040000 */
[----:B------:R-:W-:Y:S01]  /*5990*/  VOTEU.ALL UP3, P4 ;  /* 0x0000000000ff7886 */ /* 0x000fe20002060000 */
[----:B------:R-:W-:Y:S01]  /*59a0*/  UMOV UR33, UR25 ;  /* 0x0000001900217c82 */ /* 0x000fe20008000000 */
[----:B------:R-:W-:Y:S01]  /*59b0*/  @!P4 R2UR UR9, R2 ;  /* 0x000000000209c2ca */ /* 0x000fe200000e0000 */
[----:B-1----:R-:W-:Y:S01]  /*59c0*/  @!P4 IMAD.X R0, RZ, RZ, R29, P0 ;  /* 0x000000ffff00c224 */ /* 0x002fe200000e061d */
[----:B------:R-:W-:Y:S01]  /*59d0*/  @!UP2 UIADD3 UR35, UPT, UPT, UR59, 0x40, URZ ;  /* 0x000000403b23a890 */ /* 0x000fe2000fffe0ff */
[----:B------:R-:W-:Y:S01]  /*59e0*/  VIADD R2, R10, UR38 ;  /* 0x000000260a027c36 */ /* 0x000fe20008000000 */
[----:B------:R-:W-:Y:S01]  /*59f0*/  @!UP2 UIADD3 UR32, UPT, UPT, UR6, 0x3200, URZ ;  /* 0x000032000620a890 */ /* 0x000fe2000fffe0ff */
[----:B------:R-:W-:Y:S01]  /*5a00*/  ISETP.NE.AND P0, PT, R27, 0x2, PT ;  /* 0x000000021b00780c */ /* 0x000fe20003f05270 */
[----:B------:R-:W-:Y:S01]  /*5a10*/  UMOV UR36, UR44 ;  /* 0x0000002c00247c82 */ /* 0x000fe20008000000 */
[----:B------:R-:W-:Y:S01]  /*5a20*/  @!P4 R2UR UR8, R0 ;  /* 0x000000000008c2ca */ /* 0x000fe200000e0000 */
[----:B------:R-:W-:Y:S01]  /*5a30*/  @!UP2 UIADD3 UR18, UPT, UPT, UR58, 0x70, URZ ;  /* 0x000000703a12a890 */ /* 0x000fe2000fffe0ff */
[----:B------:R-:W-:Y:S01]  /*5a40*/  VIADD R0, R11, UR39 ;  /* 0x000000270b007c36 */ /* 0x000fe20008000000 */
[----:B------:R-:W-:Y:S01]  /*5a50*/  @!UP2 UIADD3 UR16, UPT, UPT, UR6, 0x3a00, URZ ;  /* 0x00003a000610a890 */ /* 0x000fe2000fffe0ff */
[----:B------:R-:W-:Y:S01]  /*5a60*/  R2UR UR11, R2 ;  /* 0x00000000020b72ca */ /* 0x000fe200000e0000 */
[----:B------:R-:W-:Y:S01]  /*5a70*/  VOTEU.ALL UP2, P4 ;  /* 0x0000000000ff7886 */ /* 0x000fe20002040000 */
[----:B------:R-:W-:Y:S01]  /*5a80*/  IMAD.U32 R8, RZ, RZ, UR9 ;  /* 0x00000009ff087e24 */ /* 0x000fe2000f8e00ff */
[----:B------:R-:W-:Y:S01]  /*5a90*/  UMOV UR9, 0x10000000 ;  /* 0x1000000000097882 */ /* 0x000fe20000000000 */
[----:B------:R-:W-:Y:S01]  /*5aa0*/  UMOV UR17, UR25 ;  /* 0x0000001900117c82 */ /* 0x000fe20008000000 */
[----:B------:R-:W-:Y:S01]  /*5ab0*/  UMOV UR20, UR44 ;  /* 0x0000002c00147c82 */ /* 0x000fe20008000000 */
[----:B------:R-:W-:Y:S01]  /*5ac0*/  UMOV UR19, UR35 ;  /* 0x0000002300137c82 */ /* 0x000fe20008000000 */
[----:B------:R-:W-:Y:S02]  /*5ad0*/  @!P4 R2UR UR14, R8 ;  /* 0x00000000080ec2ca */ /* 0x000fe400000e0000 */
[----:B------:R-:W-:Y:S01]  /*5ae0*/  IMAD.U32 R9, RZ, RZ, UR8 ;  /* 0x00000008ff097e24 */ /* 0x000fe2000f8e00ff */
[----:B------:R-:W-:Y:S01]  /*5af0*/  UMOV UR8, 0x0 ;  /* 0x0000000000087882 */ /* 0x000fe20000000000 */
[----:B------:R-:W-:Y:S02]  /*5b00*/  R2UR UR27, R0 ;  /* 0x00000000001b72ca */ /* 0x000fe400000e0000 */
[----:B------:R-:W-:Y:S02]  /*5b10*/  @P3 R2UR UR44, R25 ;  /* 0x00000000192c32ca */ /* 0x000fe400000e0000 */
[----:B------:R-:W-:Y:S02]  /*5b20*/  @!P4 R2UR UR15, R9 ;  /* 0x00000000090fc2ca */ /* 0x000fe400000e0000 */
[----:B------:R-:W-:Y:S02]  /*5b30*/  SEL R0, RZ, 0x1, P0 ;  /* 0x00000001ff007807 */ /* 0x000fe40000000000 */
[----:B------:R-:W-:Y:S02]  /*5b40*/  SEL R27, R27, RZ, P0 ;  /* 0x000000ff1b1b7207 */ /* 0x000fe40000000000 */
[----:B------:R-:W-:Y:S07]  /*5b50*/  LOP3.LUT R26, R26, R0, RZ, 0x3c, !PT ;  /* 0x000000001a1a7212 */ /* 0x000fee00078e3cff */
[----:B------:R2:W-:Y:S01]  /*5b60*/  @!UP3 UTMALDG.3D [UR32], [UR14], desc[UR8] ;  /* 0x000008200e00b5b4 */ /* 0x0005e20008011000 */
[----:B------:R2:W-:Y:S01]  /*5b70*/  @!UP2 UTMALDG.3D [UR16], [UR14], desc[UR8] ;  /* 0x000008100e00a5b4 */ /* 0x0005e20008011000 */
[----:B------:R2:W-:Y:S01]  /*5b80*/  @!P4 SYNCS.ARRIVE.TRANS64.RED.A0TR RZ, [UR6+0x78], R23 ;  /* 0x00007817ffffc9a7 */ /* 0x0005e20008300406 */
[----:B------:R-:W-:Y:S01]  /*5b90*/  UPLOP3.LUT UP2, UPT, UPT, UPT, UPT, 0x80, 0x8 ;  /* 0x000000000008789c */ /* 0x000fe20003f4f070 */
[----:B------:R-:W-:Y:S01]  /*5ba0*/  SYNCS.ARRIVE.TRANS64.RED.A1T0 RZ, [UR13], RZ ;  /* 0x000000ffffff79a7 */ /* 0x000fe2000810040d */
[----:B------:R-:W-:Y:S09]  /*5bb0*/  @P3 BRA `(.L_x_93) ;  /* 0xffffffe800583947 */ /* 0x000ff2000383ffff */
[----:B------:R-:W1:Y:S02]  /*5bc0*/  SYNCS.PHASECHK.TRANS64.TRYWAIT P0, [UR6+0x80], R24 ;  /* 0x00008018ff0075a7 */ /* 0x000e640008001106 */
[----:B-1----:R-:W-:Y:S05]  /*5bd0*/  @!P0 BRA `(.L_x_94) ;  /* 0x0000009000a48947 */ /* 0x002fea0003800000 */
.L_x_240:
[----:B------:R-:W3:Y:S02]  /*5be0*/  SYNCS.PHASECHK.TRANS64.TRYWAIT P0, [UR6+0x88], R24 ;  /* 0x00008818ff0075a7 */ /* 0x000ee40008001106 */
[----:B---3--:R-:W-:Y:S05]  /*5bf0*/  @!P0 BRA `(.L_x_95) ;  /* 0x0000009000b48947 */ /* 0x008fea0003800000 */
.L_x_242:
[----:B------:R-:W3:Y:S01]  /*5c00*/  SYNCS.PHASECHK.TRANS64.TRYWAIT P0, [UR6+0x90], R24 ;  /* 0x00009018ff0075a7 */ /* 0x000ee20008001106 */
[----:B-1----:R-:W-:Y:S01]  /*5c10*/  HFMA2 R0, -RZ, RZ, 0, 5.9604644775390625e-08 ;  /* 0x00000001ff007431 */ /* 0x002fe200000001ff */
[----:B---3--:R-:W-:Y:S06]  /*5c20*/  @!P0 BRA `(.L_x_96) ;  /* 0x0000009000c08947 */ /* 0x008fec0003800000 */
.L_x_244:
[----:B-1----:R-:W-:Y:S02]  /*5c30*/  MOV R2, UR6 ;  /* 0x0000000600027c02 */ /* 0x002fe40008000f00 */
[----:B------:R-:W-:-:S07]  /*5c40*/  SHF.L.U32 R0, R0, 0x1f, RZ ;  /* 0x0000001f00007819 */ /* 0x000fce00000006ff */
.L_x_97:
[----:B-1----:R1:W3:Y:S02]  /*5c50*/  SYNCS.PHASECHK.TRANS64.TRYWAIT P0, [R2+URZ+0x98], R0 ;  /* 0x00009800020075a7 */ /* 0x0022e400080011ff */
[----:B---3--:R-:W-:Y:S05]  /*5c60*/  @!P0 NANOSLEEP.SYNCS 0x989680 ;  /* 0x009896800000895d */ /* 0x008fea0003900000 */
[----:B------:R-:W3:Y:S02]  /*5c70*/  @!P0 SYNCS.PHASECHK.TRANS64 P0, [R2+URZ+0x98], R0 ;  /* 0x00009800020085a7 */ /* 0x000ee400080010ff */
[----:B--23--:R-:W-:Y:S05]  /*5c80*/  @P0 EXIT ;  /* 0x000000000000094d */ /* 0x00cfea0003800000 */
[----:B------:R-:W-:Y:S05]  /*5c90*/  BRA `(.L_x_97) ;  /* 0xfffffffc00ec7947 */ /* 0x000fea000383ffff */
.L_x_78:
[----:B------:R-:W-:-:S06]  /*5ca0*/  UISETP.GE.AND UP1, UPT, UR12, 0x4, UPT ;  /* 0x000000040c00788c */ /* 0x000fcc000bf26270 */
[----:B------:R-:W-:-:S13]  /*5cb0*/  PLOP3.LUT P0, PT, PT, PT, UP1, 0x80, 0x8 ;  /* 0x000000000008781c */ /* 0x000fda0003f0f018 */
[----:B-1----:R-:W-:Y:S05]  /*5cc0*/  @!P0 EXIT ;  /* 0x000000000000894d */ /* 0x002fea0003800000 */
[----:B------:R-:W-:Y:S01]  /*5cd0*/  BAR.SYNC.DEFER_BLOCKING 0x6, 0xa0 ;  /* 0x0182800000007b1d */ /* 0x000fe20000010000 */
[----:B------:R-:W-:Y:S01]  /*5ce0*/  IMAD.SHL.U32 R97, R3, 0x10, RZ ;  /* 0x0000001003617824 */ /* 0x000fe200078e00ff */
[----:B------:R-:W-:Y:S01]  /*5cf0*/  LOP3.LUT R98, R99, 0x3, RZ, 0xc0, !PT ;  /* 0x0000000363627812 */ /* 0x000fe200078ec0ff */
[C---:B------:R-:W-:Y:S01]  /*5d00*/  IMAD.SHL.U32 R96, R3.reuse, 0x2, RZ ;  /* 0x0000000203607824 */ /* 0x040fe200078e00ff */
[----:B------:R-:W-:Y:S01]  /*5d10*/  CS2R R92, SRZ ;  /* 0x00000000005c7805 */ /* 0x000fe2000001ff00 */
[----:B------:R-:W-:Y:S01]  /*5d20*/  IMAD.U32 R3, R3, 0x10000, RZ ;  /* 0x0001000003037824 */ /* 0x000fe200078e00ff */
[----:B------:R-:W-:Y:S02]  /*5d30*/  UMOV UR45, 0x400 ;  /* 0x00000400002d7882 */ /* 0x000fe40000000000 */
[----:B------:R-:W1:Y:S01]  /*5d40*/  LDC R90, c[0x0][0x370] ;  /* 0x0000dc00ff5a7b82 */ /* 0x000e620000000800 */
[----:B------:R-:W-:Y:S01]  /*5d50*/  ULEA UR45, UR37, UR45, 0x18 ;  /* 0x0000002d252d7291 */ /* 0x000fe2000f8ec0ff */
[C---:B------:R-:W-:Y:S01]  /*5d60*/  LOP3.LUT R0, R97.reuse, 0x40, RZ, 0xc0, !PT ;  /* 0x0000004061007812 */ /* 0x040fe200078ec0ff */
[----:B------:R-:W-:Y:S01]  /*5d70*/  IMAD.MOV.U32 R94, RZ, RZ, RZ ;  /* 0x000000ffff5e7224 */ /* 0x000fe200078e00ff */
[----:B------:R-:W-:Y:S01]  /*5d80*/  LOP3.LUT R2, R97, 0x1b0, RZ, 0xc0, !PT ;  /* 0x000001b061027812 */ /* 0x000fe200078ec0ff */
[----:B------:R-:W-:Y:S01]  /*5d90*/  UIADD3 UR4, UPT, UPT, UR45, 0x200, URZ ;  /* 0x000002002d047890 */ /* 0x000fe2000fffe0ff */
[----:B------:R-:W-:Y:S01]  /*5da0*/  LOP3.LUT R96, R0, 0x8, R96, 0xf8, !PT ;  /* 0x0000000800607812 */ /* 0x000fe200078ef860 */
[----:B------:R-:W-:Y:S01]  /*5db0*/  IMAD.SHL.U32 R0, R99, 0x200, RZ ;  /* 0x0000020063007824 */ /* 0x000fe200078e00ff */
[----:B------:R-:W2:Y:S01]  /*5dc0*/  LDC R49, c[0x0][0xf0c] ;  /* 0x0003c300ff317b82 */ /* 0x000ea20000000800 */
[----:B------:R-:W-:Y:S01]  /*5dd0*/  LOP3.LUT R3, R3, 0x200000, RZ, 0xc0, !PT ;  /* 0x0020000003037812 */ /* 0x000fe200078ec0ff */
[----:B------:R-:W-:Y:S01]  /*5de0*/  IMAD.MOV.U32 R102, RZ, RZ, RZ ;  /* 0x000000ffff667224 */ /* 0x000fe200078e00ff */
[----:B------:R-:W-:Y:S01]  /*5df0*/  LOP3.LUT P0, RZ, R97, 0x40, RZ, 0xc0, !PT ;  /* 0x0000004061ff7812 */ /* 0x000fe2000780c0ff */
[----:B------:R-:W-:Y:S01]  /*5e00*/  IMAD.U32 R88, RZ, RZ, UR4 ;  /* 0x00000004ff587e24 */ /* 0x000fe2000f8e00ff */
[----:B------:R-:W-:Y:S01]  /*5e10*/  LOP3.LUT R0, R2, 0x200, R0, 0xf8, !PT ;  /* 0x0000020002007812 */ /* 0x000fe200078ef800 */
[----:B------:R-:W3:Y:S02]  /*5e20*/  LDCU.64 UR58, c[0x0][0x348] ;  /* 0x00006900ff3a77ac */ /* 0x000ee40008000a00 */
[----:B------:R-:W4:Y:S01]  /*5e30*/  LDC R87, c[0x0][0xf20] ;  /* 0x0003c800ff577b82 */ /* 0x000f220000000800 */
[----:B------:R-:W3:Y:S01]  /*5e40*/  LDS R95, [UR45+0x140] ;  /* 0x0001402dff5f7984 */ /* 0x000ee20008000800 */
[----:B------:R-:W-:Y:S01]  /*5e50*/  LOP3.LUT R96, R0, R96, RZ, 0xfc, !PT ;  /* 0x0000006000607212 */ /* 0x000fe200078efcff */
[----:B------:R-:W1:Y:S01]  /*5e60*/  LDCU.64 UR48, c[0x0][0xc88] ;  /* 0x00019100ff3077ac */ /* 0x000e620008000a00 */
[----:B------:R-:W-:Y:S01]  /*5e70*/  P2R R0, PR, RZ, 0x1 ;  /* 0x00000001ff007803 */ /* 0x000fe20000000000 */
[----:B------:R-:W1:Y:S03]  /*5e80*/  LDCU.64 UR50, c[0x0][0xc90] ;  /* 0x00019200ff3277ac */ /* 0x000e660008000a00 */
[----:B------:R-:W1:Y:S01]  /*5e90*/  LDC R48, c[0x0][0xf30] ;  /* 0x0003cc00ff307b82 */ /* 0x000e620000000800 */
[----:B------:R-:W-:Y:S01]  /*5ea0*/  UMOV UR56, URZ ;  /* 0x000000ff00387c82 */ /* 0x000fe20008000000 */
[----:B------:R-:W-:-:S06]  /*5eb0*/  UMOV UR57, URZ ;  /* 0x000000ff00397c82 */ /* 0x000fcc0008000000 */
[----:B------:R-:W1:Y:S08]  /*5ec0*/  LDC.64 R84, c[0x0][0xf10] ;  /* 0x0003c400ff547b82 */ /* 0x000e700000000a00 */
[----:B------:R-:W1:Y:S08]  /*5ed0*/  LDC.64 R46, c[0x0][0xf18] ;  /* 0x0003c600ff2e7b82 */ /* 0x000e700000000a00 */
[----:B------:R-:W1:Y:S08]  /*5ee0*/  LDC.64 R44, c[0x0][0xf28] ;  /* 0x0003ca00ff2c7b82 */ /* 0x000e700000000a00 */
[----:B------:R-:W1:Y:S01]  /*5ef0*/  LDC.64 R82, c[0x0][0xcb0] ;  /* 0x00032c00ff527b82 */ /* 0x000e620000000a00 */
[----:B---3--:R-:W-:-:S07]  /*5f00*/  IMAD.IADD R95, R95, 0x1, R3 ;  /* 0x000000015f5f7824 */ /* 0x008fce00078e0203 */
[----:B------:R-:W3:Y:S08]  /*5f10*/  LDC.64 R80, c[0x0][0xca8] ;  /* 0x00032a00ff507b82 */ /* 0x000ef00000000a00 */
[----:B--2-4-:R-:W1:Y:S02]  /*5f20*/  LDC R89, c[0x0][0x374] ;  /* 0x0000dd00ff597b82 */ /* 0x014e640000000800 */
.L_x_189:
[----:B------:R-:W-:Y:S02]  /*5f30*/  LEA R0, R102, UR45, 0x3 ;  /* 0x0000002d66007c11 */ /* 0x000fe4000f8e18ff */
[----:B------:R-:W-:Y:S02]  /*5f40*/  SHF.L.U32 R2, R92, 0x1f, RZ ;  /* 0x0000001f5c027819 */ /* 0x000fe400000006ff */
[----:B------:R-:W-:Y:S02]  /*5f50*/  LEA R16, R102, UR45, 0x4 ;  /* 0x0000002d66107c11 */ /* 0x000fe4000f8e20ff */
[----:B------:R-:W2:Y:S02]  /*5f60*/  SYNCS.PHASECHK.TRANS64.TRYWAIT P0, [R0+URZ+0xb0], R2 ;  /* 0x0000b002000075a7 */ /* 0x000ea400080011ff */
[----:B-12---:R-:W-:Y:S05]  /*5f70*/  @!P0 BRA `(.L_x_98) ;  /* 0x0000009000048947 */ /* 0x006fea0003800000 */
.L_x_245:
[----:B------:R-:W4:Y:S01]  /*5f80*/  LDC.64 R10, c[0x0][0xf10] ;  /* 0x0003c400ff0a7b82 */ /* 0x000f220000000a00 */
[----:B------:R-:W3:Y:S01]  /*5f90*/  LDS.128 R16, [R16+0x120] ;  /* 0x0001200010107984 */ /* 0x000ee20000000c00 */
[----:B-1----:R-:W-:Y:S01]  /*5fa0*/  ISETP.NE.AND P1, PT, R48, 0x1, PT ;  /* 0x000000013000780c */ /* 0x002fe20003f25270 */
[----:B--2---:R-:W-:Y:S01]  /*5fb0*/  VIADD R0, R0, 0xc0 ;  /* 0x000000c000007836 */ /* 0x004fe20000000000 */
[----:B------:R-:W-:Y:S04]  /*5fc0*/  ISETP.GE.AND P0, PT, R43, 0x1, PT ;  /* 0x000000012b00780c */ /* 0x000fe80003f06270 */
[----:B------:R-:W1:Y:S01]  /*5fd0*/  LDC.64 R8, c[0x0][0xf18] ;  /* 0x0003c600ff087b82 */ /* 0x000e620000000a00 */
[----:B------:R-:W-:Y:S01]  /*5fe0*/  PRMT R0, RZ, 0x654, R0 ;  /* 0x00000654ff007816 */ /* 0x000fe20000000000 */
[----:B------:R-:W-:Y:S01]  /*5ff0*/  @!PT LDS RZ, [RZ] ;  /* 0x00000000fffff984 */ /* 0x000fe20000000800 */
[----:B------:R-:W-:Y:S01]  /*6000*/  @!PT LDS RZ, [RZ] ;  /* 0x00000000fffff984 */ /* 0x000fe20000000800 */
[----:B------:R-:W-:Y:S01]  /*6010*/  @!PT LDS RZ, [RZ] ;  /* 0x00000000fffff984 */ /* 0x000fe20000000800 */
[----:B------:R-:W-:Y:S01]  /*6020*/  @!PT LDS RZ, [RZ] ;  /* 0x00000000fffff984 */ /* 0x000fe20000000800 */
[----:B------:R2:W-:Y:S06]  /*6030*/  MEMBAR.ALL.CTA ;  /* 0x0000000000007992 */ /* 0x0005ec0000008000 */
[----:B--2---:R-:W2:Y:S01]  /*6040*/  FENCE.VIEW.ASYNC.S ;  /* 0x00000000000073c6 */ /* 0x004ea20000000000 */
[----:B------:R-:W1:Y:S08]  /*6050*/  @!P1 LDC R12, c[0x0][0xf20] ;  /* 0x0003c800ff0c9b82 */ /* 0x000e700000000800 */
[----:B------:R-:W1:Y:S01]  /*6060*/  @!P1 LDC R7, c[0x0][0xf0c] ;  /* 0x0003c300ff079b82 */ /* 0x000e620000000800 */
[----:B--2---:R2:W-:Y:S01]  /*6070*/  SYNCS.ARRIVE.TRANS64.RED.A1T0 RZ, [R0+URZ], RZ ;  /* 0x000000ff00ff79a7 */ /* 0x0045e200081004ff */
[----:B---3--:R-:W-:Y:S04]  /*6080*/  LOP3.LUT P4, RZ, R18, 0x1, RZ, 0xc0, !PT ;  /* 0x0000000112ff7812 */ /* 0x008fe8000788c0ff */
[----:B------:R-:W-:Y:S09]  /*6090*/  P2R R100, PR, RZ, 0x10 ;  /* 0x00000010ff647803 */ /* 0x000ff20000000000 */
[----:B------:R-:W-:Y:S02]  /*60a0*/  @P4 MOV R51, R16 ;  /* 0x0000001000334202 */ /* 0x000fe40000000f00 */
[----:B------:R-:W-:Y:S01]  /*60b0*/  @P4 LOP3.LUT R50, R17, 0xffff, RZ, 0xc0, !PT ;  /* 0x0000ffff11324812 */ /* 0x000fe200078ec0ff */
[----:B--2-4-:R-:W-:Y:S06]  /*60c0*/  @!P0 BRA `(.L_x_99) ;  /* 0x0000000000a48947 */ /* 0x014fec0003800000 */
[----:B------:R-:W-:Y:S01]  /*60d0*/  IMAD.HI.U32 R0, R89, R47, RZ ;  /* 0x0000002f59007227 */ /* 0x000fe200078e00ff */
[----:B------:R-:W-:Y:S02]  /*60e0*/  ISETP.NE.AND P0, PT, R46, 0x1, PT ;  /* 0x000000012e00780c */ /* 0x000fe40003f05270 */
[----:B------:R-:W-:Y:S01]  /*60f0*/  ISETP.NE.AND P2, PT, R43, 0x1, PT ;  /* 0x000000012b00780c */ /* 0x000fe20003f45270 */
[----:B------:R-:W-:Y:S01]  /*6100*/  IMAD.HI.U32 R4, R90, R84, RZ ;  /* 0x000000545a047227 */ /* 0x000fe200078e00ff */
[----:B------:R-:W-:Y:S02]  /*6110*/  SHF.R.U32.HI R0, RZ, R87, R0 ;  /* 0x00000057ff007219 */ /* 0x000fe40000011600 */
[----:B------:R-:W-:Y:S01]  /*6120*/  ISETP.NE.AND P3, PT, R49, 0x1, PT ;  /* 0x000000013100780c */ /* 0x000fe20003f65270 */
[----:B------:R-:W-:Y:S01]  /*6130*/  IMAD.HI.U32 R6, R50, R47, RZ ;  /* 0x0000002f32067227 */ /* 0x000fe200078e00ff */
[-C--:B------:R-:W-:Y:S02]  /*6140*/  SHF.R.U32.HI R4, RZ, R85.reuse, R4 ;  /* 0x00000055ff047219 */ /* 0x080fe40000011604 */
[----:B------:R-:W-:Y:S01]  /*6150*/  SEL R0, R89, R0, !P0 ;  /* 0x0000000059007207 */ /* 0x000fe20004000000 */
[----:B------:R-:W-:Y:S01]  /*6160*/  IMAD.HI.U32 R5, R51, R84, RZ ;  /* 0x0000005433057227 */ /* 0x000fe200078e00ff */
[----:B------:R-:W-:Y:S03]  /*6170*/  SEL R4, R90, R4, !P3 ;  /* 0x000000045a047207 */ /* 0x000fe60005800000 */
[-C--:B------:R-:W-:Y:S01]  /*6180*/  IMAD.HI.U32 R3, R0, R44.reuse, RZ ;  /* 0x0000002c00037227 */ /* 0x080fe200078e00ff */
[----:B------:R-:W-:Y:S03]  /*6190*/  SHF.R.U32.HI R5, RZ, R85, R5 ;  /* 0x00000055ff057219 */ /* 0x000fe60000011605 */
[----:B------:R-:W-:Y:S01]  /*61a0*/  IMAD.HI.U32 R2, R4, R44, RZ ;  /* 0x0000002c04027227 */ /* 0x000fe200078e00ff */
[----:B------:R-:W-:Y:S02]  /*61b0*/  @P2 SHF.R.U32.HI R0, RZ, R45, R3 ;  /* 0x0000002dff002219 */ /* 0x000fe40000011603 */
[----:B------:R-:W-:Y:S02]  /*61c0*/  SHF.R.U32.HI R3, RZ, R87, R6 ;  /* 0x00000057ff037219 */ /* 0x000fe40000011606 */
[----:B------:R-:W-:Y:S01]  /*61d0*/  @P2 SHF.R.U32.HI R4, RZ, R45, R2 ;  /* 0x0000002dff042219 */ /* 0x000fe20000011602 */
[----:B------:R-:W-:Y:S01]  /*61e0*/  IMAD R0, R43, R0, RZ ;  /* 0x000000002b007224 */ /* 0x000fe200078e02ff */
[----:B------:R-:W-:Y:S02]  /*61f0*/  SEL R3, R50, R3, !P0 ;  /* 0x0000000332037207 */ /* 0x000fe40004000000 */
[----:B------:R-:W-:Y:S01]  /*6200*/  SEL R2, R51, R5, !P3 ;  /* 0x0000000533027207 */ /* 0x000fe20005800000 */
[----:B------:R-:W-:Y:S01]  /*6210*/  IMAD R5, R43, R4, RZ ;  /* 0x000000042b057224 */ /* 0x000fe200078e02ff */
[C---:B------:R-:W-:Y:S01]  /*6220*/  ISETP.GE.AND P0, PT, R3.reuse, R0, PT ;  /* 0x000000000300720c */ /* 0x040fe20003f06270 */
[C---:B------:R-:W-:Y:S03]  /*6230*/  IMAD.HI.U32 R0, R3.reuse, R44, RZ ;  /* 0x0000002c03007227 */ /* 0x040fe600078e00ff */
[C---:B------:R-:W-:Y:S02]  /*6240*/  ISETP.GE.OR P0, PT, R2.reuse, R5, P0 ;  /* 0x000000050200720c */ /* 0x040fe40000706670 */
[----:B------:R-:W-:Y:S04]  /*6250*/  SHF.R.U32.HI R0, RZ, R45, R0 ;  /* 0x0000002dff007219 */ /* 0x000fe80000011600 */
        /* <DEDUP_REMOVED lines=15> */
[----:B------:R-:W-:Y:S07]  /*6350*/  IMAD R50, R3, R46, R50 ;  /* 0x0000002e03327224 */ /* 0x000fee00078e0232 */
.L_x_99:
[----:B-1----:R-:W-:Y:S01]  /*6360*/  @!P1 IMAD.HI.U32 R2, R50, R9, RZ ;  /* 0x0000000932029227 */ /* 0x002fe200078e00ff */
[----:B------:R-:W-:Y:S01]  /*6370*/  @!P1 ISETP.NE.AND P0, PT, R8, 0x1, PT ;  /* 0x000000010800980c */ /* 0x000fe20003f05270 */
[----:B------:R-:W-:Y:S01]  /*6380*/  USHF.L.U32 UR42, UR27, 0x7, URZ ;  /* 0x000000071b2a7899 */ /* 0x000fe200080006ff */
[----:B------:R-:W-:Y:S01]  /*6390*/  @!P1 ISETP.NE.AND P2, PT, R7, 0x1, PT ;  /* 0x000000010700980c */ /* 0x000fe20003f45270 */
[C---:B------:R-:W-:Y:S01]  /*63a0*/  @!P1 IMAD.HI.U32 R0, R51.reuse, R10, RZ ;  /* 0x0000000a33009227 */ /* 0x040fe200078e00ff */
[----:B------:R-:W-:Y:S01]  /*63b0*/  @!P1 SHF.R.U32.HI R2, RZ, R12, R2 ;  /* 0x0000000cff029219 */ /* 0x000fe20000011602 */
[----:B------:R-:W-:Y:S01]  /*63c0*/  USHF.L.U32 UR41, UR11, 0x7, URZ ;  /* 0x000000070b297899 */ /* 0x000fe200080006ff */
[----:B------:R-:W-:Y:S01]  /*63d0*/  @P4 SHF.R.U32.HI R91, RZ, 0x10, R17 ;  /* 0x00000010ff5b4819 */ /* 0x000fe20000011611 */
[----:B------:R-:W-:Y:S01]  /*63e0*/  VIADD R102, R102, 0x1 ;  /* 0x0000000166667836 */ /* 0x000fe20000000000 */
[----:B------:R-:W-:Y:S01]  /*63f0*/  @!P1 SEL R2, R50, R2, !P0 ;  /* 0x0000000232029207 */ /* 0x000fe20004000000 */
[----:B------:R-:W-:Y:S01]  /*6400*/  BSSY.RECONVERGENT B6, `(.L_x_100) ;  /* 0x0000028000067945 */ /* 0x000fe20003800200 */
[----:B------:R-:W-:Y:S02]  /*6410*/  @!P1 SHF.R.U32.HI R0, RZ, R11, R0 ;  /* 0x0000000bff009219 */ /* 0x000fe40000011600 */
[----:B------:R-:W-:Y:S02]  /*6420*/  LOP3.LUT P0, RZ, R88, 0x90, RZ, 0xc0, !PT ;  /* 0x0000009058ff7812 */ /* 0x000fe4000780c0ff */
[----:B------:R-:W-:Y:S05]  /*6430*/  @!P1 SEL R3, R51, R0, !P2 ;  /* 0x0000000033039207 */ /* 0x000fea0005000000 */
[----:B------:R-:W-:Y:S02]  /*6440*/  @!P1 IMAD.IADD R0, R2, 0x1, -R3 ;  /* 0x0000000102009824 */ /* 0x000fe400078e0a03 */
[----:B------:R-:W-:Y:S02]  /*6450*/  @!P1 IMAD.IADD R2, R3, 0x1, -R2 ;  /* 0x0000000103029824 */ /* 0x000fe400078e0a02 */
[----:B------:R-:W-:Y:S02]  /*6460*/  @!P1 IMAD R51, R0, R7, R51 ;  /* 0x0000000700339224 */ /* 0x000fe400078e0233 */
[----:B------:R-:W-:Y:S01]  /*6470*/  @!P1 IMAD R50, R2, R8, R50 ;  /* 0x0000000802329224 */ /* 0x000fe200078e0232 */
[----:B------:R-:W-:Y:S06]  /*6480*/  @!P0 BRA `(.L_x_101) ;  /* 0x00000000007c8947 */ /* 0x000fec0003800000 */
[----:B------:R-:W1:Y:S01]  /*6490*/  LDCU.64 UR8, c[0x4][0x80] ;  /* 0x01001000ff0877ac */ /* 0x000e620008000a00 */
[----:B------:R-:W-:Y:S01]  /*64a0*/  MOV R2, 0x0 ;  /* 0x0000000000027802 */ /* 0x000fe20000000f00 */
[----:B------:R-:W-:Y:S02]  /*64b0*/  HFMA2 R12, -RZ, RZ, 0, 5.9604644775390625e-08 ;  /* 0x00000001ff0c7431 */ /* 0x000fe400000001ff */
[----:B------:R-:W-:Y:S01]  /*64c0*/  IMAD.MOV.U32 R8, RZ, RZ, 0x70 ;  /* 0x00000070ff087424 */ /* 0x000fe200078e00ff */
[----:B------:R2:W3:Y:S01]  /*64d0*/  LDC.64 R14, c[0x4][R2] ;  /* 0x01000000020e7b82 */ /* 0x0004e20000000a00 */
[----:B------:R-:W4:Y:S01]  /*64e0*/  LDCU.64 UR6, c[0x4][0x88] ;  /* 0x01001100ff0677ac */ /* 0x000f220008000a00 */
[----:B------:R-:W-:Y:S01]  /*64f0*/  IMAD.MOV.U32 R13, RZ, RZ, RZ ;  /* 0x000000ffff0d7224 */ /* 0x000fe200078e00ff */
[----:B------:R-:W2:Y:S01]  /*6500*/  LDCU.64 UR4, c[0x4][0x8] ;  /* 0x01000100ff0477ac */ /* 0x000ea20008000a00 */
[----:B-1----:R-:W-:Y:S01]  /*6510*/  MOV R5, UR9 ;  /* 0x0000000900057c02 */ /* 0x002fe20008000f00 */
[----:B------:R-:W-:Y:S01]  /*6520*/  IMAD.U32 R4, RZ, RZ, UR8 ;  /* 0x00000008ff047e24 */ /* 0x000fe2000f8e00ff */
[----:B----4-:R-:W-:Y:S01]  /*6530*/  MOV R7, UR7 ;  /* 0x0000000700077c02 */ /* 0x010fe20008000f00 */
[----:B------:R-:W-:Y:S01]  /*6540*/  IMAD.U32 R6, RZ, RZ, UR6 ;  /* 0x00000006ff067e24 */ /* 0x000fe2000f8e00ff */
[----:B--2---:R-:W-:Y:S01]  /*6550*/  MOV R11, UR5 ;  /* 0x00000005000b7c02 */ /* 0x004fe20008000f00 */
[----:B------:R-:W-:Y:S02]  /*6560*/  IMAD.U32 R10, RZ, RZ, UR4 ;  /* 0x00000004ff0a7e24 */ /* 0x000fe4000f8e00ff */
[----:B------:R-:W-:Y:S07]  /*6570*/  LEPC R20, `(.L_x_102) ;  /* 0x000000001014794e */ /* 0x000fee0000000000 */
[----:B---3-5:R-:W-:Y:S05]  /*6580*/  CALL.ABS.NOINC R14 ;  /* 0x000000000e007343 */ /* 0x028fea0003c00000 */
.L_x_102:
[----:B------:R-:W1:Y:S01]  /*6590*/  LDCU.64 UR8, c[0x4][0x80] ;  /* 0x01001000ff0877ac */ /* 0x000e620008000a00 */
[----:B------:R-:W2:Y:S01]  /*65a0*/  LDC.64 R2, c[0x4][R2] ;  /* 0x0100000002027b82 */ /* 0x000ea20000000a00 */
[----:B------:R-:W-:Y:S02]  /*65b0*/  HFMA2 R12, -RZ, RZ, 0, 5.9604644775390625e-08 ;  /* 0x00000001ff0c7431 */ /* 0x000fe400000001ff */
[----:B------:R-:W-:Y:S02]  /*65c0*/  IMAD.MOV.U32 R8, RZ, RZ, 0x70 ;  /* 0x00000070ff087424 */ /* 0x000fe400078e00ff */
[----:B------:R-:W-:Y:S01]  /*65d0*/  IMAD.MOV.U32 R13, RZ, RZ, RZ ;  /* 0x000000ffff0d7224 */ /* 0x000fe200078e00ff */
[----:B------:R-:W3:Y:S01]  /*65e0*/  LDCU.64 UR6, c[0x4][0x88] ;  /* 0x01001100ff0677ac */ /* 0x000ee20008000a00 */
[----:B------:R-:W4:Y:S01]  /*65f0*/  LDCU.64 UR4, c[0x4][0x8] ;  /* 0x01000100ff0477ac */ /* 0x000f220008000a00 */
[----:B-1----:R-:W-:Y:S02]  /*6600*/  MOV R4, UR8 ;  /* 0x0000000800047c02 */ /* 0x002fe40008000f00 */
[----:B------:R-:W-:Y:S02]  /*6610*/  MOV R5, UR9 ;  /* 0x0000000900057c02 */ /* 0x000fe40008000f00 */
[----:B---3--:R-:W-:Y:S01]  /*6620*/  MOV R7, UR7 ;  /* 0x0000000700077c02 */ /* 0x008fe20008000f00 */
[----:B------:R-:W-:Y:S01]  /*6630*/  IMAD.U32 R6, RZ, RZ, UR6 ;  /* 0x00000006ff067e24 */ /* 0x000fe2000f8e00ff */
[----:B----4-:R-:W-:Y:S01]  /*6640*/  MOV R11, UR5 ;  /* 0x00000005000b7c02 */ /* 0x010fe20008000f00 */
[----:B------:R-:W-:Y:S02]  /*6650*/  IMAD.U32 R10, RZ, RZ, UR4 ;  /* 0x00000004ff0a7e24 */ /* 0x000fe4000f8e00ff */
[----:B------:R-:W-:Y:S07]  /*6660*/  LEPC R20, `(.L_x_101) ;  /* 0x000000001014794e */ /* 0x000fee0000000000 */
[----:B--2---:R-:W-:Y:S05]  /*6670*/  CALL.ABS.NOINC R2 ;  /* 0x0000000002007343 */ /* 0x004fea0003c00000 */
.L_x_101:
[----:B------:R-:W-:Y:S05]  /*6680*/  BSYNC.RECONVERGENT B6 ;  /* 0x0000000000067941 */ /* 0x000fea0003800200 */
.L_x_100:
[----:B------:R-:W-:Y:S01]  /*6690*/  ISETP.NE.U32.AND P4, PT, R82, RZ, PT ;  /* 0x000000ff5200720c */ /* 0x000fe20003f85070 */
[----:B------:R-:W-:Y:S01]  /*66a0*/  UISETP.NE.AND UP2, UPT, UR36, URZ, UPT ;  /* 0x000000ff2400728c */ /* 0x000fe2000bf45270 */
[----:B------:R-:W-:Y:S01]  /*66b0*/  ISETP.NE.U32.AND P2, PT, RZ, UR48, PT ;  /* 0x00000030ff007c0c */ /* 0x000fe2000bf45070 */
[----:B------:R-:W-:Y:S01]  /*66c0*/  UISETP.NE.U32.AND UP1, UPT, UR50, URZ, UPT ;  /* 0x000000ff3200728c */ /* 0x000fe2000bf25070 */
[----:B------:R-:W-:Y:S01]  /*66d0*/  ISETP.NE.AND.EX P4, PT, R83, RZ, PT, P4 ;  /* 0x000000ff5300720c */ /* 0x000fe20003f85340 */
[----:B------:R-:W-:Y:S01]  /*66e0*/  UPLOP3.LUT UP0, UPT, UPT, UPT, UPT, 0x40, 0x4 ;  /* 0x000000000004789c */ /* 0x000fe20003f0e870 */
[----:B------:R-:W-:Y:S01]  /*66f0*/  ISETP.NE.AND.EX P2, PT, RZ, UR49, PT, P2 ;  /* 0x00000031ff007c0c */ /* 0x000fe2000bf45320 */
[----:B------:R-:W-:Y:S01]  /*6700*/  UISETP.NE.AND.EX UP1, UPT, UR51, URZ, UPT, UP1 ;  /* 0x000000ff3300728c */ /* 0x000fe2000bf25310 */
[----:B------:R-:W-:Y:S04]  /*6710*/  PLOP3.LUT P1, PT, PT, PT, UP2, 0x80, 0x8 ;  /* 0x000000000008781c */ /* 0x000fe80003f2f028 */
[----:B------:R-:W-:Y:S06]  /*6720*/  @UP2 UPLOP3.LUT UP0, UPT, UPT, UPT, UP1, 0x80, 0x8 ;  /* 0x000000000008289c */ /* 0x000fec0003f0f010 */
[----:B------:R-:W-:Y:S01]  /*6730*/  PLOP3.LUT P0, PT, PT, PT, UP0, 0x80, 0x8 ;  /* 0x000000000008781c */ /* 0x000fe20003f0f008 */
[----:B------:R-:W-:Y:S01]  /*6740*/  @!UPT UIADD3 URZ, UPT, UPT, URZ, URZ, URZ ;  /* 0x000000fffffff290 */ /* 0x000fe2000fffe0ff */
[----:B------:R-:W-:Y:S11]  /*6750*/  BRA.U !UP1, `(.L_x_103) ;  /* 0x0000000109387547 */ /* 0x000ff6000b800000 */
[----:B------:R-:W-:Y:S01]  /*6760*/  UISETP.NE.U32.AND UP0, UPT, UR48, URZ, UPT ;  /* 0x000000ff3000728c */ /* 0x000fe2000bf05070 */
[----:B------:R-:W-:Y:S02]  /*6770*/  HFMA2 R0, -RZ, RZ, 0, 5.9604644775390625e-08 ;  /* 0x00000001ff007431 */ /* 0x000fe400000001ff */
[----:B------:R-:W-:Y:S01]  /*6780*/  IMAD.MOV.U32 R86, RZ, RZ, 0x1 ;  /* 0x00000001ff567424 */ /* 0x000fe200078e00ff */
[----:B------:R-:W-:Y:S06]  /*6790*/  UISETP.NE.AND.EX UP0, UPT, UR49, URZ, UPT, UP0 ;  /* 0x000000ff3100728c */ /* 0x000fec000bf05300 */
        /* <DEDUP_REMOVED lines=9> */
[----:B-12---:R-:W-:Y:S02]  /*6830*/  @!P3 IMAD.U32 R53, RZ, RZ, UR4 ;  /* 0x00000004ff35be24 */ /* 0x006fe4000f8e00ff */
.L_x_103:
[----:B------:R-:W-:Y:S05]  /*6840*/  @!P4 BRA `(.L_x_104) ;  /* 0x000000000020c947 */ /* 0x000fea0003800000 */
[----:B------:R-:W-:Y:S04]  /*6850*/  ISETP.NE.U32.AND P3, PT, R80, RZ, PT ;  /* 0x000000ff5000720c */ /* 0x000fe80003f65070 */
[----:B------:R-:W-:Y:S11]  /*6860*/  ISETP.NE.AND.EX P3, PT, R81, RZ, PT, P3 ;  /* 0x000000ff5100720c */ /* 0x000ff60003f65330 */
[----:B------:R-:W-:Y:S02]  /*6870*/  @!UPT UIADD3 URZ, UPT, UPT, URZ, URZ, URZ ;  /* 0x000000fffffff290 */ /* 0x000fe4000fffe0ff */
[----:B------:R-:W1:Y:S01]  /*6880*/  @P3 LDC.64 R2, c[0x0][0xca8] ;  /* 0x00032a00ff023b82 */ /* 0x000e620000000a00 */
[----:B------:R-:W-:Y:S04]  /*6890*/  @P3 IMAD R0, R82, UR44, RZ ;  /* 0x0000002c52003c24 */ /* 0x000fe8000f8e02ff */
[----:B-1----:R-:W-:Y:S05]  /*68a0*/  @P3 IMAD.WIDE R2, R0, 0x4, R2 ;  /* 0x0000000400023825 */ /* 0x002fea00078e0202 */
[----:B-----5:R1:W5:Y:S02]  /*68b0*/  @P3 LDG.E R52, desc[UR46][R2.64] ;  /* 0x0000002e02343981 */ /* 0x020364000c1e1900 */
[----:B-1----:R-:W2:Y:S02]  /*68c0*/  @!P3 LDC R52, c[0x0][0xca0] ;  /* 0x00032800ff34bb82 */ /* 0x002ea40000000800 */
.L_x_104:
[----:B-----5:R-:W-:Y:S01]  /*68d0*/  FSETP.NEU.AND P3, PT, R53, RZ, PT ;  /* 0x000000ff3500720b */ /* 0x020fe20003f6d000 */
[----:B------:R-:W-:Y:S01]  /*68e0*/  IMAD.MOV.U32 R69, RZ, RZ, 0x10 ;  /* 0x00000010ff457424 */ /* 0x000fe200078e00ff */
[----:B------:R-:W-:Y:S01]  /*68f0*/  SEL R2, RZ, 0xffffffff, P2 ;  /* 0xffffffffff027807 */ /* 0x000fe20001000000 */
[----:B------:R-:W-:Y:S01]  /*6900*/  IMAD R59, R94, 0x80, R95 ;  /* 0x000000805e3b7824 */ /* 0x000fe200078e025f */
[----:B------:R-:W-:Y:S01]  /*6910*/  @P1 LOP3.LUT P2, RZ, R86, 0xff, RZ, 0xc0, !PT ;  /* 0x000000ff56ff1812 */ /* 0x000fe2000784c0ff */
[----:B------:R-:W-:Y:S01]  /*6920*/  IMAD.SHL.U32 R104, R96, 0x2, RZ ;  /* 0x0000000260687824 */ /* 0x000fe200078e00ff */
[----:B------:R-:W-:Y:S01]  /*6930*/  @P1 SEL R0, RZ, 0xffffffff, P3 ;  /* 0xffffffffff001807 */ /* 0x000fe20001800000 */
[----:B------:R-:W-:Y:S01]  /*6940*/  BSSY B1, `(.L_x_105) ;  /* 0x0000039000017945 */ /* 0x000fe20003800000 */
[----:B------:R-:W-:Y:S01]  /*6950*/  LEA R58, R94, UR45, 0x3 ;  /* 0x0000002d5e3a7c11 */ /* 0x000fe2000f8e18ff */
[----:B------:R-:W-:Y:S01]  /*6960*/  VIADD R103, R104, UR45 ;  /* 0x0000002d68677c36 */ /* 0x000fe20008000000 */
[----:B------:R-:W-:Y:S01]  /*6970*/  @P0 SEL R0, R2, R0, !P2 ;  /* 0x0000000002000207 */ /* 0x000fe20005000000 */
[----:B------:R-:W-:Y:S01]  /*6980*/  IMAD.MOV.U32 R70, RZ, RZ, 0x1 ;  /* 0x00000001ff467424 */ /* 0x000fe200078e00ff */
[----:B------:R-:W-:Y:S01]  /*6990*/  SHF.L.U32 R3, R93, 0x1f, RZ ;  /* 0x0000001f5d037819 */ /* 0x000fe200000006ff */
[----:B------:R-:W-:Y:S01]  /*69a0*/  IMAD.MOV.U32 R68, RZ, RZ, RZ ;  /* 0x000000ffff447224 */ /* 0x000fe200078e00ff */
[----:B------:R-:W-:Y:S02]  /*69b0*/  @P1 LOP3.LUT R0, R0, 0x1, RZ, 0xc0, !PT ;  /* 0x0000000100001812 */ /* 0x000fe400078ec0ff */
[----:B------:R-:W-:Y:S02]  /*69c0*/  CS2R R78, SRZ ;  /* 0x00000000004e7805 */ /* 0x000fe4000001ff00 */
[----:B------:R-:W-:Y:S02]  /*69d0*/  PLOP3.LUT P2, PT, PT, PT, UP1, 0x80, 0x8 ;  /* 0x000000000008781c */ /* 0x000fe40003f4f018 */
[----:B------:R-:W-:Y:S02]  /*69e0*/  CS2R R76, SRZ ;  /* 0x00000000004c7805 */ /* 0x000fe4000001ff00 */
[----:B------:R-:W-:Y:S02]  /*69f0*/  ISETP.NE.U32.OR P4, PT, R0, 0x1, !P1 ;  /* 0x000000010000780c */ /* 0x000fe40004f85470 */
[----:B------:R-:W-:Y:S02]  /*6a00*/  CS2R R74, SRZ ;  /* 0x00000000004a7805 */ /* 0x000fe4000001ff00 */
[----:B------:R-:W-:Y:S02]  /*6a10*/  LOP3.LUT P5, RZ, R97, 0x40, RZ, 0xc0, !PT ;  /* 0x0000004061ff7812 */ /* 0x000fe400078ac0ff */
[----:B------:R-:W-:Y:S02]  /*6a20*/  CS2R R72, SRZ ;  /* 0x0000000000487805 */ /* 0x000fe4000001ff00 */
[----:B------:R-:W-:Y:S02]  /*6a30*/  P2R R105, PR, RZ, 0x10 ;  /* 0x00000010ff697803 */ /* 0x000fe40000000000 */
[----:B------:R-:W-:Y:S02]  /*6a40*/  CS2R R66, SRZ ;  /* 0x0000000000427805 */ /* 0x000fe4000001ff00 */
[----:B------:R-:W-:Y:S02]  /*6a50*/  SEL R69, R69, 0xfffffff0, !P5 ;  /* 0xfffffff045457807 */ /* 0x000fe40006800000 */
[----:B------:R-:W-:Y:S02]  /*6a60*/  CS2R R64, SRZ ;  /* 0x0000000000407805 */ /* 0x000fe4000001ff00 */
[----:B------:R-:W-:Y:S02]  /*6a70*/  CS2R R62, SRZ ;  /* 0x00000000003e7805 */ /* 0x000fe4000001ff00 */
[----:B------:R-:W-:Y:S01]  /*6a80*/  CS2R R60, SRZ ;  /* 0x00000000003c7805 */ /* 0x000fe2000001ff00 */
[----:B------:R-:W-:Y:S01]  /*6a90*/  IMAD.IADD R103, R103, 0x1, R69 ;  /* 0x0000000167677824 */ /* 0x000fe200078e0245 */
[----:B------:R-:W-:Y:S04]  /*6aa0*/  @P4 SHF.L.U32 R0, RZ, 0x1f, RZ ;  /* 0x0000001fff004819 */ /* 0x000fe800000006ff */
[----:B------:R1:W3:Y:S01]  /*6ab0*/  @P4 SYNCS.PHASECHK.TRANS64.TRYWAIT P1, [UR45+0x60], R0 ;  /* 0x00006000ff0045a7 */ /* 0x0002e2000802112d */
[----:B------:R4:W2:Y:S01]  /*6ac0*/  SYNCS.PHASECHK.TRANS64.TRYWAIT P0, [R58+URZ+0xd0], R3 ;  /* 0x0000d0033a0075a7 */ /* 0x0008a200080011ff */
[----:B-1----:R-:W-:Y:S02]  /*6ad0*/  SEL R0, RZ, 0xffffffff, P3 ;  /* 0xffffffffff007807 */ /* 0x002fe40001800000 */
[----:B------:R-:W-:Y:S04]  /*6ae0*/  LOP3.LUT P3, R101, R86, 0xff, RZ, 0xc0, !PT ;  /* 0x000000ff56657812 */ /* 0x000fe8000786c0ff */
[----:B------:R-:W-:Y:S04]  /*6af0*/  @P2 SEL R0, R2, R0, !P3 ;  /* 0x0000000002002207 */ /* 0x000fe80005800000 */
[----:B------:R-:W-:Y:S04]  /*6b00*/  LOP3.LUT R0, R0, 0x1, RZ, 0xc0, !PT ;  /* 0x0000000100007812 */ /* 0x000fe800078ec0ff */
[----:B------:R-:W-:Y:S02]  /*6b10*/  ISETP.NE.U32.AND P2, PT, R0, 0x1, PT ;  /* 0x000000010000780c */ /* 0x000fe40003f45070 */
[----:B------:R-:W-:Y:S02]  /*6b20*/  SHF.R.U32.HI R0, RZ, 0x15, R59 ;  /* 0x00000015ff007819 */ /* 0x000fe4000001163b */
[----:B------:R-:W-:Y:S02]  /*6b30*/  P2R R71, PR, RZ, 0x4 ;  /* 0x00000004ff477803 */ /* 0x000fe40000000000 */
[----:B------:R-:W-:Y:S02]  /*6b40*/  LOP3.LUT R2, R0, 0x3, RZ, 0xc0, !PT ;  /* 0x0000000300027812 */ /* 0x000fe400078ec0ff */
[----:B---3--:R-:W-:Y:S01]  /*6b50*/  @P4 SEL R70, RZ, 0x1, !P1 ;  /* 0x00000001ff464807 */ /* 0x008fe20004800000 */
[----:B--2-4-:R-:W-:Y:S06]  /*6b60*/  @!P4 BRA `(.L_x_106) ;  /* 0x000000000058c947 */ /* 0x014fec0003800000 */
[----:B------:R-:W-:Y:S01]  /*6b70*/  IMAD.MOV.U32 R79, RZ, RZ, RZ ;  /* 0x000000ffff4f7224 */ /* 0x000fe200078e00ff */
[----:B------:R-:W-:Y:S01]  /*6b80*/  ISETP.NE.AND P1, PT, R70, RZ, PT ;  /* 0x000000ff4600720c */ /* 0x000fe20003f25270 */
[----:B------:R-:W-:Y:S01]  /*6b90*/  BSSY B0, `(.L_x_107) ;  /* 0x000000c000007945 */ /* 0x000fe20003800000 */
[----:B------:R-:W-:Y:S02]  /*6ba0*/  CS2R R62, SRZ ;  /* 0x00000000003e7805 */ /* 0x000fe4000001ff00 */
[----:B------:R-:W-:Y:S02]  /*6bb0*/  CS2R R60, SRZ ;  /* 0x00000000003c7805 */ /* 0x000fe4000001ff00 */
[----:B------:R-:W-:Y:S02]  /*6bc0*/  CS2R R66, SRZ ;  /* 0x0000000000427805 */ /* 0x000fe4000001ff00 */
[----:B------:R-:W-:Y:S02]  /*6bd0*/  CS2R R64, SRZ ;  /* 0x0000000000407805 */ /* 0x000fe4000001ff00 */
[----:B------:R-:W-:Y:S02]  /*6be0*/  CS2R R74, SRZ ;  /* 0x00000000004a7805 */ /* 0x000fe4000001ff00 */
[----:B------:R-:W-:Y:S02]  /*6bf0*/  CS2R R72, SRZ ;  /* 0x0000000000487805 */ /* 0x000fe4000001ff00 */
[----:B------:R-:W-:Y:S01]  /*6c00*/  CS2R R76, SRZ ;  /* 0x00000000004c7805 */ /* 0x000fe2000001ff00 */
[----:B------:R-:W-:Y:S06]  /*6c10*/  @P1 BRA `(.L_x_108) ;  /* 0x00000000000c1947 */ /* 0x000fec0003800000 */
[----:B------:R-:W-:Y:S04]  /*6c20*/  SHF.L.U32 R5, RZ, 0x1f, RZ ;  /* 0x0000001fff057819 */ /* 0x000fe800000006ff */
[----:B------:R-:W1:Y:S02]  /*6c30*/  SYNCS.PHASECHK.TRANS64.TRYWAIT P1, [UR45+0x60], R5 ;  /* 0x00006005ff0075a7 */ /* 0x000e64000802112d */
[----:B-1----:R-:W-:Y:S05]  /*6c40*/  @!P1 BRA `(.L_x_109) ;  /* 0x0000008000e49947 */ /* 0x002fea0003800000 */
.L_x_108:
[----:B------:R-:W-:Y:S05]  /*6c50*/  BSYNC B0 ;  /* 0x0000000000007941 */ /* 0x000fea0003800000 */
.L_x_107:
[----:B------:R-:W-:Y:S01]  /*6c60*/  ISETP.NE.AND P1, PT, R71, RZ, PT ;  /* 0x000000ff4700720c */ /* 0x000fe20003f25270 */
[----:B------:R-:W-:Y:S11]  /*6c70*/  HFMA2 R68, -RZ, RZ, 0, 5.9604644775390625e-08 ;  /* 0x00000001ff447431 */ /* 0x000ff600000001ff */
[----:B------:R-:W-:Y:S01]  /*6c80*/  @!UPT UIADD3 URZ, UPT, UPT, URZ, URZ, URZ ;  /* 0x000000fffffff290 */ /* 0x000fe2000fffe0ff */
[----:B------:R2:W3:Y:S04]  /*6c90*/  @P1 LDS.128 R60, [R104+UR45+0x200] ;  /* 0x0002002d683c1984 */ /* 0x0004e80008000c00 */
[----:B------:R2:W4:Y:S04]  /*6ca0*/  @P1 LDS.128 R64, [R103+0x200] ;  /* 0x0002000067401984 */ /* 0x0005280000000c00 */
[----:B------:R2:W1:Y:S04]  /*6cb0*/  @P1 LDS.128 R72, [R104+UR45+0xa00] ;  /* 0x000a002d68481984 */ /* 0x0004680008000c00 */
[----:B------:R2:W1:Y:S02]  /*6cc0*/  @P1 LDS.128 R76, [R103+0xa00] ;  /* 0x000a0000674c1984 */ /* 0x0004640000000c00 */
.L_x_106:
[----:B------:R-:W-:Y:S05]  /*6cd0*/  BSYNC B1 ;  /* 0x0000000000017941 */ /* 0x000fea0003800000 */
.L_x_105:
[----:B------:R-:W-:Y:S02]  /*6ce0*/  ISETP.NE.AND P1, PT, R98, R2, PT ;  /* 0x000000026200720c */ /* 0x000fe40003f25270 */
[----:B------:R-:W-:Y:S01]  /*6cf0*/  MOV R39, RZ ;  /* 0x000000ff00277202 */ /* 0x000fe20000000f00 */
[----:B------:R-:W-:Y:S10]  /*6d00*/  @P0 BRA `(.L_x_110) ;  /* 0x0000000000080947 */ /* 0x000ff40003800000 */
[----:B------:R-:W5:Y:S02]  /*6d10*/  SYNCS.PHASECHK.TRANS64.TRYWAIT P0, [R58+URZ+0xd0], R3 ;  /* 0x0000d0033a0075a7 */ /* 0x000f6400080011ff */
[----:B-----5:R-:W-:Y:S05]  /*6d20*/  @!P0 BRA `(.L_x_111) ;  /* 0x0000008000c48947 */ /* 0x020fea0003800000 */
.L_x_110:
[----:B------:R-:W-:Y:S01]  /*6d30*/  IMAD.MOV.U32 R38, RZ, RZ, RZ ;  /* 0x000000ffff267224 */ /* 0x000fe200078e00ff */
[----:B------:R-:W-:Y:S02]  /*6d40*/  CS2R R36, SRZ ;  /* 0x0000000000247805 */ /* 0x000fe4000001ff00 */
        /* <DEDUP_REMOVED lines=13> */
[----:B-1----:R-:W-:Y:S01]  /*6e20*/  CS2R R4, SRZ ;  /* 0x0000000000047805 */ /* 0x002fe2000001ff00 */
[----:B------:R-:W-:Y:S06]  /*6e30*/  @P1 BRA `(.L_x_112) ;  /* 0x0000000000bc1947 */ /* 0x000fec0003800000 */
[----:B------:R-:W-:Y:S11]  /*6e40*/  LOP3.LUT P0, RZ, R0, 0x3, R99, 0x48, !PT ;  /* 0x0000000300ff7812 */ /* 0x000ff60007804863 */
[----:B------:R-:W-:Y:S02]  /*6e50*/  @!UPT UIADD3 URZ, UPT, UPT, URZ, URZ, URZ ;  /* 0x000000fffffff290 */ /* 0x000fe4000fffe0ff */
[----:B------:R-:W-:Y:S05]  /*6e60*/  @!P0 BRA `(.L_x_113) ;  /* 0x0000000000408947 */ /* 0x000fea0003800000 */
[----:B------:R-:W1:Y:S01]  /*6e70*/  LDCU.64 UR8, c[0x4][0x70] ;  /* 0x01000e00ff0877ac */ /* 0x000e620008000a00 */
[----:B------:R-:W-:Y:S01]  /*6e80*/  MOV R15, 0x0 ;  /* 0x00000000000f7802 */ /* 0x000fe20000000f00 */
[----:B------:R-:W-:Y:S02]  /*6e90*/  HFMA2 R12, -RZ, RZ, 0, 5.9604644775390625e-08 ;  /* 0x00000001ff0c7431 */ /* 0x000fe400000001ff */
[----:B------:R-:W-:Y:S02]  /*6ea0*/  IMAD.MOV.U32 R8, RZ, RZ, 0x192 ;  /* 0x00000192ff087424 */ /* 0x000fe400078e00ff */
[----:B------:R-:W-:Y:S01]  /*6eb0*/  IMAD.MOV.U32 R13, RZ, RZ, RZ ;  /* 0x000000ffff0d7224 */ /* 0x000fe200078e00ff */
[----:B------:R-:W5:Y:S01]  /*6ec0*/  LDCU.64 UR6, c[0x4][0x78] ;  /* 0x01000f00ff0677ac */ /* 0x000f620008000a00 */
[----:B------:R-:W2:Y:S01]  /*6ed0*/  LDC.64 R14, c[0x4][R15] ;  /* 0x010000000f0e7b82 */ /* 0x000ea20000000a00 */
[----:B------:R-:W3:Y:S01]  /*6ee0*/  LDCU.64 UR4, c[0x4][0x10] ;  /* 0x01000200ff0477ac */ /* 0x000ee20008000a00 */
[----:B-1----:R-:W-:Y:S01]  /*6ef0*/  MOV R5, UR9 ;  /* 0x0000000900057c02 */ /* 0x002fe20008000f00 */
[----:B------:R-:W-:Y:S01]  /*6f00*/  IMAD.U32 R4, RZ, RZ, UR8 ;  /* 0x00000008ff047e24 */ /* 0x000fe2000f8e00ff */
[----:B-----5:R-:W-:Y:S01]  /*6f10*/  MOV R7, UR7 ;  /* 0x0000000700077c02 */ /* 0x020fe20008000f00 */
[----:B------:R-:W-:Y:S01]  /*6f20*/  IMAD.U32 R6, RZ, RZ, UR6 ;  /* 0x00000006ff067e24 */ /* 0x000fe2000f8e00ff */
[----:B---3--:R-:W-:Y:S01]  /*6f30*/  MOV R11, UR5 ;  /* 0x00000005000b7c02 */ /* 0x008fe20008000f00 */
[----:B------:R-:W-:Y:S02]  /*6f40*/  IMAD.U32 R10, RZ, RZ, UR4 ;  /* 0x00000004ff0a7e24 */ /* 0x000fe4000f8e00ff */
[----:B------:R-:W-:Y:S07]  /*6f50*/  LEPC R20, `(.L_x_113) ;  /* 0x000000001014794e */ /* 0x000fee0000000000 */
[----:B--2-4-:R-:W-:Y:S05]  /*6f60*/  CALL.ABS.NOINC R14 ;  /* 0x000000000e007343 */ /* 0x014fea0003c00000 */
.L_x_113:
[----:B------:R-:W-:Y:S05]  /*6f70*/  WARPSYNC.ALL ;  /* 0x0000000000007948 */ /* 0x000fea0003800000 */
[C---:B------:R-:W-:Y:S01]  /*6f80*/  R2UR UR4, R59.reuse ;  /* 0x000000003b0472ca */ /* 0x040fe200000e0000 */
[----:B------:R-:W-:Y:S05]  /*6f90*/  VIADD R0, R59, 0x40 ;  /* 0x000000403b007836 */ /* 0x000fea0000000000 */
[----:B------:R-:W-:Y:S04]  /*6fa0*/  SHF.R.U32.HI R0, RZ, 0x15, R0 ;  /* 0x00000015ff007819 */ /* 0x000fe80000011600 */
[----:B------:R-:W-:Y:S03]  /*6fb0*/  LOP3.LUT P0, RZ, R0, 0x3, R99, 0x48, !PT ;  /* 0x0000000300ff7812 */ /* 0x000fe60007804863 */
[----:B------:R-:W1:Y:S10]  /*6fc0*/  LDTM.x16 R24, tmem[UR4] ;  /* 0x00000004001879ee */ /* 0x000e740008240000 */
[----:B-1----:R-:W-:Y:S05]  /*6fd0*/  @!P0 BRA `(.L_x_114) ;  /* 0x0000000000408947 */ /* 0x002fea0003800000 */
        /* <DEDUP_REMOVED lines=16> */
.L_x_114:
[----:B------:R-:W-:Y:S05]  /*70e0*/  WARPSYNC.ALL ;  /* 0x0000000000007948 */ /* 0x000fea0003800000 */
[----:B------:R-:W-:Y:S11]  /*70f0*/  R2UR UR4, R59 ;  /* 0x000000003b0472ca */ /* 0x000ff600000e0000 */
[----:B------:R-:W-:Y:S02]  /*7100*/  @!UPT UIADD3 URZ, UPT, UPT, URZ, URZ, URZ ;  /* 0x000000fffffff290 */ /* 0x000fe4000fffe0ff */
[----:B------:R-:W1:Y:S02]  /*7110*/  LDTM.x16 R4, tmem[UR4+0x40] ;  /* 0x00004004000479ee */ /* 0x000e640008240000 */
[----:B-1----:R-:W-:Y:S01]  /*7120*/  NOP ;  /* 0x0000000000007918 */ /* 0x002fe20000000000 */
.L_x_112:
[----:B---3--:R-:W-:Y:S01]  /*7130*/  SHF.L.U32 R20, R60, 0x10, RZ ;  /* 0x000000103c147819 */ /* 0x008fe200000006ff */
[----:B------:R-:W-:Y:S01]  /*7140*/  FMUL R0, R52, R24 ;  /* 0x0000001834007220 */ /* 0x000fe20000400000 */
[----:B------:R-:W-:Y:S01]  /*7150*/  ISETP.NE.AND P0, PT, R98, R2, PT ;  /* 0x000000026200720c */ /* 0x000fe20003f05270 */
[----:B------:R-:W-:Y:S01]  /*7160*/  FMUL R2, R52, R25 ;  /* 0x0000001934027220 */ /* 0x000fe20000400000 */
[----:B------:R-:W-:Y:S01]  /*7170*/  LOP3.LUT R21, R60, 0xffff0000, RZ, 0xc0, !PT ;  /* 0xffff00003c157812 */ /* 0x000fe200078ec0ff */
[----:B------:R-:W-:Y:S01]  /*7180*/  FFMA R0, R53, R20, R0 ;  /* 0x0000001435007223 */ /* 0x000fe20000000000 */
[C---:B------:R-:W-:Y:S01]  /*7190*/  SHF.L.U32 R22, R61.reuse, 0x10, RZ ;  /* 0x000000103d167819 */ /* 0x040fe200000006ff */
[----:B------:R-:W-:Y:S01]  /*71a0*/  FMUL R3, R52, R26 ;  /* 0x0000001a34037220 */ /* 0x000fe20000400000 */
[----:B------:R-:W-:Y:S01]  /*71b0*/  LOP3.LUT R23, R61, 0xffff0000, RZ, 0xc0, !PT ;  /* 0xffff00003d177812 */ /* 0x000fe200078ec0ff */
[C---:B------:R-:W-:Y:S01]  /*71c0*/  FFMA R2, R53.reuse, R21, R2 ;  /* 0x0000001535027223 */ /* 0x040fe20000000002 */
[----:B------:R-:W-:Y:S01]  /*71d0*/  SHF.L.U32 R40, R62, 0x10, RZ ;  /* 0x000000103e287819 */ /* 0x000fe200000006ff */
[----:B------:R-:W-:Y:S01]  /*71e0*/  FMUL R20, R52, R27 ;  /* 0x0000001b34147220 */ /* 0x000fe20000400000 */
[----:B------:R-:W-:Y:S01]  /*71f0*/  LOP3.LUT R41, R62, 0xffff0000, RZ, 0xc0, !PT ;  /* 0xffff00003e297812 */ /* 0x000fe200078ec0ff */
[----:B------:R-:W-:Y:S01]  /*7200*/  FFMA R3, R53, R22, R3 ;  /* 0x0000001635037223 */ /* 0x000fe20000000003 */
[----:B------:R-:W-:Y:S01]  /*7210*/  F2FP.BF16.F32.PACK_AB R108, R2, R0 ;  /* 0x00000000026c723e */ /* 0x000fe200000010ff */
[C---:B------:R-:W-:Y:S01]  /*7220*/  FMUL R21, R52.reuse, R28 ;  /* 0x0000001c34157220 */ /* 0x040fe20000400000 */
[----:B------:R-:W-:Y:S01]  /*7230*/  LOP3.LUT R42, R77, 0xffff0000, RZ, 0xc0, !PT ;  /* 0xffff00004d2a7812 */ /* 0x000fe200078ec0ff */
[----:B------:R-:W-:Y:S01]  /*7240*/  FMUL R22, R52, R29 ;  /* 0x0000001d34167220 */ /* 0x000fe20000400000 */
[----:B------:R-:W-:Y:S01]  /*7250*/  SHF.L.U32 R54, R78, 0x10, RZ ;  /* 0x000000104e367819 */ /* 0x000fe200000006ff */
[----:B------:R-:W-:Y:S01]  /*7260*/  FFMA R20, R53, R23, R20 ;  /* 0x0000001735147223 */ /* 0x000fe20000000014 */
[----:B------:R-:W-:Y:S01]  /*7270*/  SHF.L.U32 R23, R63, 0x10, RZ ;  /* 0x000000103f177819 */ /* 0x000fe200000006ff */
[----:B------:R-:W-:Y:S01]  /*7280*/  FFMA R21, R53, R40, R21 ;  /* 0x0000002835157223 */ /* 0x000fe20000000015 */
[----:B------:R-:W-:Y:S01]  /*7290*/  LOP3.LUT R40, R63, 0xffff0000, RZ, 0xc0, !PT ;  /* 0xffff00003f287812 */ /* 0x000fe200078ec0ff */
[C---:B------:R-:W-:Y:S01]  /*72a0*/  FFMA R22, R53.reuse, R41, R22 ;  /* 0x0000002935167223 */ /* 0x040fe20000000016 */
[----:B------:R-:W-:Y:S01]  /*72b0*/  F2FP.BF16.F32.PACK_AB R109, R20, R3 ;  /* 0x00000003146d723e */ /* 0x000fe200000010ff */
[----:B------:R-:W-:Y:S01]  /*72c0*/  FMUL R0, R52, R30 ;  /* 0x0000001e34007220 */ /* 0x000fe20000400000 */
[----:B----4-:R-:W-:Y:S01]  /*72d0*/  LOP3.LUT R41, R66, 0xffff0000, RZ, 0xc0, !PT ;  /* 0xffff000042297812 */ /* 0x010fe200078ec0ff */
[----:B------:R-:W-:Y:S01]  /*72e0*/  FMUL R2, R52, R31 ;  /* 0x0000001f34027220 */ /* 0x000fe20000400000 */
[----:B------:R-:W-:Y:S01]  /*72f0*/  F2FP.BF16.F32.PACK_AB R110, R22, R21 ;  /* 0x00000015166e723e */ /* 0x000fe200000010ff */
[C---:B------:R-:W-:Y:S01]  /*7300*/  FFMA R0, R53.reuse, R23, R0 ;  /* 0x0000001735007223 */ /* 0x040fe20000000000 */
[C---:B------:R-:W-:Y:S01]  /*7310*/  SHF.L.U32 R22, R64.reuse, 0x10, RZ ;  /* 0x0000001040167819 */ /* 0x040fe200000006ff */
[----:B------:R-:W-:Y:S01]  /*7320*/  FFMA R2, R53, R40, R2 ;  /* 0x0000002835027223 */ /* 0x000fe20000000002 */
[----:B------:R-:W-:Y:S01]  /*7330*/  LOP3.LUT R23, R64, 0xffff0000, RZ, 0xc0, !PT ;  /* 0xffff000040177812 */ /* 0x000fe200078ec0ff */
[C---:B------:R-:W-:Y:S01]  /*7340*/  FMUL R3, R52.reuse, R32 ;  /* 0x0000002034037220 */ /* 0x040fe20000400000 */
[----:B------:R-:W-:Y:S01]  /*7350*/  SHF.L.U32 R40, R65, 0x10, RZ ;  /* 0x0000001041287819 */ /* 0x000fe200000006ff */
[----:B------:R-:W-:Y:S01]  /*7360*/  FMUL R20, R52, R33 ;  /* 0x0000002134147220 */ /* 0x000fe20000400000 */
[----:B------:R-:W-:Y:S01]  /*7370*/  F2FP.BF16.F32.PACK_AB R111, R2, R0 ;  /* 0x00000000026f723e */ /* 0x000fe200000010ff */
[----:B------:R-:W-:Y:S01]  /*7380*/  FMUL R21, R52, R34 ;  /* 0x0000002234157220 */ /* 0x000fe20000400000 */
[----:B------:R-:W-:Y:S01]  /*7390*/  LOP3.LUT R55, R78, 0xffff0000, RZ, 0xc0, !PT ;  /* 0xffff00004e377812 */ /* 0x000fe200078ec0ff */
[----:B------:R-:W-:Y:S01]  /*73a0*/  FFMA R3, R53, R22, R3 ;  /* 0x0000001635037223 */ /* 0x000fe20000000003 */
[----:B------:R-:W-:Y:S01]  /*73b0*/  SHF.L.U32 R56, R79, 0x10, RZ ;  /* 0x000000104f387819 */ /* 0x000fe200000006ff */
[----:B------:R-:W-:Y:S01]  /*73c0*/  FFMA R20, R53, R23, R20 ;  /* 0x0000001735147223 */ /* 0x000fe20000000014 */
[----:B------:R-:W-:Y:S01]  /*73d0*/  LOP3.LUT R23, R65, 0xffff0000, RZ, 0xc0, !PT ;  /* 0xffff000041177812 */ /* 0x000fe200078ec0ff */
[----:B------:R-:W-:Y:S01]  /*73e0*/  FFMA R21, R53, R40, R21 ;  /* 0x0000002835157223 */ /* 0x000fe20000000015 */
[----:B------:R-:W-:Y:S01]  /*73f0*/  SHF.L.U32 R40, R66, 0x10, RZ ;  /* 0x0000001042287819 */ /* 0x000fe200000006ff */
[----:B------:R-:W-:Y:S01]  /*7400*/  FMUL R0, R52, R35 ;  /* 0x0000002334007220 */ /* 0x000fe20000400000 */
[----:B------:R-:W-:Y:S01]  /*7410*/  F2FP.BF16.F32.PACK_AB R112, R20, R3 ;  /* 0x000000031470723e */ /* 0x000fe200000010ff */
[C---:B------:R-:W-:Y:S01]  /*7420*/  FMUL R2, R52.reuse, R36 ;  /* 0x0000002434027220 */ /* 0x040fe20000400000 */
[----:B------:R-:W-:Y:S01]  /*7430*/  LOP3.LUT R57, R79, 0xffff0000, RZ, 0xc0, !PT ;  /* 0xffff00004f397812 */ /* 0x000fe200078ec0ff */
[----:B------:R-:W-:Y:S01]  /*7440*/  FMUL R22, R52, R37 ;  /* 0x0000002534167220 */ /* 0x000fe20000400000 */
[----:B------:R-:W-:Y:S01]  /*7450*/  ISETP.NE.AND P1, PT, R98, RZ, PT ;  /* 0x000000ff6200720c */ /* 0x000fe20003f25270 */
[----:B------:R-:W-:Y:S01]  /*7460*/  FFMA R0, R53, R23, R0 ;  /* 0x0000001735007223 */ /* 0x000fe20000000000 */
[----:B------:R-:W-:Y:S01]  /*7470*/  SHF.L.U32 R23, R67, 0x10, RZ ;  /* 0x0000001043177819 */ /* 0x000fe200000006ff */
[----:B------:R-:W-:Y:S01]  /*7480*/  FFMA R2, R53, R40, R2 ;  /* 0x0000002835027223 */ /* 0x000fe20000000002 */
[----:B------:R-:W-:Y:S01]  /*7490*/  LOP3.LUT R40, R67, 0xffff0000, RZ, 0xc0, !PT ;  /* 0xffff000043287812 */ /* 0x000fe200078ec0ff */
[----:B------:R1:W-:Y:S01]  /*74a0*/  @!P0 STS.128 [R104+UR45+0x200], R108 ;  /* 0x0002006c68008988 */ /* 0x0003e20008000c2d */
[----:B------:R-:W-:Y:S01]  /*74b0*/  F2FP.BF16.F32.PACK_AB R113, R0, R21 ;  /* 0x000000150071723e */ /* 0x000fe200000010ff */
[C---:B------:R-:W-:Y:S01]  /*74c0*/  FFMA R22, R53.reuse, R41, R22 ;  /* 0x0000002935167223 */ /* 0x040fe20000000016 */
[----:B------:R-:W-:Y:S01]  /*74d0*/  LOP3.LUT R41, R74, 0xffff0000, RZ, 0xc0, !PT ;  /* 0xffff00004a297812 */ /* 0x000fe200078ec0ff */
[C---:B------:R-:W-:Y:S01]  /*74e0*/  FMUL R3, R52.reuse, R38 ;  /* 0x0000002634037220 */ /* 0x040fe20000400000 */
[C---:B------:R-:W-:Y:S01]  /*74f0*/  FMUL R20, R52.reuse, R39 ;  /* 0x0000002734147220 */ /* 0x040fe20000400000 */
        /* <DEDUP_REMOVED lines=9> */
[C---:B------:R-:W-:Y:S01]  /*7590*/  FFMA R0, R53.reuse, R22, R0 ;  /* 0x0000001635007223 */ /* 0x040fe20000000000 */
[C---:B------:R-:W-:Y:S01]  /*75a0*/  FFMA R2, R53.reuse, R23, R2 ;  /* 0x0000001735027223 */ /* 0x040fe20000000002 */
[----:B------:R-:W-:Y:S01]  /*75b0*/  F2FP.BF16.F32.PACK_AB R115, R20, R3 ;  /* 0x000000031473723e */ /* 0x000fe200000010ff */
[----:B------:R-:W-:Y:S01]  /*75c0*/  FFMA R21, R53, R40, R21 ;  /* 0x0000002835157223 */ /* 0x000fe20000000015 */
[----:B------:R-:W-:Y:S01]  /*75d0*/  LOP3.LUT R23, R73, 0xffff0000, RZ, 0xc0, !PT ;  /* 0xffff000049177812 */ /* 0x000fe200078ec0ff */
[----:B------:R-:W-:Y:S01]  /*75e0*/  FMUL R3, R52, R7 ;  /* 0x0000000734037220 */ /* 0x000fe20000400000 */
[----:B------:R-:W-:Y:S01]  /*75f0*/  SHF.L.U32 R40, R74, 0x10, RZ ;  /* 0x000000104a287819 */ /* 0x000fe200000006ff */
[----:B------:R1:W-:Y:S01]  /*7600*/  @!P0 STS.128 [R103+0x200], R112 ;  /* 0x0002007067008388 */ /* 0x0003e20000000c00 */
[C---:B------:R-:W-:Y:S01]  /*7610*/  FMUL R20, R52.reuse, R8 ;  /* 0x0000000834147220 */ /* 0x040fe20000400000 */
[----:B------:R-:W-:Y:S01]  /*7620*/  FMUL R22, R52, R9 ;  /* 0x0000000934167220 */ /* 0x000fe20000400000 */
[C---:B------:R-:W-:Y:S01]  /*7630*/  FFMA R3, R53.reuse, R23, R3 ;  /* 0x0000001735037223 */ /* 0x040fe20000000003 */
[----:B------:R-:W-:Y:S01]  /*7640*/  F2FP.BF16.F32.PACK_AB R116, R2, R0 ;  /* 0x000000000274723e */ /* 0x000fe200000010ff */
[----:B------:R-:W-:Y:S01]  /*7650*/  FFMA R20, R53, R40, R20 ;  /* 0x0000002835147223 */ /* 0x000fe20000000014 */
[C---:B------:R-:W-:Y:S01]  /*7660*/  SHF.L.U32 R23, R75.reuse, 0x10, RZ ;  /* 0x000000104b177819 */ /* 0x040fe200000006ff */
[C---:B------:R-:W-:Y:S01]  /*7670*/  FMUL R0, R52.reuse, R10 ;  /* 0x0000000a34007220 */ /* 0x040fe20000400000 */
[----:B------:R-:W-:Y:S01]  /*7680*/  LOP3.LUT R40, R75, 0xffff0000, RZ, 0xc0, !PT ;  /* 0xffff00004b287812 */ /* 0x000fe200078ec0ff */
[C---:B------:R-:W-:Y:S01]  /*7690*/  FFMA R22, R53.reuse, R41, R22 ;  /* 0x0000002935167223 */ /* 0x040fe20000000016 */
[C---:B------:R-:W-:Y:S01]  /*76a0*/  FMUL R2, R52.reuse, R11 ;  /* 0x0000000b34027220 */ /* 0x040fe20000400000 */
[----:B------:R-:W-:Y:S01]  /*76b0*/  FFMA R0, R53, R23, R0 ;  /* 0x0000001735007223 */ /* 0x000fe20000000000 */
[----:B------:R-:W-:Y:S01]  /*76c0*/  F2FP.BF16.F32.PACK_AB R117, R3, R21 ;  /* 0x000000150375723e */ /* 0x000fe200000010ff */
[----:B------:R-:W-:Y:S01]  /*76d0*/  FMUL R3, R52, R12 ;  /* 0x0000000c34037220 */ /* 0x000fe20000400000 */
[----:B------:R-:W-:Y:S01]  /*76e0*/  FFMA R2, R53, R40, R2 ;  /* 0x0000002835027223 */ /* 0x000fe20000000002 */
[----:B------:R-:W-:Y:S01]  /*76f0*/  SHF.L.U32 R23, R76, 0x10, RZ ;  /* 0x000000104c177819 */ /* 0x000fe200000006ff */
[----:B------:R-:W-:Y:S01]  /*7700*/  FMUL R21, R52, R14 ;  /* 0x0000000e34157220 */ /* 0x000fe20000400000 */
[----:B------:R-:W-:Y:S01]  /*7710*/  F2FP.BF16.F32.PACK_AB R118, R22, R20 ;  /* 0x000000141676723e */ /* 0x000fe200000010ff */
[----:B------:R-:W-:Y:S01]  /*7720*/  FMUL R20, R52, R13 ;  /* 0x0000000d34147220 */ /* 0x000fe20000400000 */
[----:B------:R-:W-:Y:S01]  /*7730*/  LOP3.LUT R40, R76, 0xffff0000, RZ, 0xc0, !PT ;  /* 0xffff00004c287812 */ /* 0x000fe200078ec0ff */
[C---:B------:R-:W-:Y:S01]  /*7740*/  FMUL R22, R52.reuse, R15 ;  /* 0x0000000f34167220 */ /* 0x040fe20000400000 */
[----:B------:R-:W-:Y:S01]  /*7750*/  SHF.L.U32 R41, R77, 0x10, RZ ;  /* 0x000000104d297819 */ /* 0x000fe200000006ff */
[C---:B------:R-:W-:Y:S01]  /*7760*/  FFMA R3, R53.reuse, R23, R3 ;  /* 0x0000001735037223 */ /* 0x040fe20000000003 */
[C---:B------:R-:W-:Y:S01]  /*7770*/  FMUL R23, R52.reuse, R16 ;  /* 0x0000001034177220 */ /* 0x040fe20000400000 */
[C---:B------:R-:W-:Y:S01]  /*7780*/  FFMA R20, R53.reuse, R40, R20 ;  /* 0x0000002835147223 */ /* 0x040fe20000000014 */
[C---:B------:R-:W-:Y:S01]  /*7790*/  FMUL R40, R52.reuse, R17 ;  /* 0x0000001134287220 */ /* 0x040fe20000400000 */
[C---:B------:R-:W-:Y:S01]  /*77a0*/  FFMA R21, R53.reuse, R41, R21 ;  /* 0x0000002935157223 */ /* 0x040fe20000000015 */
[C---:B------:R-:W-:Y:S01]  /*77b0*/  FFMA R22, R53.reuse, R42, R22 ;  /* 0x0000002a35167223 */ /* 0x040fe20000000016 */
[C---:B------:R-:W-:Y:S01]  /*77c0*/  FMUL R41, R52.reuse, R18 ;  /* 0x0000001234297220 */ /* 0x040fe20000400000 */
[----:B------:R-:W-:Y:S01]  /*77d0*/  FMUL R42, R52, R19 ;  /* 0x00000013342a7220 */ /* 0x000fe20000400000 */
[----:B------:R-:W-:Y:S01]  /*77e0*/  F2FP.BF16.F32.PACK_AB R119, R2, R0 ;  /* 0x000000000277723e */ /* 0x000fe200000010ff */
[C---:B------:R-:W-:Y:S01]  /*77f0*/  FFMA R23, R53.reuse, R54, R23 ;  /* 0x0000003635177223 */ /* 0x040fe20000000017 */
[C---:B------:R-:W-:Y:S01]  /*7800*/  FFMA R40, R53.reuse, R55, R40 ;  /* 0x0000003735287223 */ /* 0x040fe20000000028 */
[C---:B------:R-:W-:Y:S01]  /*7810*/  FFMA R41, R53.reuse, R56, R41 ;  /* 0x0000003835297223 */ /* 0x040fe20000000029 */
[----:B------:R-:W-:Y:S01]  /*7820*/  FFMA R42, R53, R57, R42 ;  /* 0x00000039352a7223 */ /* 0x000fe2000000002a */
[----:B------:R1:W-:Y:S01]  /*7830*/  @!P0 STS.128 [R104+UR45+0xa00], R116 ;  /* 0x000a007468008988 */ /* 0x0003e20008000c2d */
[----:B------:R-:W-:Y:S02]  /*7840*/  F2FP.BF16.F32.PACK_AB R21, R22, R21 ;  /* 0x000000151615723e */ /* 0x000fe400000010ff */
[----:B------:R-:W-:Y:S02]  /*7850*/  F2FP.BF16.F32.PACK_AB R22, R40, R23 ;  /* 0x000000172816723e */ /* 0x000fe400000010ff */
[----:B------:R-:W-:Y:S02]  /*7860*/  F2FP.BF16.F32.PACK_AB R20, R20, R3 ;  /* 0x000000031414723e */ /* 0x000fe400000010ff */
[----:B------:R-:W-:Y:S05]  /*7870*/  F2FP.BF16.F32.PACK_AB R23, R42, R41 ;  /* 0x000000292a17723e */ /* 0x000fea00000010ff */
[----:B------:R1:W-:Y:S01]  /*7880*/  @!P0 STS.128 [R103+0xa00], R20 ;  /* 0x000a001467008388 */ /* 0x0003e20000000c00 */
[----:B------:R-:W-:Y:S01]  /*7890*/  @!PT LDS RZ, [RZ] ;  /* 0x00000000fffff984 */ /* 0x000fe20000000800 */
[----:B------:R-:W-:Y:S01]  /*78a0*/  @!PT LDS RZ, [RZ] ;  /* 0x00000000fffff984 */ /* 0x000fe20000000800 */
[----:B------:R-:W-:Y:S01]  /*78b0*/  @!PT LDS RZ, [RZ] ;  /* 0x00000000fffff984 */ /* 0x000fe20000000800 */
[----:B------:R-:W-:Y:S01]  /*78c0*/  @!PT LDS RZ, [RZ] ;  /* 0x00000000fffff984 */ /* 0x000fe20000000800 */
[----:B------:R3:W-:Y:S07]  /*78d0*/  MEMBAR.ALL.CTA ;  /* 0x0000000000007992 */ /* 0x0007ee0000008000 */
[----:B---3--:R-:W3:Y:S01]  /*78e0*/  FENCE.VIEW.ASYNC.S ;  /* 0x00000000000073c6 */ /* 0x008ee20000000000 */
[----:B------:R-:W-:Y:S05]  /*78f0*/  WARPSYNC.ALL ;  /* 0x0000000000007948 */ /* 0x000fea0003800000 */
[----:B------:R-:W-:Y:S01]  /*7900*/  BSSY.RECONVERGENT B0, `(.L_x_115) ;  /* 0x0000011000007945 */ /* 0x000fe20003800200 */
[----:B---3--:R-:W-:Y:S06]  /*7910*/  BAR.SYNC.DEFER_BLOCKING 0x1, 0x80 ;  /* 0x0042000000007b1d */ /* 0x008fec0000010000 */
[----:B------:R-:W-:Y:S05]  /*7920*/  @P1 BRA `(.L_x_116) ;  /* 0x0000000000381947 */ /* 0x000fea0003800000 */
[----:B------:R-:W-:Y:S02]  /*7930*/  UIADD3 UR4, UPT, UPT, UR45, 0x200, URZ ;  /* 0x000002002d047890 */ /* 0x000fe4000fffe0ff */
[----:B------:R-:W-:Y:S01]  /*7940*/  UIADD3 UR8, UP0, UPT, UR58, 0xa80, URZ ;  /* 0x00000a803a087890 */ /* 0x000fe2000ff1e0ff */
[----:B------:R-:W-:Y:S01]  /*7950*/  UMOV UR43, UR44 ;  /* 0x0000002c002b7c82 */ /* 0x000fe20008000000 */
[----:B------:R-:W-:Y:S02]  /*7960*/  UIADD3 UR5, UPT, UPT, UR41, 0x40, URZ ;  /* 0x0000004029057890 */ /* 0x000fe4000fffe0ff */
[----:B------:R-:W-:Y:S01]  /*7970*/  MOV R88, UR4 ;  /* 0x0000000400587c02 */ /* 0x000fe20008000f00 */
[----:B------:R-:W-:Y:S02]  /*7980*/  UIADD3.X UR9, UPT, UPT, URZ, UR59, URZ, UP0, !UPT ;  /* 0x0000003bff097290 */ /* 0x000fe400087fe4ff */
[----:B------:R-:W-:Y:S01]  /*7990*/  UIADD3 UR4, UPT, UPT, UR45, 0xa00, URZ ;  /* 0x00000a002d047890 */ /* 0x000fe2000fffe0ff */
[----:B------:R-:W-:Y:S01]  /*79a0*/  R2UR UR40, R88 ;  /* 0x00000000582872ca */ /* 0x000fe200000e0000 */
[----:B------:R-:W-:Y:S01]  /*79b0*/  UMOV UR6, UR42 ;  /* 0x0000002a00067c82 */ /* 0x000fe20008000000 */
[----:B------:R-:W-:Y:S11]  /*79c0*/  UMOV UR7, UR44 ;  /* 0x0000002c00077c82 */ /* 0x000ff60008000000 */
[----:B------:R3:W-:Y:S01]  /*79d0*/  UTMASTG.3D [UR40], [UR8] ;  /* 0x00000028080073b5 */ /* 0x0007e20008010000 */
[----:B------:R3:W-:Y:S01]  /*79e0*/  UTMASTG.3D [UR4], [UR8] ;  /* 0x00000004080073b5 */ /* 0x0007e20008010000 */
[----:B------:R0:W-:Y:S01]  /*79f0*/  UTMACMDFLUSH ;  /* 0x00000000000079b7 */ /* 0x0001e20000000000 */
[----:B---3--:R-:W-:Y:S04]  /*7a00*/  DEPBAR.LE SB0, 0x1 ;  /* 0x000080400000791a */ /* 0x008fe80000000000 */
.L_x_116:
[----:B------:R-:W-:Y:S05]  /*7a10*/  BSYNC.RECONVERGENT B0 ;  /* 0x0000000000007941 */ /* 0x000fea0003800200 */
.L_x_115:
[----:B------:R-:W-:Y:S01]  /*7a20*/  BAR.SYNC.DEFER_BLOCKING 0x1, 0x80 ;  /* 0x0042000000007b1d */ /* 0x000fe20000010000 */
[----:B------:R-:W-:Y:S01]  /*7a30*/  ISETP.NE.AND P1, PT, R105, RZ, PT ;  /* 0x000000ff6900720c */ /* 0x000fe20003f25270 */
[----:B------:R-:W-:Y:S01]  /*7a40*/  UISETP.NE.AND UP0, UPT, UR56, URZ, UPT ;  /* 0x000000ff3800728c */ /* 0x000fe2000bf05270 */
[----:B------:R-:W-:Y:S11]  /*7a50*/  LEA R2, R68, UR45, 0x3 ;  /* 0x0000002d44027c11 */ /* 0x000ff6000f8e18ff */
[----:B------:R-:W-:Y:S01]  /*7a60*/  @P1 SHF.L.U32 R3, RZ, 0x1f, RZ ;  /* 0x0000001fff031819 */ /* 0x000fe200000006ff */
[----:B------:R-:W-:Y:S06]  /*7a70*/  BRA.U !UP0, `(.L_x_117) ;  /* 0x0000000108247547 */ /* 0x000fec000b800000 */
[----:B-1----:R-:W-:Y:S01]  /*7a80*/  IMAD.U32 R20, RZ, RZ, UR57 ;  /* 0x00000039ff147e24 */ /* 0x002fe2000f8e00ff */
[----:B------:R-:W-:Y:S01]  /*7a90*/  MOV R0, UR37 ;  /* 0x0000002500007c02 */ /* 0x000fe20008000f00 */
[----:B------:R-:W-:Y:S03]  /*7aa0*/  UIADD3 UR57, UPT, UPT, UR57, 0x1, URZ ;  /* 0x0000000139397890 */ /* 0x000fe6000fffe0ff */
[----:B------:R-:W-:Y:S01]  /*7ab0*/  @P1 LEA R20, R20, UR45, 0x3 ;  /* 0x0000002d14141c11 */ /* 0x000fe2000f8e18ff */
[----:B------:R-:W-:Y:S04]  /*7ac0*/  UISETP.NE.AND UP0, UPT, UR57, 0x4, UPT ;  /* 0x000000043900788c */ /* 0x000fe8000bf05270 */
[----:B------:R-:W-:Y:S01]  /*7ad0*/  @P1 VIADD R20, R20, 0x80 ;  /* 0x0000008014141836 */ /* 0x000fe20000000000 */
[----:B------:R-:W-:Y:S04]  /*7ae0*/  USEL UR57, UR57, URZ, UP0 ;  /* 0x000000ff39397287 */ /* 0x000fe80008000000 */
[----:B------:R-:W-:Y:S04]  /*7af0*/  @P1 PRMT R0, R0, 0x654, R20 ;  /* 0x0000065400001816 */ /* 0x000fe80000000014 */
[----:B------:R3:W-:Y:S04]  /*7b00*/  @P1 SYNCS.ARRIVE.TRANS64.RED.A1T0 RZ, [R0+URZ], RZ ;  /* 0x000000ff00ff19a7 */ /* 0x0007e800081004ff */
.L_x_117:
[----:B------:R-:W4:Y:S01]  /*7b10*/  @P1 SYNCS.PHASECHK.TRANS64.TRYWAIT P0, [R2+URZ+0x60], R3 ;  /* 0x00006003020015a7 */ /* 0x000f2200080011ff */
[----:B------:R-:W-:Y:S01]  /*7b20*/  BSSY B1, `(.L_x_118) ;  /* 0x0000014000017945 */ /* 0x000fe20003800000 */
[----:B----4-:R-:W-:Y:S03]  /*7b30*/  @P1 SEL R70, RZ, 0x1, !P0 ;  /* 0x00000001ff461807 */ /* 0x010fe60004000000 */
[----:B------:R-:W-:Y:S05]  /*7b40*/  @!P1 BRA `(.L_x_119) ;  /* 0x0000000000449947 */ /* 0x000fea0003800000 */
[----:B------:R-:W-:Y:S01]  /*7b50*/  ISETP.NE.AND P1, PT, R71, RZ, PT ;  /* 0x000000ff4700720c */ /* 0x000fe20003f25270 */
[----:B------:R-:W-:Y:S01]  /*7b60*/  BSSY B0, `(.L_x_120) ;  /* 0x0000009000007945 */ /* 0x000fe20003800000 */
[----:B------:R-:W-:Y:S11]  /*7b70*/  ISETP.NE.AND P0, PT, R70, RZ, PT ;  /* 0x000000ff4600720c */ /* 0x000ff60003f05270 */
[----:B-1----:R-:W-:Y:S05]  /*7b80*/  @P1 IMAD R20, R68, 0x1000, R104 ;  /* 0x0000100044141824 */ /* 0x002fea00078e0268 */
[----:B------:R-:W-:Y:S05]  /*7b90*/  @P1 IADD3 R3, PT, PT, R20, UR45, RZ ;  /* 0x0000002d14031c10 */ /* 0x000fea000fffe0ff */
[----:B------:R-:W-:Y:S01]  /*7ba0*/  @P1 IMAD.IADD R3, R69, 0x1, R3 ;  /* 0x0000000145031824 */ /* 0x000fe200078e0203 */
[----:B------:R-:W-:Y:S06]  /*7bb0*/  @P0 BRA `(.L_x_121) ;  /* 0x00000000000c0947 */ /* 0x000fec0003800000 */
[----:B---3--:R-:W-:Y:S04]  /*7bc0*/  SHF.L.U32 R0, RZ, 0x1f, RZ ;  /* 0x0000001fff007819 */ /* 0x008fe800000006ff */
[----:B------:R-:W1:Y:S02]  /*7bd0*/  SYNCS.PHASECHK.TRANS64.TRYWAIT P0, [R2+URZ+0x60], R0 ;  /* 0x00006000020075a7 */ /* 0x000e6400080011ff */
[----:B-1----:R-:W-:Y:S05]  /*7be0*/  @!P0 BRA `(.L_x_122) ;  /* 0x0000007400288947 */ /* 0x002fea0003800000 */
.L_x_121:
[----:B------:R-:W-:Y:S05]  /*7bf0*/  BSYNC B0 ;  /* 0x0000000000007941 */ /* 0x000fea0003800000 */
.L_x_120:
[----:B------:R-:W-:Y:S02]  /*7c00*/  ISETP.NE.AND P0, PT, R71, RZ, PT ;  /* 0x000000ff4700720c */ /* 0x000fe40003f05270 */
[----:B------:R-:W-:Y:S11]  /*7c10*/  IADD3 R68, PT, PT, R68, 0x1, RZ ;  /* 0x0000000144447810 */ /* 0x000ff60007ffe0ff */
[----:B------:R4:W1:Y:S04]  /*7c20*/  @P0 LDS.128 R60, [R20+UR45+0x200] ;  /* 0x0002002d143c0984 */ /* 0x0008680008000c00 */
[----:B------:R4:W1:Y:S04]  /*7c30*/  @P0 LDS.128 R72, [R20+UR45+0xa00] ;  /* 0x000a002d14480984 */ /* 0x0008680008000c00 */
[----:B------:R4:W1:Y:S04]  /*7c40*/  @P0 LDS.128 R64, [R3+0x200] ;  /* 0x0002000003400984 */ /* 0x0008680000000c00 */
[----:B------:R4:W1:Y:S02]  /*7c50*/  @P0 LDS.128 R76, [R3+0xa00] ;  /* 0x000a0000034c0984 */ /* 0x0008640000000c00 */
.L_x_119:
[----:B------:R-:W-:Y:S05]  /*7c60*/  BSYNC B1 ;  /* 0x0000000000017941 */ /* 0x000fea0003800000 */
.L_x_118:
[----:B----4-:R-:W-:Y:S05]  /*7c70*/  VIADD R3, R59, 0x400000 ;  /* 0x004000003b037836 */ /* 0x010fea0000000000 */
[----:B-1-3--:R-:W-:Y:S04]  /*7c80*/  SHF.R.U32.HI R0, RZ, 0x15, R3 ;  /* 0x00000015ff007819 */ /* 0x00afe80000011603 */
[----:B------:R-:W-:Y:S04]  /*7c90*/  LOP3.LUT R22, R0, 0x3, RZ, 0xc0, !PT ;  /* 0x0000000300167812 */ /* 0x000fe800078ec0ff */
[----:B------:R-:W-:Y:S11]  /*7ca0*/  ISETP.NE.AND P0, PT, R98, R22, PT ;  /* 0x000000166200720c */ /* 0x000ff60003f05270 */
[----:B------:R-:W-:Y:S02]  /*7cb0*/  @!UPT UIADD3 URZ, UPT, UPT, URZ, URZ, URZ ;  /* 0x000000fffffff290 */ /* 0x000fe4000fffe0ff */
[----:B------:R-:W-:Y:S05]  /*7cc0*/  @P0 BRA `(.L_x_123) ;  /* 0x0000000000bc0947 */ /* 0x000fea0003800000 */
[----:B------:R-:W-:Y:S02]  /*7cd0*/  LOP3.LUT P0, RZ, R0, 0x3, R99, 0x48, !PT ;  /* 0x0000000300ff7812 */ /* 0x000fe40007804863 */
[----:B------:R-:W-:Y:S11]  /*7ce0*/  MOV R2, R3 ;  /* 0x0000000300027202 */ /* 0x000ff60000000f00 */
[----:B------:R-:W-:Y:S05]  /*7cf0*/  @!P0 BRA `(.L_x_124) ;  /* 0x0000000000408947 */ /* 0x000fea0003800000 */
[----:B------:R-:W1:Y:S01]  /*7d00*/  LDCU.64 UR8, c[0x4][0x70] ;  /* 0x01000e00ff0877ac */ /* 0x000e620008000a00 */
[----:B------:R-:W-:Y:S01]  /*7d10*/  MOV R15, 0x0 ;  /* 0x00000000000f7802 */ /* 0x000fe20000000f00 */
[----:B------:R-:W-:Y:S02]  /*7d20*/  HFMA2 R12, -RZ, RZ, 0, 5.9604644775390625e-08 ;  /* 0x00000001ff0c7431 */ /* 0x000fe400000001ff */
[----:B------:R-:W-:Y:S02]  /*7d30*/  IMAD.MOV.U32 R8, RZ, RZ, 0x192 ;  /* 0x00000192ff087424 */ /* 0x000fe400078e00ff */
[----:B------:R-:W-:Y:S01]  /*7d40*/  IMAD.MOV.U32 R13, RZ, RZ, RZ ;  /* 0x000000ffff0d7224 */ /* 0x000fe200078e00ff */
[----:B------:R-:W3:Y:S01]  /*7d50*/  LDCU.64 UR6, c[0x4][0x78] ;  /* 0x01000f00ff0677ac */ /* 0x000ee20008000a00 */
[----:B------:R-:W4:Y:S01]  /*7d60*/  LDC.64 R14, c[0x4][R15] ;  /* 0x010000000f0e7b82 */ /* 0x000f220000000a00 */
[----:B------:R-:W5:Y:S01]  /*7d70*/  LDCU.64 UR4, c[0x4][0x10] ;  /* 0x01000200ff0477ac */ /* 0x000f620008000a00 */
[----:B-1----:R-:W-:Y:S01]  /*7d80*/  MOV R5, UR9 ;  /* 0x0000000900057c02 */ /* 0x002fe20008000f00 */
[----:B------:R-:W-:Y:S01]  /*7d90*/  IMAD.U32 R4, RZ, RZ, UR8 ;  /* 0x00000008ff047e24 */ /* 0x000fe2000f8e00ff */
[----:B---3--:R-:W-:Y:S01]  /*7da0*/  MOV R7, UR7 ;  /* 0x0000000700077c02 */ /* 0x008fe20008000f00 */
[----:B------:R-:W-:Y:S01]  /*7db0*/  IMAD.U32 R6, RZ, RZ, UR6 ;  /* 0x00000006ff067e24 */ /* 0x000fe2000f8e00ff */
[----:B-----5:R-:W-:Y:S01]  /*7dc0*/  MOV R11, UR5 ;  /* 0x00000005000b7c02 */ /* 0x020fe20008000f00 */
[----:B------:R-:W-:Y:S02]  /*7dd0*/  IMAD.U32 R10, RZ, RZ, UR4 ;  /* 0x00000004ff0a7e24 */ /* 0x000fe4000f8e00ff */
[----:B------:R-:W-:Y:S07]  /*7de0*/  LEPC R20, `(.L_x_124) ;  /* 0x000000001014794e */ /* 0x000fee0000000000 */
[----:B--2-4-:R-:W-:Y:S05]  /*7df0*/  CALL.ABS.NOINC R14 ;  /* 0x000000000e007343 */ /* 0x014fea0003c00000 */
.L_x_124:
        /* <DEDUP_REMOVED lines=23> */
.L_x_125:
[----:B------:R-:W-:Y:S05]  /*7f70*/  WARPSYNC.ALL ;  /* 0x0000000000007948 */ /* 0x000fea0003800000 */
[----:B------:R-:W-:Y:S11]  /*7f80*/  R2UR UR4, R2 ;  /* 0x00000000020472ca */ /* 0x000ff600000e0000 */
[----:B------:R-:W-:Y:S02]  /*7f90*/  @!UPT UIADD3 URZ, UPT, UPT, URZ, URZ, URZ ;  /* 0x000000fffffff290 */ /* 0x000fe4000fffe0ff */
[----:B------:R-:W1:Y:S02]  /*7fa0*/  LDTM.x16 R4, tmem[UR4+0x40] ;  /* 0x00004004000479ee */ /* 0x000e640008240000 */
[----:B-1----:R-:W-:Y:S01]  /*7fb0*/  NOP ;  /* 0x0000000000007918 */ /* 0x002fe20000000000 */
.L_x_123:
[----:B------:R-:W-:Y:S01]  /*7fc0*/  ISETP.NE.AND P2, PT, R105, RZ, PT ;  /* 0x000000ff6900720c */ /* 0x000fe20003f45270 */
[----:B------:R-:W-:Y:S01]  /*7fd0*/  FMUL R0, R52, R24 ;  /* 0x0000001834007220 */ /* 0x000fe20000400000 */
[----:B------:R-:W-:Y:S01]  /*7fe0*/  SHF.L.U32 R3, R60, 0x10, RZ ;  /* 0x000000103c037819 */ /* 0x000fe200000006ff */
[----:B------:R-:W-:Y:S01]  /*7ff0*/  FMUL R2, R52, R25 ;  /* 0x0000001934027220 */ /* 0x000fe20000400000 */
[----:B------:R-:W-:Y:S02]  /*8000*/  LOP3.LUT R20, R60, 0xffff0000, RZ, 0xc0, !PT ;  /* 0xffff00003c147812 */ /* 0x000fe400078ec0ff */
[----:B------:R-:W-:Y:S01]  /*8010*/  SHF.L.U32 R21, R61, 0x10, RZ ;  /* 0x000000103d157819 */ /* 0x000fe200000006ff */
[C---:B------:R-:W-:Y:S01]  /*8020*/  FFMA R0, R53.reuse, R3, R0 ;  /* 0x0000000335007223 */ /* 0x040fe20000000000 */
[----:B------:R-:W-:Y:S01]  /*8030*/  ISETP.NE.AND P1, PT, R98, R22, PT ;  /* 0x000000166200720c */ /* 0x000fe20003f25270 */
[C---:B------:R-:W-:Y:S01]  /*8040*/  FFMA R2, R53.reuse, R20, R2 ;  /* 0x0000001435027223 */ /* 0x040fe20000000002 */
[----:B------:R-:W-:Y:S01]  /*8050*/  MOV R20, UR57 ;  /* 0x0000003900147c02 */ /* 0x000fe20008000f00 */
[----:B------:R-:W-:Y:S01]  /*8060*/  FMUL R3, R52, R26 ;  /* 0x0000001a34037220 */ /* 0x000fe20000400000 */
[----:B------:R-:W-:Y:S02]  /*8070*/  SHF.L.U32 R22, R62, 0x10, RZ ;  /* 0x000000103e167819 */ /* 0x000fe400000006ff */
[----:B------:R-:W-:Y:S01]  /*8080*/  @P2 LEA R20, R20, UR45, 0x3 ;  /* 0x0000002d14142c11 */ /* 0x000fe2000f8e18ff */
[----:B------:R-:W-:Y:S01]  /*8090*/  FFMA R3, R53, R21, R3 ;  /* 0x0000001535037223 */ /* 0x000fe20000000003 */
[----:B------:R-:W-:Y:S01]  /*80a0*/  F2FP.BF16.F32.PACK_AB R108, R2, R0 ;  /* 0x00000000026c723e */ /* 0x000fe200000010ff */
[C---:B------:R-:W-:Y:S01]  /*80b0*/  FMUL R0, R52.reuse, R27 ;  /* 0x0000001b34007220 */ /* 0x040fe20000400000 */
[----:B------:R-:W-:Y:S01]  /*80c0*/  LOP3.LUT R21, R61, 0xffff0000, RZ, 0xc0, !PT ;  /* 0xffff00003d157812 */ /* 0x000fe200078ec0ff */
[----:B------:R-:W-:Y:S01]  /*80d0*/  FMUL R2, R52, R28 ;  /* 0x0000001c34027220 */ /* 0x000fe20000400000 */
[----:B------:R-:W-:Y:S01]  /*80e0*/  @P2 IADD3 R40, PT, PT, R20, 0x80, RZ ;  /* 0x0000008014282810 */ /* 0x000fe20007ffe0ff */
[----:B------:R-:W-:Y:S01]  /*80f0*/  FMUL R20, R52, R29 ;  /* 0x0000001d34147220 */ /* 0x000fe20000400000 */
[----:B------:R-:W-:Y:S01]  /*8100*/  LOP3.LUT R23, R62, 0xffff0000, RZ, 0xc0, !PT ;  /* 0xffff00003e177812 */ /* 0x000fe200078ec0ff */
[C---:B------:R-:W-:Y:S01]  /*8110*/  FFMA R0, R53.reuse, R21, R0 ;  /* 0x0000001535007223 */ /* 0x040fe20000000000 */
[----:B------:R-:W-:Y:S01]  /*8120*/  MOV R106, UR37 ;  /* 0x00000025006a7c02 */ /* 0x000fe20008000f00 */
[C---:B------:R-:W-:Y:S01]  /*8130*/  FFMA R2, R53.reuse, R22, R2 ;  /* 0x0000001635027223 */ /* 0x040fe20000000002 */
[----:B------:R-:W-:Y:S01]  /*8140*/  LOP3.LUT R41, R66, 0xffff0000, RZ, 0xc0, !PT ;  /* 0xffff000042297812 */ /* 0x000fe200078ec0ff */
[----:B------:R-:W-:Y:S01]  /*8150*/  FFMA R20, R53, R23, R20 ;  /* 0x0000001735147223 */ /* 0x000fe20000000014 */
[----:B------:R-:W-:Y:S01]  /*8160*/  @P2 PRMT R106, R106, 0x654, R40 ;  /* 0x000006546a6a2816 */ /* 0x000fe20000000028 */
[C---:B------:R-:W-:Y:S01]  /*8170*/  FMUL R21, R52.reuse, R30 ;  /* 0x0000001e34157220 */ /* 0x040fe20000400000 */
[C---:B------:R-:W-:Y:S01]  /*8180*/  SHF.L.U32 R23, R63.reuse, 0x10, RZ ;  /* 0x000000103f177819 */ /* 0x040fe200000006ff */
[----:B------:R-:W-:Y:S01]  /*8190*/  FMUL R22, R52, R31 ;  /* 0x0000001f34167220 */ /* 0x000fe20000400000 */
[----:B------:R-:W-:Y:S02]  /*81a0*/  LOP3.LUT R40, R63, 0xffff0000, RZ, 0xc0, !PT ;  /* 0xffff00003f287812 */ /* 0x000fe400078ec0ff */
[----:B------:R-:W-:Y:S01]  /*81b0*/  F2FP.BF16.F32.PACK_AB R110, R20, R2 ;  /* 0x00000002146e723e */ /* 0x000fe200000010ff */
[C---:B------:R-:W-:Y:S01]  /*81c0*/  FFMA R21, R53.reuse, R23, R21 ;  /* 0x0000001735157223 */ /* 0x040fe20000000015 */
[----:B------:R-:W-:Y:S01]  /*81d0*/  F2FP.BF16.F32.PACK_AB R109, R0, R3 ;  /* 0x00000003006d723e */ /* 0x000fe200000010ff */
[----:B------:R-:W-:Y:S01]  /*81e0*/  FFMA R22, R53, R40, R22 ;  /* 0x0000002835167223 */ /* 0x000fe20000000016 */
[----:B------:R-:W-:Y:S01]  /*81f0*/  SHF.L.U32 R20, R64, 0x10, RZ ;  /* 0x0000001040147819 */ /* 0x000fe200000006ff */
[----:B------:R-:W-:Y:S01]  /*8200*/  FMUL R0, R52, R32 ;  /* 0x0000002034007220 */ /* 0x000fe20000400000 */
[----:B------:R-:W-:Y:S01]  /*8210*/  LOP3.LUT R23, R64, 0xffff0000, RZ, 0xc0, !PT ;  /* 0xffff000040177812 */ /* 0x000fe200078ec0ff */
[C---:B------:R-:W-:Y:S01]  /*8220*/  FMUL R2, R52.reuse, R33 ;  /* 0x0000002134027220 */ /* 0x040fe20000400000 */
[----:B------:R-:W-:Y:S01]  /*8230*/  SHF.L.U32 R40, R65, 0x10, RZ ;  /* 0x0000001041287819 */ /* 0x000fe200000006ff */
[----:B------:R-:W-:Y:S01]  /*8240*/  FMUL R3, R52, R34 ;  /* 0x0000002234037220 */ /* 0x000fe20000400000 */
[----:B------:R-:W-:Y:S01]  /*8250*/  F2FP.BF16.F32.PACK_AB R111, R22, R21 ;  /* 0x00000015166f723e */ /* 0x000fe200000010ff */
[----:B------:R-:W-:Y:S01]  /*8260*/  FFMA R0, R53, R20, R0 ;  /* 0x0000001435007223 */ /* 0x000fe20000000000 */
[----:B------:R-:W-:Y:S01]  /*8270*/  LOP3.LUT R42, R77, 0xffff0000, RZ, 0xc0, !PT ;  /* 0xffff00004d2a7812 */ /* 0x000fe200078ec0ff */
[----:B------:R-:W-:Y:S01]  /*8280*/  FFMA R2, R53, R23, R2 ;  /* 0x0000001735027223 */ /* 0x000fe20000000002 */
[----:B------:R-:W-:Y:S01]  /*8290*/  LOP3.LUT R23, R65, 0xffff0000, RZ, 0xc0, !PT ;  /* 0xffff000041177812 */ /* 0x000fe200078ec0ff */
[C---:B------:R-:W-:Y:S01]  /*82a0*/  FFMA R3, R53.reuse, R40, R3 ;  /* 0x0000002835037223 */ /* 0x040fe20000000003 */
[----:B------:R-:W-:Y:S01]  /*82b0*/  SHF.L.U32 R40, R66, 0x10, RZ ;  /* 0x0000001042287819 */ /* 0x000fe200000006ff */
[----:B------:R-:W-:Y:S01]  /*82c0*/  FMUL R20, R52, R35 ;  /* 0x0000002334147220 */ /* 0x000fe20000400000 */
[----:B------:R-:W-:Y:S01]  /*82d0*/  F2FP.BF16.F32.PACK_AB R112, R2, R0 ;  /* 0x000000000270723e */ /* 0x000fe200000010ff */
[----:B------:R-:W-:Y:S01]  /*82e0*/  FMUL R21, R52, R36 ;  /* 0x0000002434157220 */ /* 0x000fe20000400000 */
[----:B------:R-:W-:Y:S01]  /*82f0*/  SHF.L.U32 R54, R78, 0x10, RZ ;  /* 0x000000104e367819 */ /* 0x000fe200000006ff */
[----:B------:R-:W-:Y:S01]  /*8300*/  FMUL R22, R52, R37 ;  /* 0x0000002534167220 */ /* 0x000fe20000400000 */
[----:B------:R-:W-:Y:S01]  /*8310*/  LOP3.LUT R55, R78, 0xffff0000, RZ, 0xc0, !PT ;  /* 0xffff00004e377812 */ /* 0x000fe200078ec0ff */
[----:B------:R-:W-:Y:S01]  /*8320*/  FFMA R20, R53, R23, R20 ;  /* 0x0000001735147223 */ /* 0x000fe20000000014 */
[----:B------:R-:W-:Y:S01]  /*8330*/  SHF.L.U32 R23, R67, 0x10, RZ ;  /* 0x0000001043177819 */ /* 0x000fe200000006ff */
[----:B------:R-:W-:Y:S01]  /*8340*/  FFMA R21, R53, R40, R21 ;  /* 0x0000002835157223 */ /* 0x000fe20000000015 */
[----:B------:R-:W-:Y:S01]  /*8350*/  LOP3.LUT R40, R67, 0xffff0000, RZ, 0xc0, !PT ;  /* 0xffff000043287812 */ /* 0x000fe200078ec0ff */
[C---:B------:R-:W-:Y:S01]  /*8360*/  FFMA R22, R53.reuse, R41, R22 ;  /* 0x0000002935167223 */ /* 0x040fe20000000016 */
[----:B------:R-:W-:Y:S01]  /*8370*/  F2FP.BF16.F32.PACK_AB R113, R20, R3 ;  /* 0x000000031471723e */ /* 0x000fe200000010ff */
[----:B------:R-:W-:Y:S01]  /*8380*/  FMUL R0, R52, R38 ;  /* 0x0000002634007220 */ /* 0x000fe20000400000 */
[----:B------:R-:W-:Y:S01]  /*8390*/  LOP3.LUT R41, R74, 0xffff0000, RZ, 0xc0, !PT ;  /* 0xffff00004a297812 */ /* 0x000fe200078ec0ff */
[----:B------:R-:W-:Y:S01]  /*83a0*/  FMUL R2, R52, R39 ;  /* 0x0000002734027220 */ /* 0x000fe20000400000 */
[----:B------:R-:W-:Y:S01]  /*83b0*/  F2FP.BF16.F32.PACK_AB R114, R22, R21 ;  /* 0x000000151672723e */ /* 0x000fe200000010ff */
[----:B------:R1:W-:Y:S01]  /*83c0*/  @!P1 STS.128 [R104+UR45+0x1200], R108 ;  /* 0x0012006c68009988 */ /* 0x0003e20008000c2d */
[C---:B------:R-:W-:Y:S01]  /*83d0*/  SHF.L.U32 R22, R72.reuse, 0x10, RZ ;  /* 0x0000001048167819 */ /* 0x040fe200000006ff */
[C---:B------:R-:W-:Y:S01]  /*83e0*/  FFMA R0, R53.reuse, R23, R0 ;  /* 0x0000001735007223 */ /* 0x040fe20000000000 */
[----:B------:R-:W-:Y:S01]  /*83f0*/  LOP3.LUT R23, R72, 0xffff0000, RZ, 0xc0, !PT ;  /* 0xffff000048177812 */ /* 0x000fe200078ec0ff */
[----:B------:R-:W-:Y:S01]  /*8400*/  FFMA R2, R53, R40, R2 ;  /* 0x0000002835027223 */ /* 0x000fe20000000002 */
[----:B------:R-:W-:Y:S01]  /*8410*/  SHF.L.U32 R40, R73, 0x10, RZ ;  /* 0x0000001049287819 */ /* 0x000fe200000006ff */
[C---:B------:R-:W-:Y:S01]  /*8420*/  FMUL R3, R52.reuse, R4 ;  /* 0x0000000434037220 */ /* 0x040fe20000400000 */
[C---:B------:R-:W-:Y:S01]  /*8430*/  SHF.L.U32 R56, R79.reuse, 0x10, RZ ;  /* 0x000000104f387819 */ /* 0x040fe200000006ff */
[----:B------:R-:W-:Y:S01]  /*8440*/  FMUL R20, R52, R5 ;  /* 0x0000000534147220 */ /* 0x000fe20000400000 */
[----:B------:R-:W-:Y:S01]  /*8450*/  F2FP.BF16.F32.PACK_AB R115, R2, R0 ;  /* 0x000000000273723e */ /* 0x000fe200000010ff */
[----:B------:R-:W-:Y:S01]  /*8460*/  FMUL R21, R52, R6 ;  /* 0x0000000634157220 */ /* 0x000fe20000400000 */
[----:B------:R-:W-:Y:S01]  /*8470*/  LOP3.LUT R57, R79, 0xffff0000, RZ, 0xc0, !PT ;  /* 0xffff00004f397812 */ /* 0x000fe200078ec0ff */
[C---:B------:R-:W-:Y:S01]  /*8480*/  FFMA R3, R53.reuse, R22, R3 ;  /* 0x0000001635037223 */ /* 0x040fe20000000003 */
[----:B------:R-:W-:Y:S01]  /*8490*/  FFMA R20, R53, R23, R20 ;  /* 0x0000001735147223 */ /* 0x000fe20000000014 */
[----:B------:R1:W-:Y:S01]  /*84a0*/  @!P1 STS.128 [R103+0x1200], R112 ;  /* 0x0012007067009388 */ /* 0x0003e20000000c00 */
[----:B------:R-:W-:Y:S01]  /*84b0*/  LOP3.LUT R23, R73, 0xffff0000, RZ, 0xc0, !PT ;  /* 0xffff000049177812 */ /* 0x000fe200078ec0ff */
[C---:B------:R-:W-:Y:S01]  /*84c0*/  FFMA R21, R53.reuse, R40, R21 ;  /* 0x0000002835157223 */ /* 0x040fe20000000015 */
[----:B------:R-:W-:Y:S01]  /*84d0*/  SHF.L.U32 R40, R74, 0x10, RZ ;  /* 0x000000104a287819 */ /* 0x000fe200000006ff */
[----:B------:R-:W-:Y:S01]  /*84e0*/  FMUL R0, R52, R7 ;  /* 0x0000000734007220 */ /* 0x000fe20000400000 */
[----:B------:R-:W-:Y:S01]  /*84f0*/  F2FP.BF16.F32.PACK_AB R116, R20, R3 ;  /* 0x000000031474723e */ /* 0x000fe200000010ff */
[----:B------:R-:W-:Y:S01]  /*8500*/  FMUL R2, R52, R8 ;  /* 0x0000000834027220 */ /* 0x000fe20000400000 */
[----:B------:R-:W-:Y:S01]  /*8510*/  ISETP.NE.AND P0, PT, R98, RZ, PT ;  /* 0x000000ff6200720c */ /* 0x000fe20003f05270 */
[C---:B------:R-:W-:Y:S01]  /*8520*/  FMUL R22, R52.reuse, R9 ;  /* 0x0000000934167220 */ /* 0x040fe20000400000 */
[C---:B------:R-:W-:Y:S01]  /*8530*/  FFMA R0, R53.reuse, R23, R0 ;  /* 0x0000001735007223 */ /* 0x040fe20000000000 */
[----:B------:R-:W-:Y:S01]  /*8540*/  FFMA R2, R53, R40, R2 ;  /* 0x0000002835027223 */ /* 0x000fe20000000002 */
[C---:B------:R-:W-:Y:S01]  /*8550*/  SHF.L.U32 R23, R75.reuse, 0x10, RZ ;  /* 0x000000104b177819 */ /* 0x040fe200000006ff */
[C---:B------:R-:W-:Y:S01]  /*8560*/  FMUL R3, R52.reuse, R10 ;  /* 0x0000000a34037220 */ /* 0x040fe20000400000 */
[----:B------:R-:W-:Y:S01]  /*8570*/  LOP3.LUT R40, R75, 0xffff0000, RZ, 0xc0, !PT ;  /* 0xffff00004b287812 */ /* 0x000fe200078ec0ff */
[C---:B------:R-:W-:Y:S01]  /*8580*/  FFMA R22, R53.reuse, R41, R22 ;  /* 0x0000002935167223 */ /* 0x040fe20000000016 */
[----:B------:R-:W-:Y:S01]  /*8590*/  FMUL R20, R52, R11 ;  /* 0x0000000b34147220 */ /* 0x000fe20000400000 */
[C---:B------:R-:W-:Y:S01]  /*85a0*/  FFMA R3, R53.reuse, R23, R3 ;  /* 0x0000001735037223 */ /* 0x040fe20000000003 */
        /* <DEDUP_REMOVED lines=27> */
[----:B------:R-:W-:Y:S02]  /*8760*/  F2FP.BF16.F32.PACK_AB R23, R42, R41 ;  /* 0x000000292a17723e */ /* 0x000fe400000010ff */
[----:B------:R-:W-:Y:S02]  /*8770*/  LEA R0, R68, UR45, 0x3 ;  /* 0x0000002d44007c11 */ /* 0x000fe4000f8e18ff */
[----:B------:R-:W-:Y:S01]  /*8780*/  @P2 SHF.L.U32 R2, RZ, 0x1f, RZ ;  /* 0x0000001fff022819 */ /* 0x000fe200000006ff */
[----:B------:R1:W-:Y:S01]  /*8790*/  @!P1 STS.128 [R103+0x1a00], R20 ;  /* 0x001a001467009388 */ /* 0x0003e20000000c00 */
[----:B------:R-:W-:Y:S01]  /*87a0*/  @!PT LDS RZ, [RZ] ;  /* 0x00000000fffff984 */ /* 0x000fe20000000800 */
[----:B------:R-:W-:Y:S01]  /*87b0*/  @!PT LDS RZ, [RZ] ;  /* 0x00000000fffff984 */ /* 0x000fe20000000800 */
[----:B------:R-:W-:Y:S01]  /*87c0*/  @!PT LDS RZ, [RZ] ;  /* 0x00000000fffff984 */ /* 0x000fe20000000800 */
[----:B------:R-:W-:Y:S01]  /*87d0*/  @!PT LDS RZ, [RZ] ;  /* 0x00000000fffff984 */ /* 0x000fe20000000800 */
[----:B------:R3:W-:Y:S07]  /*87e0*/  MEMBAR.ALL.CTA ;  /* 0x0000000000007992 */ /* 0x0007ee0000008000 */
[----:B---3--:R-:W3:Y:S02]  /*87f0*/  FENCE.VIEW.ASYNC.S ;  /* 0x00000000000073c6 */ /* 0x008ee40000000000 */
[----:B------:R-:W-:Y:S05]  /*8800*/  WARPSYNC.ALL ;  /* 0x0000000000007948 */ /* 0x000fea0003800000 */
[----:B------:R-:W-:Y:S01]  /*8810*/  BSSY.RECONVERGENT B0, `(.L_x_126) ;  /* 0x0000011000007945 */ /* 0x000fe20003800200 */
[----:B---3--:R-:W-:Y:S06]  /*8820*/  BAR.SYNC.DEFER_BLOCKING 0x1, 0x80 ;  /* 0x0042000000007b1d */ /* 0x008fec0000010000 */
[----:B------:R-:W-:Y:S05]  /*8830*/  @P0 BRA `(.L_x_127) ;  /* 0x0000000000380947 */ /* 0x000fea0003800000 */
[----:B------:R-:W-:Y:S02]  /*8840*/  UIADD3 UR12, UP0, UPT, UR58, 0xa80, URZ ;  /* 0x00000a803a0c7890 */ /* 0x000fe4000ff1e0ff */
[----:B------:R-:W-:Y:S02]  /*8850*/  UIADD3 UR10, UPT, UPT, UR42, 0x40, URZ ;  /* 0x000000402a0a7890 */ /* 0x000fe4000fffe0ff */
[----:B------:R-:W-:Y:S02]  /*8860*/  UIADD3 UR8, UPT, UPT, UR45, 0x1200, URZ ;  /* 0x000012002d087890 */ /* 0x000fe4000fffe0ff */
[----:B------:R-:W-:Y:S01]  /*8870*/  UIADD3.X UR13, UPT, UPT, URZ, UR59, URZ, UP0, !UPT ;  /* 0x0000003bff0d7290 */ /* 0x000fe200087fe4ff */
[----:B------:R-:W-:Y:S01]  /*8880*/  UMOV UR9, UR41 ;  /* 0x0000002900097c82 */ /* 0x000fe20008000000 */
[----:B------:R-:W-:Y:S01]  /*8890*/  UMOV UR11, UR44 ;  /* 0x0000002c000b7c82 */ /* 0x000fe20008000000 */
[----:B------:R-:W-:Y:S02]  /*88a0*/  UIADD3 UR5, UPT, UPT, UR41, 0x40, URZ ;  /* 0x0000004029057890 */ /* 0x000fe4000fffe0ff */
[----:B------:R-:W-:Y:S01]  /*88b0*/  UIADD3 UR4, UPT, UPT, UR45, 0x1a00, URZ ;  /* 0x00001a002d047890 */ /* 0x000fe2000fffe0ff */
[----:B------:R-:W-:Y:S03]  /*88c0*/  UMOV UR7, UR44 ;  /* 0x0000002c00077c82 */ /* 0x000fe60008000000 */
[----:B------:R3:W-:Y:S01]  /*88d0*/  UTMASTG.3D [UR8], [UR12] ;  /* 0x000000080c0073b5 */ /* 0x0007e20008010000 */
[----:B------:R-:W-:Y:S04]  /*88e0*/  UMOV UR6, UR10 ;  /* 0x0000000a00067c82 */ /* 0x000fe80008000000 */
[----:B------:R3:W-:Y:S01]  /*88f0*/  UTMASTG.3D [UR4], [UR12] ;  /* 0x000000040c0073b5 */ /* 0x0007e20008010000 */
[----:B------:R0:W-:Y:S01]  /*8900*/  UTMACMDFLUSH ;  /* 0x00000000000079b7 */ /* 0x0001e20000000000 */
[----:B---3--:R-:W-:Y:S04]  /*8910*/  DEPBAR.LE SB0, 0x1 ;  /* 0x000080400000791a */ /* 0x008fe80000000000 */
.L_x_127:
[----:B------:R-:W-:Y:S05]  /*8920*/  BSYNC.RECONVERGENT B0 ;  /* 0x0000000000007941 */ /* 0x000fea0003800200 */
.L_x_126:
[----:B------:R-:W-:Y:S01]  /*8930*/  BAR.SYNC.DEFER_BLOCKING 0x1, 0x80 ;  /* 0x0042000000007b1d */ /* 0x000fe20000010000 */
[----:B------:R-:W-:Y:S01]  /*8940*/  UIADD3 UR43, UPT, UPT, UR57, 0x1, URZ ;  /* 0x00000001392b7890 */ /* 0x000fe2000fffe0ff */
[----:B-1----:R-:W-:Y:S01]  /*8950*/  VIADD R23, R59, 0x10 ;  /* 0x000000103b177836 */ /* 0x002fe20000000000 */
[----:B------:R-:W-:Y:S02]  /*8960*/  UIADD3 UR53, UPT, UPT, UR41, 0x10, URZ ;  /* 0x0000001029357890 */ /* 0x000fe4000fffe0ff */
[----:B------:R-:W-:Y:S02]  /*8970*/  UISETP.NE.AND UP0, UPT, UR43, 0x4, UPT ;  /* 0x000000042b00788c */ /* 0x000fe4000bf05270 */
[----:B------:R-:W-:Y:S02]  /*8980*/  SHF.R.U32.HI R21, RZ, 0x15, R23 ;  /* 0x00000015ff157819 */ /* 0x000fe40000011617 */
[----:B------:R-:W-:Y:S02]  /*8990*/  USEL UR43, UR43, URZ, UP0 ;  /* 0x000000ff2b2b7287 */ /* 0x000fe40008000000 */
[----:B------:R-:W-:Y:S01]  /*89a0*/  LOP3.LUT R22, R21, 0x3, RZ, 0xc0, !PT ;  /* 0x0000000315167812 */ /* 0x000fe200078ec0ff */
[----:B------:R1:W-:Y:S01]  /*89b0*/  @P2 SYNCS.ARRIVE.TRANS64.RED.A1T0 RZ, [R106+URZ], RZ ;  /* 0x000000ff6aff29a7 */ /* 0x0003e200081004ff */
[----:B------:R-:W-:Y:S01]  /*89c0*/  BSSY B1, `(.L_x_128) ;  /* 0x0000015000017945 */ /* 0x000fe20003800000 */
[----:B------:R-:W3:Y:S02]  /*89d0*/  @P2 SYNCS.PHASECHK.TRANS64.TRYWAIT P0, [R0+URZ+0x60], R2 ;  /* 0x00006002000025a7 */ /* 0x000ee400080011ff */
[----:B---3--:R-:W-:Y:S01]  /*89e0*/  @P2 SEL R70, RZ, 0x1, !P0 ;  /* 0x00000001ff462807 */ /* 0x008fe20004000000 */
[----:B-1----:R-:W-:Y:S06]  /*89f0*/  @!P2 BRA `(.L_x_129) ;  /* 0x000000000044a947 */ /* 0x002fec0003800000 */
[----:B------:R-:W-:Y:S01]  /*8a00*/  ISETP.NE.AND P1, PT, R71, RZ, PT ;  /* 0x000000ff4700720c */ /* 0x000fe20003f25270 */
[----:B------:R-:W-:Y:S01]  /*8a10*/  BSSY B0, `(.L_x_130) ;  /* 0x0000009000007945 */ /* 0x000fe20003800000 */
[----:B------:R-:W-:Y:S11]  /*8a20*/  ISETP.NE.AND P0, PT, R70, RZ, PT ;  /* 0x000000ff4600720c */ /* 0x000ff60003f05270 */
[----:B------:R-:W-:Y:S05]  /*8a30*/  @P1 IMAD R3, R68, 0x1000, R104 ;  /* 0x0000100044031824 */ /* 0x000fea00078e0268 */
[----:B------:R-:W-:Y:S05]  /*8a40*/  @P1 IADD3 R2, PT, PT, R3, UR45, RZ ;  /* 0x0000002d03021c10 */ /* 0x000fea000fffe0ff */
[----:B------:R-:W-:Y:S01]  /*8a50*/  @P1 IMAD.IADD R2, R69, 0x1, R2 ;  /* 0x0000000145021824 */ /* 0x000fe200078e0202 */
[----:B------:R-:W-:Y:S06]  /*8a60*/  @P0 BRA `(.L_x_131) ;  /* 0x00000000000c0947 */ /* 0x000fec0003800000 */
[----:B------:R-:W-:Y:S04]  /*8a70*/  SHF.L.U32 R20, RZ, 0x1f, RZ ;  /* 0x0000001fff147819 */ /* 0x000fe800000006ff */
[----:B------:R-:W1:Y:S02]  /*8a80*/  SYNCS.PHASECHK.TRANS64.TRYWAIT P0, [R0+URZ+0x60], R20 ;  /* 0x00006014000075a7 */ /* 0x000e6400080011ff */
[----:B-1----:R-:W-:Y:S05]  /*8a90*/  @!P0 BRA `(.L_x_132) ;  /* 0x0000006400908947 */ /* 0x002fea0003800000 */
.L_x_131:
[----:B------:R-:W-:Y:S05]  /*8aa0*/  BSYNC B0 ;  /* 0x0000000000007941 */ /* 0x000fea0003800000 */
.L_x_130:
[----:B------:R-:W-:Y:S02]  /*8ab0*/  ISETP.NE.AND P0, PT, R71, RZ, PT ;  /* 0x000000ff4700720c */ /* 0x000fe40003f05270 */
[----:B------:R-:W-:Y:S11]  /*8ac0*/  IADD3 R68, PT, PT, R68, 0x1, RZ ;  /* 0x0000000144447810 */ /* 0x000ff60007ffe0ff */
[----:B------:R3:W4:Y:S04]  /*8ad0*/  @P0 LDS.128 R60, [R3+UR45+0x200] ;  /* 0x0002002d033c0984 */ /* 0x0007280008000c00 */
[----:B------:R3:W1:Y:S04]  /*8ae0*/  @P0 LDS.128 R72, [R3+UR45+0xa00] ;  /* 0x000a002d03480984 */ /* 0x0006680008000c00 */
[----:B------:R3:W1:Y:S04]  /*8af0*/  @P0 LDS.128 R64, [R2+0x200] ;  /* 0x0002000002400984 */ /* 0x0006680000000c00 */
[----:B------:R3:W1:Y:S02]  /*8b00*/  @P0 LDS.128 R76, [R2+0xa00] ;  /* 0x000a0000024c0984 */ /* 0x0006640000000c00 */
.L_x_129:
[----:B------:R-:W-:Y:S05]  /*8b10*/  BSYNC B1 ;  /* 0x0000000000017941 */ /* 0x000fea0003800000 */
.L_x_128:
[----:B------:R-:W-:Y:S11]  /*8b20*/  ISETP.NE.AND P0, PT, R98, R22, PT ;  /* 0x000000166200720c */ /* 0x000ff60003f05270 */
[----:B------:R-:W-:Y:S02]  /*8b30*/  @!UPT UIADD3 URZ, UPT, UPT, URZ, URZ, URZ ;  /* 0x000000fffffff290 */ /* 0x000fe4000fffe0ff */
[----:B------:R-:W-:Y:S05]  /*8b40*/  @P0 BRA `(.L_x_133) ;  /* 0x0000000000bc0947 */ /* 0x000fea0003800000 */
[----:B------:R-:W-:Y:S11]  /*8b50*/  LOP3.LUT P0, RZ, R21, 0x3, R99, 0x48, !PT ;  /* 0x0000000315ff7812 */ /* 0x000ff60007804863 */
[----:B------:R-:W-:Y:S02]  /*8b60*/  @!UPT UIADD3 URZ, UPT, UPT, URZ, URZ, URZ ;  /* 0x000000fffffff290 */ /* 0x000fe4000fffe0ff */
[----:B------:R-:W-:Y:S05]  /*8b70*/  @!P0 BRA `(.L_x_134) ;  /* 0x0000000000408947 */ /* 0x000fea0003800000 */
[----:B------:R-:W5:Y:S01]  /*8b80*/  LDCU.64 UR8, c[0x4][0x70] ;  /* 0x01000e00ff0877ac */ /* 0x000f620008000a00 */
[----:B---3--:R-:W-:Y:S01]  /*8b90*/  MOV R3, 0x0 ;  /* 0x0000000000037802 */ /* 0x008fe20000000f00 */
[----:B------:R-:W-:Y:S02]  /*8ba0*/  HFMA2 R12, -RZ, RZ, 0, 5.9604644775390625e-08 ;  /* 0x00000001ff0c7431 */ /* 0x000fe400000001ff */
[----:B------:R-:W-:Y:S02]  /*8bb0*/  IMAD.MOV.U32 R8, RZ, RZ, 0x192 ;  /* 0x00000192ff087424 */ /* 0x000fe400078e00ff */
[----:B------:R-:W-:Y:S01]  /*8bc0*/  IMAD.MOV.U32 R13, RZ, RZ, RZ ;  /* 0x000000ffff0d7224 */ /* 0x000fe200078e00ff */
[----:B------:R-:W3:Y:S01]  /*8bd0*/  LDCU.64 UR6, c[0x4][0x78] ;  /* 0x01000f00ff0677ac */ /* 0x000ee20008000a00 */
[----:B------:R-:W1:Y:S01]  /*8be0*/  LDC.64 R2, c[0x4][R3] ;  /* 0x0100000003027b82 */ /* 0x000e620000000a00 */
[----:B------:R-:W2:Y:S01]  /*8bf0*/  LDCU.64 UR4, c[0x4][0x10] ;  /* 0x01000200ff0477ac */ /* 0x000ea20008000a00 */
[----:B-----5:R-:W-:Y:S01]  /*8c00*/  MOV R5, UR9 ;  /* 0x0000000900057c02 */ /* 0x020fe20008000f00 */
[----:B------:R-:W-:Y:S01]  /*8c10*/  IMAD.U32 R4, RZ, RZ, UR8 ;  /* 0x00000008ff047e24 */ /* 0x000fe2000f8e00ff */
[----:B---3--:R-:W-:Y:S01]  /*8c20*/  MOV R7, UR7 ;  /* 0x0000000700077c02 */ /* 0x008fe20008000f00 */
[----:B------:R-:W-:Y:S01]  /*8c30*/  IMAD.U32 R6, RZ, RZ, UR6 ;  /* 0x00000006ff067e24 */ /* 0x000fe2000f8e00ff */
[----:B--2---:R-:W-:Y:S01]  /*8c40*/  MOV R11, UR5 ;  /* 0x00000005000b7c02 */ /* 0x004fe20008000f00 */
[----:B------:R-:W-:Y:S02]  /*8c50*/  IMAD.U32 R10, RZ, RZ, UR4 ;  /* 0x00000004ff0a7e24 */ /* 0x000fe4000f8e00ff */
[----:B-1----:R-:W-:Y:S07]  /*8c60*/  LEPC R20, `(.L_x_134) ;  /* 0x000000001014794e */ /* 0x002fee0000000000 */
[----:B----4-:R-:W-:Y:S05]  /*8c70*/  CALL.ABS.NOINC R2 ;  /* 0x0000000002007343 */ /* 0x010fea0003c00000 */
.L_x_134:
[----:B------:R-:W-:Y:S05]  /*8c80*/  WARPSYNC.ALL ;  /* 0x0000000000007948 */ /* 0x000fea0003800000 */
[C---:B------:R-:W-:Y:S01]  /*8c90*/  R2UR UR4, R23.reuse ;  /* 0x00000000170472ca */ /* 0x040fe200000e0000 */
[----:B-1----:R-:W-:Y:S05]  /*8ca0*/  VIADD R0, R23, 0x40 ;  /* 0x0000004017007836 */ /* 0x002fea0000000000 */
[----:B------:R-:W-:Y:S04]  /*8cb0*/  SHF.R.U32.HI R0, RZ, 0x15, R0 ;  /* 0x00000015ff007819 */ /* 0x000fe80000011600 */
[----:B------:R-:W-:Y:S03]  /*8cc0*/  LOP3.LUT P0, RZ, R0, 0x3, R99, 0x48, !PT ;  /* 0x0000000300ff7812 */ /* 0x000fe60007804863 */
[----:B------:R-:W1:Y:S10]  /*8cd0*/  LDTM.x16 R24, tmem[UR4] ;  /* 0x00000004001879ee */ /* 0x000e740008240000 */
[----:B-1----:R-:W-:Y:S05]  /*8ce0*/  @!P0 BRA `(.L_x_135) ;  /* 0x0000000000408947 */ /* 0x002fea0003800000 */
[----:B------:R-:W1:Y:S01]  /*8cf0*/  LDCU.64 UR8, c[0x4][0x70] ;  /* 0x01000e00ff0877ac */ /* 0x000e620008000a00 */
[----:B---3--:R-:W-:Y:S01]  /*8d00*/  MOV R3, 0x0 ;  /* 0x0000000000037802 */ /* 0x008fe20000000f00 */
[----:B------:R-:W-:Y:S02]  /*8d10*/  HFMA2 R12, -RZ, RZ, 0, 5.9604644775390625e-08 ;  /* 0x00000001ff0c7431 */ /* 0x000fe400000001ff */
[----:B------:R-:W-:Y:S02]  /*8d20*/  IMAD.MOV.U32 R8, RZ, RZ, 0x192 ;  /* 0x00000192ff087424 */ /* 0x000fe400078e00ff */
[----:B------:R-:W-:Y:S01]  /*8d30*/  IMAD.MOV.U32 R13, RZ, RZ, RZ ;  /* 0x000000ffff0d7224 */ /* 0x000fe200078e00ff */
[----:B------:R-:W3:Y:S01]  /*8d40*/  LDCU.64 UR6, c[0x4][0x78] ;  /* 0x01000f00ff0677ac */ /* 0x000ee20008000a00 */
[----:B------:R-:W2:Y:S01]  /*8d50*/  LDC.64 R2, c[0x4][R3] ;  /* 0x0100000003027b82 */ /* 0x000ea20000000a00 */
        /* <DEDUP_REMOVED lines=9> */
.L_x_135:
[----:B------:R-:W-:Y:S05]  /*8df0*/  WARPSYNC.ALL ;  /* 0x0000000000007948 */ /* 0x000fea0003800000 */
[----:B------:R-:W-:Y:S11]  /*8e00*/  R2UR UR4, R23 ;  /* 0x00000000170472ca */ /* 0x000ff600000e0000 */
[----:B------:R-:W-:Y:S02]  /*8e10*/  @!UPT UIADD3 URZ, UPT, UPT, URZ, URZ, URZ ;  /* 0x000000fffffff290 */ /* 0x000fe4000fffe0ff */
[----:B------:R-:W1:Y:S02]  /*8e20*/  LDTM.x16 R4, tmem[UR4+0x40] ;  /* 0x00004004000479ee */ /* 0x000e640008240000 */
[----:B-1----:R-:W-:Y:S01]  /*8e30*/  NOP ;  /* 0x0000000000007918 */ /* 0x002fe20000000000 */
.L_x_133:
[----:B------:R-:W-:Y:S01]  /*8e40*/  ISETP.NE.AND P2, PT, R105, RZ, PT ;  /* 0x000000ff6900720c */ /* 0x000fe20003f45270 */
[----:B-1----:R-:W-:Y:S01]  /*8e50*/  FMUL R0, R52, R24 ;  /* 0x0000001834007220 */ /* 0x002fe20000400000 */
[----:B---34-:R-:W-:Y:S01]  /*8e60*/  SHF.L.U32 R3, R60, 0x10, RZ ;  /* 0x000000103c037819 */ /* 0x018fe200000006ff */
        /* <DEDUP_REMOVED lines=146> */
.L_x_137:
[----:B------:R-:W-:Y:S05]  /*9790*/  BSYNC.RECONVERGENT B0 ;  /* 0x0000000000007941 */ /* 0x000fea0003800200 */
.L_x_136:
[----:B------:R-:W-:Y:S01]  /*97a0*/  BAR.SYNC.DEFER_BLOCKING 0x1, 0x80 ;  /* 0x0042000000007b1d */ /* 0x000fe20000010000 */
[----:B------:R-:W-:Y:S04]  /*97b0*/  UIADD3 UR40, UPT, UPT, UR43, 0x1, URZ ;  /* 0x000000012b287890 */ /* 0x000fe8000fffe0ff */
[----:B------:R-:W-:Y:S04]  /*97c0*/  UISETP.NE.AND UP0, UPT, UR40, 0x4, UPT ;  /* 0x000000042800788c */ /* 0x000fe8000bf05270 */
[----:B------:R-:W-:Y:S01]  /*97d0*/  USEL UR40, UR40, URZ, UP0 ;  /* 0x000000ff28287287 */ /* 0x000fe20008000000 */
[----:B------:R3:W-:Y:S01]  /*97e0*/  @P2 SYNCS.ARRIVE.TRANS64.RED.A1T0 RZ, [R106+URZ], RZ ;  /* 0x000000ff6aff29a7 */ /* 0x0007e200081004ff */
[----:B------:R-:W-:Y:S01]  /*97f0*/  BSSY B1, `(.L_x_138) ;  /* 0x000001a000017945 */ /* 0x000fe20003800000 */
[----:B------:R-:W4:Y:S01]  /*9800*/  @P2 SYNCS.PHASECHK.TRANS64.TRYWAIT P0, [R0+URZ+0x60], R2 ;  /* 0x00006002000025a7 */ /* 0x000f2200080011ff */
[----:B---3--:R-:W-:Y:S01]  /*9810*/  HFMA2 R106, -RZ, RZ, 0, 0 ;  /* 0x00000000ff6a7431 */ /* 0x008fe200000001ff */
[----:B----4-:R-:W-:Y:S01]  /*9820*/  @P2 SEL R70, RZ, 0x1, !P0 ;  /* 0x00000001ff462807 */ /* 0x010fe20004000000 */
[----:B------:R-:W-:Y:S06]  /*9830*/  @!P2 BRA `(.L_x_139) ;  /* 0x000000000054a947 */ /* 0x000fec0003800000 */
[----:B------:R-:W-:Y:S01]  /*9840*/  ISETP.NE.AND P1, PT, R71, RZ, PT ;  /* 0x000000ff4700720c */ /* 0x000fe20003f25270 */
[----:B------:R-:W-:Y:S01]  /*9850*/  BSSY B0, `(.L_x_140) ;  /* 0x0000009000007945 */ /* 0x000fe20003800000 */
[----:B------:R-:W-:Y:S11]  /*9860*/  ISETP.NE.AND P0, PT, R70, RZ, PT ;  /* 0x000000ff4600720c */ /* 0x000ff60003f05270 */
[----:B------:R-:W-:Y:S05]  /*9870*/  @P1 IMAD R3, R68, 0x1000, R104 ;  /* 0x0000100044031824 */ /* 0x000fea00078e0268 */
[----:B------:R-:W-:Y:S05]  /*9880*/  @P1 IADD3 R2, PT, PT, R3, UR45, RZ ;  /* 0x0000002d03021c10 */ /* 0x000fea000fffe0ff */
[----:B------:R-:W-:Y:S01]  /*9890*/  @P1 IMAD.IADD R2, R69, 0x1, R2 ;  /* 0x0000000145021824 */ /* 0x000fe200078e0202 */
[----:B------:R-:W-:Y:S06]  /*98a0*/  @P0 BRA `(.L_x_141) ;  /* 0x00000000000c0947 */ /* 0x000fec0003800000 */
[----:B-1----:R-:W-:Y:S04]  /*98b0*/  SHF.L.U32 R20, RZ, 0x1f, RZ ;  /* 0x0000001fff147819 */ /* 0x002fe800000006ff */
[----:B------:R-:W1:Y:S02]  /*98c0*/  SYNCS.PHASECHK.TRANS64.TRYWAIT P0, [R0+URZ+0x60], R20 ;  /* 0x00006014000075a7 */ /* 0x000e6400080011ff */
[----:B-1----:R-:W-:Y:S05]  /*98d0*/  @!P0 BRA `(.L_x_142) ;  /* 0x0000005800148947 */ /* 0x002fea0003800000 */
.L_x_141:
[----:B------:R-:W-:Y:S05]  /*98e0*/  BSYNC B0 ;  /* 0x0000000000007941 */ /* 0x000fea0003800000 */
.L_x_140:
[----:B------:R-:W-:Y:S01]  /*98f0*/  ISETP.NE.AND P0, PT, R71, RZ, PT ;  /* 0x000000ff4700720c */ /* 0x000fe20003f05270 */
[----:B------:R-:W-:Y:S11]  /*9900*/  VIADD R68, R68, 0x1 ;  /* 0x0000000144447836 */ /* 0x000ff60000000000 */
[----:B------:R-:W-:Y:S01]  /*9910*/  @!UPT UIADD3 URZ, UPT, UPT, URZ, URZ, URZ ;  /* 0x000000fffffff290 */ /* 0x000fe2000fffe0ff */
[----:B------:R3:W4:Y:S04]  /*9920*/  @P0 LDS.128 R60, [R3+UR45+0x200] ;  /* 0x0002002d033c0984 */ /* 0x0007280008000c00 */
[----:B------:R3:W1:Y:S04]  /*9930*/  @P0 LDS.128 R72, [R3+UR45+0xa00] ;  /* 0x000a002d03480984 */ /* 0x0006680008000c00 */
[----:B------:R3:W1:Y:S04]  /*9940*/  @P0 LDS.128 R64, [R2+0x200] ;  /* 0x0002000002400984 */ /* 0x0006680000000c00 */
[----:B------:R3:W1:Y:S01]  /*9950*/  @P0 LDS.128 R76, [R2+0xa00] ;  /* 0x000a0000024c0984 */ /* 0x0006620000000c00 */
[C---:B------:R-:W-:Y:S04]  /*9960*/  ISETP.NE.AND P0, PT, R68.reuse, 0x4, PT ;  /* 0x000000044400780c */ /* 0x040fe80003f05270 */
[----:B------:R-:W-:Y:S02]  /*9970*/  SEL R68, R68, RZ, P0 ;  /* 0x000000ff44447207 */ /* 0x000fe40000000000 */
[----:B------:R-:W-:Y:S02]  /*9980*/  SEL R106, RZ, 0x1, P0 ;  /* 0x00000001ff6a7807 */ /* 0x000fe40000000000 */
.L_x_139:
[----:B------:R-:W-:Y:S05]  /*9990*/  BSYNC B1 ;  /* 0x0000000000017941 */ /* 0x000fea0003800000 */
.L_x_138:
[----:B---3--:R-:W-:Y:S05]  /*99a0*/  VIADD R3, R59, 0x400010 ;  /* 0x004000103b037836 */ /* 0x008fea0000000000 */
[----:B-1----:R-:W-:Y:S04]  /*99b0*/  SHF.R.U32.HI R0, RZ, 0x15, R3 ;  /* 0x00000015ff007819 */ /* 0x002fe80000011603 */
        /* <DEDUP_REMOVED lines=23> */
.L_x_144:
        /* <DEDUP_REMOVED lines=23> */
.L_x_145:
[----:B------:R-:W-:Y:S05]  /*9ca0*/  WARPSYNC.ALL ;  /* 0x0000000000007948 */ /* 0x000fea0003800000 */
[----:B------:R-:W-:Y:S11]  /*9cb0*/  R2UR UR4, R2 ;  /* 0x00000000020472ca */ /* 0x000ff600000e0000 */
[----:B------:R-:W-:Y:S02]  /*9cc0*/  @!UPT UIADD3 URZ, UPT, UPT, URZ, URZ, URZ ;  /* 0x000000fffffff290 */ /* 0x000fe4000fffe0ff */
[----:B------:R-:W1:Y:S02]  /*9cd0*/  LDTM.x16 R4, tmem[UR4+0x40] ;  /* 0x00004004000479ee */ /* 0x000e640008240000 */
[----:B-1----:R-:W-:Y:S01]  /*9ce0*/  NOP ;  /* 0x0000000000007918 */ /* 0x002fe20000000000 */
.L_x_143:
[----:B------:R-:W-:Y:S01]  /*9cf0*/  ISETP.NE.AND P2, PT, R105, RZ, PT ;  /* 0x000000ff6900720c */ /* 0x000fe20003f45270 */
[----:B------:R-:W-:Y:S01]  /*9d00*/  FMUL R0, R52, R24 ;  /* 0x0000001834007220 */ /* 0x000fe20000400000 */
[----:B----4-:R-:W-:Y:S01]  /*9d10*/  SHF.L.U32 R3, R60, 0x10, RZ ;  /* 0x000000103c037819 */ /* 0x010fe200000006ff */
        /* <DEDUP_REMOVED lines=121> */
[----:B------:R-:W-:Y:S01]  /*a4b0*/  @P2 SHF.L.U32 R2, R106, 0x1f, RZ ;  /* 0x0000001f6a022819 */ /* 0x000fe200000006ff */
        /* <DEDUP_REMOVED lines=16> */
[----:B------:R-:W-:Y:S02]  /*a5c0*/  UIADD3 UR5, UPT, UPT, UR41, 0x50, URZ ;  /* 0x0000005029057890 */ /* 0x000fe4000fffe0ff */
[----:B------:R-:W-:Y:S01]  /*a5d0*/  UIADD3 UR4, UPT, UPT, UR45, 0x3a00, URZ ;  /* 0x00003a002d047890 */ /* 0x000fe2000fffe0ff */
[----:B------:R-:W-:Y:S01]  /*a5e0*/  UMOV UR7, UR44 ;  /* 0x0000002c00077c82 */ /* 0x000fe20008000000 */
[----:B------:R-:W-:Y:S03]  /*a5f0*/  UMOV UR6, UR54 ;  /* 0x0000003600067c82 */ /* 0x000fe60008000000 */
[----:B------:R3:W-:Y:S04]  /*a600*/  UTMASTG.3D [UR52], [UR8] ;  /* 0x00000034080073b5 */ /* 0x0007e80008010000 */
[----:B------:R3:W-:Y:S01]  /*a610*/  UTMASTG.3D [UR4], [UR8] ;  /* 0x00000004080073b5 */ /* 0x0007e20008010000 */
[----:B------:R0:W-:Y:S01]  /*a620*/  UTMACMDFLUSH ;  /* 0x00000000000079b7 */ /* 0x0001e20000000000 */
[----:B---3--:R-:W-:Y:S04]  /*a630*/  DEPBAR.LE SB0, 0x1 ;  /* 0x000080400000791a */ /* 0x008fe80000000000 */
.L_x_147:
[----:B------:R-:W-:Y:S05]  /*a640*/  BSYNC.RECONVERGENT B0 ;  /* 0x0000000000007941 */ /* 0x000fea0003800200 */
.L_x_146:
        /* <DEDUP_REMOVED lines=20> */
[----:B------:R-:W-:Y:S04]  /*a790*/  SHF.L.U32 R20, R106, 0x1f, RZ ;  /* 0x0000001f6a147819 */ /* 0x000fe800000006ff */
[----:B------:R-:W1:Y:S02]  /*a7a0*/  SYNCS.PHASECHK.TRANS64.TRYWAIT P0, [R0+URZ+0x60], R20 ;  /* 0x00006014000075a7 */ /* 0x000e6400080011ff */
[----:B-1----:R-:W-:Y:S05]  /*a7b0*/  @!P0 BRA `(.L_x_152) ;  /* 0x0000004800708947 */ /* 0x002fea0003800000 */
.L_x_151:
[----:B------:R-:W-:Y:S05]  /*a7c0*/  BSYNC B0 ;  /* 0x0000000000007941 */ /* 0x000fea0003800000 */
.L_x_150:
[----:B------:R-:W-:Y:S01]  /*a7d0*/  ISETP.NE.AND P0, PT, R71, RZ, PT ;  /* 0x000000ff4700720c */ /* 0x000fe20003f05270 */
[----:B------:R-:W-:Y:S11]  /*a7e0*/  VIADD R68, R68, 0x1 ;  /* 0x0000000144447836 */ /* 0x000ff60000000000 */
[----:B------:R-:W-:Y:S01]  /*a7f0*/  @!UPT UIADD3 URZ, UPT, UPT, URZ, URZ, URZ ;  /* 0x000000fffffff290 */ /* 0x000fe2000fffe0ff */
[----:B------:R3:W4:Y:S04]  /*a800*/  @P0 LDS.128 R60, [R3+UR45+0x200] ;  /* 0x0002002d033c0984 */ /* 0x0007280008000c00 */
[----:B------:R3:W2:Y:S04]  /*a810*/  @P0 LDS.128 R72, [R3+UR45+0xa00] ;  /* 0x000a002d03480984 */ /* 0x0006a80008000c00 */
[----:B------:R3:W2:Y:S04]  /*a820*/  @P0 LDS.128 R64, [R2+0x200] ;  /* 0x0002000002400984 */ /* 0x0006a80000000c00 */
[----:B------:R3:W2:Y:S01]  /*a830*/  @P0 LDS.128 R76, [R2+0xa00] ;  /* 0x000a0000024c0984 */ /* 0x0006a20000000c00 */
[C---:B------:R-:W-:Y:S04]  /*a840*/  ISETP.NE.AND P0, PT, R68.reuse, 0x4, PT ;  /* 0x000000044400780c */ /* 0x040fe80003f05270 */
[----:B-1----:R-:W-:Y:S02]  /*a850*/  SEL R0, RZ, 0x1, P0 ;  /* 0x00000001ff007807 */ /* 0x002fe40000000000 */
[----:B------:R-:W-:Y:S02]  /*a860*/  SEL R68, R68, RZ, P0 ;  /* 0x000000ff44447207 */ /* 0x000fe40000000000 */
[----:B------:R-:W-:Y:S02]  /*a870*/  LOP3.LUT R106, R106, R0, RZ, 0x3c, !PT ;  /* 0x000000006a6a7212 */ /* 0x000fe400078e3cff */
.L_x_149:
[----:B------:R-:W-:Y:S05]  /*a880*/  BSYNC B1 ;  /* 0x0000000000017941 */ /* 0x000fea0003800000 */
.L_x_148:
[----:B------:R-:W-:Y:S11]  /*a890*/  ISETP.NE.AND P0, PT, R98, R22, PT ;  /* 0x000000166200720c */ /* 0x000ff60003f05270 */
[----:B------:R-:W-:Y:S02]  /*a8a0*/  @!UPT UIADD3 URZ, UPT, UPT, URZ, URZ, URZ ;  /* 0x000000fffffff290 */ /* 0x000fe4000fffe0ff */
[----:B------:R-:W-:Y:S05]  /*a8b0*/  @P0 BRA `(.L_x_153) ;  /* 0x0000000000bc0947 */ /* 0x000fea0003800000 */
[----:B------:R-:W-:Y:S11]  /*a8c0*/  LOP3.LUT P0, RZ, R21, 0x3, R99, 0x48, !PT ;  /* 0x0000000315ff7812 */ /* 0x000ff60007804863 */
[----:B------:R-:W-:Y:S02]  /*a8d0*/  @!UPT UIADD3 URZ, UPT, UPT, URZ, URZ, URZ ;  /* 0x000000fffffff290 */ /* 0x000fe4000fffe0ff */
[----:B------:R-:W-:Y:S05]  /*a8e0*/  @!P0 BRA `(.L_x_154) ;  /* 0x0000000000408947 */ /* 0x000fea0003800000 */
        /* <DEDUP_REMOVED lines=16> */
.L_x_154:
        /* <DEDUP_REMOVED lines=23> */
.L_x_155:
[----:B------:R-:W-:Y:S05]  /*ab60*/  WARPSYNC.ALL ;  /* 0x0000000000007948 */ /* 0x000fea0003800000 */
[----:B------:R-:W-:Y:S11]  /*ab70*/  R2UR UR4, R23 ;  /* 0x00000000170472ca */ /* 0x000ff600000e0000 */
[----:B------:R-:W-:Y:S02]  /*ab80*/  @!UPT UIADD3 URZ, UPT, UPT, URZ, URZ, URZ ;  /* 0x000000fffffff290 */ /* 0x000fe4000fffe0ff */
[----:B------:R-:W1:Y:S02]  /*ab90*/  LDTM.x16 R4, tmem[UR4+0x40] ;  /* 0x00004004000479ee */ /* 0x000e640008240000 */
[----:B-1----:R-:W-:Y:S01]  /*aba0*/  NOP ;  /* 0x0000000000007918 */ /* 0x002fe20000000000 */
.L_x_153:
[----:B------:R-:W-:Y:S01]  /*abb0*/  ISETP.NE.AND P2, PT, R105, RZ, PT ;  /* 0x000000ff6900720c */ /* 0x000fe20003f45270 */
[----:B------:R-:W-:Y:S01]  /*abc0*/  FMUL R0, R52, R24 ;  /* 0x0000001834007220 */ /* 0x000fe20000400000 */
        /* <DEDUP_REMOVED lines=22> */
[----:B--2---:R-:W-:Y:S01]  /*ad30*/  LOP3.LUT R41, R66, 0xffff0000, RZ, 0xc0, !PT ;  /* 0xffff000042297812 */ /* 0x004fe200078ec0ff */
        /* <DEDUP_REMOVED lines=106> */
[----:B--2---:R-:W2:Y:S02]  /*b3e0*/  FENCE.VIEW.ASYNC.S ;  /* 0x00000000000073c6 */ /* 0x004ea40000000000 */
[----:B------:R-:W-:Y:S05]  /*b3f0*/  WARPSYNC.ALL ;  /* 0x0000000000007948 */ /* 0x000fea0003800000 */
[----:B------:R-:W-:Y:S01]  /*b400*/  BSSY.RECONVERGENT B0, `(.L_x_156) ;  /* 0x0000012000007945 */ /* 0x000fe20003800200 */
[----:B--2---:R-:W-:Y:S06]  /*b410*/  BAR.SYNC.DEFER_BLOCKING 0x1, 0x80 ;  /* 0x0042000000007b1d */ /* 0x004fec0000010000 */
[----:B------:R-:W-:Y:S05]  /*b420*/  @P0 BRA `(.L_x_157) ;  /* 0x00000000003c0947 */ /* 0x000fea0003800000 */
[----:B------:R-:W-:Y:S02]  /*b430*/  UIADD3 UR4, UPT, UPT, UR45, 0x200, URZ ;  /* 0x000002002d047890 */ /* 0x000fe4000fffe0ff */
[----:B------:R-:W-:Y:S01]  /*b440*/  UIADD3 UR8, UP0, UPT, UR58, 0xa80, URZ ;  /* 0x00000a803a087890 */ /* 0x000fe2000ff1e0ff */
[----:B------:R-:W-:Y:S01]  /*b450*/  UMOV UR54, UR42 ;  /* 0x0000002a00367c82 */ /* 0x000fe20008000000 */
[----:B------:R-:W-:Y:S02]  /*b460*/  UMOV UR55, UR44 ;  /* 0x0000002c00377c82 */ /* 0x000fe40008000000 */
[----:B------:R-:W-:Y:S01]  /*b470*/  MOV R88, UR4 ;  /* 0x0000000400587c02 */ /* 0x000fe20008000f00 */
[----:B------:R-:W-:Y:S02]  /*b480*/  UIADD3.X UR9, UPT, UPT, URZ, UR59, URZ, UP0, !UPT ;  /* 0x0000003bff097290 */ /* 0x000fe400087fe4ff */
[----:B------:R-:W-:Y:S01]  /*b490*/  UIADD3 UR5, UPT, UPT, UR41, 0x60, URZ ;  /* 0x0000006029057890 */ /* 0x000fe2000fffe0ff */
[----:B------:R-:W-:Y:S01]  /*b4a0*/  R2UR UR52, R88 ;  /* 0x00000000583472ca */ /* 0x000fe200000e0000 */
[----:B------:R-:W-:Y:S01]  /*b4b0*/  UIADD3 UR4, UPT, UPT, UR45, 0xa00, URZ ;  /* 0x00000a002d047890 */ /* 0x000fe2000fffe0ff */
[----:B------:R-:W-:Y:S01]  /*b4c0*/  UMOV UR6, UR42 ;  /* 0x0000002a00067c82 */ /* 0x000fe20008000000 */
[----:B------:R-:W-:Y:S10]  /*b4d0*/  UMOV UR7, UR44 ;  /* 0x0000002c00077c82 */ /* 0x000ff40008000000 */
[----:B------:R2:W-:Y:S01]  /*b4e0*/  UTMASTG.3D [UR52], [UR8] ;  /* 0x00000034080073b5 */ /* 0x0005e20008010000 */
[----:B------:R2:W-:Y:S01]  /*b4f0*/  UTMASTG.3D [UR4], [UR8] ;  /* 0x00000004080073b5 */ /* 0x0005e20008010000 */
[----:B------:R0:W-:Y:S01]  /*b500*/  UTMACMDFLUSH ;  /* 0x00000000000079b7 */ /* 0x0001e20000000000 */
[----:B--2---:R-:W-:Y:S04]  /*b510*/  DEPBAR.LE SB0, 0x1 ;  /* 0x000080400000791a */ /* 0x004fe80000000000 */
.L_x_157:
[----:B------:R-:W-:Y:S05]  /*b520*/  BSYNC.RECONVERGENT B0 ;  /* 0x0000000000007941 */ /* 0x000fea0003800200 */
.L_x_156:
[----:B------:R-:W-:Y:S01]  /*b530*/  BAR.SYNC.DEFER_BLOCKING 0x1, 0x80 ;  /* 0x0042000000007b1d */ /* 0x000fe20000010000 */
[----:B------:R-:W-:Y:S04]  /*b540*/  UIADD3 UR40, UPT, UPT, UR43, 0x1, URZ ;  /* 0x000000012b287890 */ /* 0x000fe8000fffe0ff */
[----:B------:R-:W-:Y:S04]  /*b550*/  UISETP.NE.AND UP0, UPT, UR40, 0x4, UPT ;  /* 0x000000042800788c */ /* 0x000fe8000bf05270 */
[----:B------:R-:W-:Y:S01]  /*b560*/  USEL UR40, UR40, URZ, UP0 ;  /* 0x000000ff28287287 */ /* 0x000fe20008000000 */
[----:B------:R2:W-:Y:S01]  /*b570*/  @P2 SYNCS.ARRIVE.TRANS64.RED.A1T0 RZ, [R107+URZ], RZ ;  /* 0x000000ff6bff29a7 */ /* 0x0005e200081004ff */
[----:B------:R-:W-:Y:S01]  /*b580*/  BSSY B1, `(.L_x_158) ;  /* 0x000001a000017945 */ /* 0x000fe20003800000 */
[----:B------:R-:W3:Y:S02]  /*b590*/  @P2 SYNCS.PHASECHK.TRANS64.TRYWAIT P0, [R0+URZ+0x60], R2 ;  /* 0x00006002000025a7 */ /* 0x000ee400080011ff */
[----:B---3--:R-:W-:Y:S01]  /*b5a0*/  @P2 SEL R70, RZ, 0x1, !P0 ;  /* 0x00000001ff462807 */ /* 0x008fe20004000000 */
[----:B--2---:R-:W-:Y:S06]  /*b5b0*/  @!P2 BRA `(.L_x_159) ;  /* 0x000000000058a947 */ /* 0x004fec0003800000 */
[----:B------:R-:W-:Y:S01]  /*b5c0*/  ISETP.NE.AND P1, PT, R71, RZ, PT ;  /* 0x000000ff4700720c */ /* 0x000fe20003f25270 */
[----:B------:R-:W-:Y:S01]  /*b5d0*/  BSSY B0, `(.L_x_160) ;  /* 0x0000009000007945 */ /* 0x000fe20003800000 */
[----:B------:R-:W-:Y:S11]  /*b5e0*/  ISETP.NE.AND P0, PT, R70, RZ, PT ;  /* 0x000000ff4600720c */ /* 0x000ff60003f05270 */
[----:B------:R-:W-:Y:S05]  /*b5f0*/  @P1 IMAD R3, R68, 0x1000, R104 ;  /* 0x0000100044031824 */ /* 0x000fea00078e0268 */
[----:B------:R-:W-:Y:S05]  /*b600*/  @P1 IADD3 R2, PT, PT, R3, UR45, RZ ;  /* 0x0000002d03021c10 */ /* 0x000fea000fffe0ff */
[----:B------:R-:W-:Y:S01]  /*b610*/  @P1 IMAD.IADD R2, R69, 0x1, R2 ;  /* 0x0000000145021824 */ /* 0x000fe200078e0202 */
[----:B------:R-:W-:Y:S06]  /*b620*/  @P0 BRA `(.L_x_161) ;  /* 0x00000000000c0947 */ /* 0x000fec0003800000 */
[----:B-1----:R-:W-:Y:S04]  /*b630*/  SHF.L.U32 R20, R106, 0x1f, RZ ;  /* 0x0000001f6a147819 */ /* 0x002fe800000006ff */
[----:B------:R-:W1:Y:S02]  /*b640*/  SYNCS.PHASECHK.TRANS64.TRYWAIT P0, [R0+URZ+0x60], R20 ;  /* 0x00006014000075a7 */ /* 0x000e6400080011ff */
[----:B-1----:R-:W-:Y:S05]  /*b650*/  @!P0 BRA `(.L_x_162) ;  /* 0x0000003800dc8947 */ /* 0x002fea0003800000 */
.L_x_161:
[----:B------:R-:W-:Y:S05]  /*b660*/  BSYNC B0 ;  /* 0x0000000000007941 */ /* 0x000fea0003800000 */
.L_x_160:
[----:B------:R-:W-:Y:S01]  /*b670*/  ISETP.NE.AND P0, PT, R71, RZ, PT ;  /* 0x000000ff4700720c */ /* 0x000fe20003f05270 */
[----:B------:R-:W-:Y:S11]  /*b680*/  VIADD R68, R68, 0x1 ;  /* 0x0000000144447836 */ /* 0x000ff60000000000 */
[----:B------:R-:W-:Y:S01]  /*b690*/  @!UPT UIADD3 URZ, UPT, UPT, URZ, URZ, URZ ;  /* 0x000000fffffff290 */ /* 0x000fe2000fffe0ff */
[----:B------:R2:W3:Y:S04]  /*b6a0*/  @P0 LDS.128 R60, [R3+UR45+0x200] ;  /* 0x0002002d033c0984 */ /* 0x0004e80008000c00 */
[----:B------:R2:W4:Y:S04]  /*b6b0*/  @P0 LDS.128 R72, [R3+UR45+0xa00] ;  /* 0x000a002d03480984 */ /* 0x0005280008000c00 */
[----:B------:R2:W2:Y:S04]  /*b6c0*/  @P0 LDS.128 R64, [R2+0x200] ;  /* 0x0002000002400984 */ /* 0x0004a80000000c00 */
[----:B------:R2:W2:Y:S01]  /*b6d0*/  @P0 LDS.128 R76, [R2+0xa00] ;  /* 0x000a0000024c0984 */ /* 0x0004a20000000c00 */
[C---:B------:R-:W-:Y:S04]  /*b6e0*/  ISETP.NE.AND P0, PT, R68.reuse, 0x4, PT ;  /* 0x000000044400780c */ /* 0x040fe80003f05270 */
[----:B-1----:R-:W-:Y:S02]  /*b6f0*/  SEL R0, RZ, 0x1, P0 ;  /* 0x00000001ff007807 */ /* 0x002fe40000000000 */
[----:B------:R-:W-:Y:S02]  /*b700*/  SEL R68, R68, RZ, P0 ;  /* 0x000000ff44447207 */ /* 0x000fe40000000000 */
[----:B------:R-:W-:Y:S02]  /*b710*/  LOP3.LUT R106, R106, R0, RZ, 0x3c, !PT ;  /* 0x000000006a6a7212 */ /* 0x000fe400078e3cff */
.L_x_159:
[----:B------:R-:W-:Y:S05]  /*b720*/  BSYNC B1 ;  /* 0x0000000000017941 */ /* 0x000fea0003800000 */
.L_x_158:
[----:B--2---:R-:W-:Y:S05]  /*b730*/  VIADD R3, R59, 0x400020 ;  /* 0x004000203b037836 */ /* 0x004fea0000000000 */
[----:B------:R-:W-:Y:S04]  /*b740*/  SHF.R.U32.HI R0, RZ, 0x15, R3 ;  /* 0x00000015ff007819 */ /* 0x000fe80000011603 */
[----:B-1----:R-:W-:Y:S04]  /*b750*/  LOP3.LUT R22, R0, 0x3, RZ, 0xc0, !PT ;  /* 0x0000000300167812 */ /* 0x002fe800078ec0ff */
        /* <DEDUP_REMOVED lines=11> */
[----:B------:R-:W2:Y:S01]  /*b810*/  LDCU.64 UR6, c[0x4][0x78] ;  /* 0x01000f00ff0677ac */ /* 0x000ea20008000a00 */
[----:B------:R-:W3:Y:S01]  /*b820*/  LDC.64 R14, c[0x4][R15] ;  /* 0x010000000f0e7b82 */ /* 0x000ee20000000a00 */
[----:B------:R-:W5:Y:S01]  /*b830*/  LDCU.64 UR4, c[0x4][0x10] ;  /* 0x01000200ff0477ac */ /* 0x000f620008000a00 */
[----:B-1----:R-:W-:Y:S01]  /*b840*/  MOV R5, UR9 ;  /* 0x0000000900057c02 */ /* 0x002fe20008000f00 */
[----:B------:R-:W-:Y:S01]  /*b850*/  IMAD.U32 R4, RZ, RZ, UR8 ;  /* 0x00000008ff047e24 */ /* 0x000fe2000f8e00ff */
[----:B--2---:R-:W-:Y:S01]  /*b860*/  MOV R7, UR7 ;  /* 0x0000000700077c02 */ /* 0x004fe20008000f00 */
[----:B------:R-:W-:Y:S01]  /*b870*/  IMAD.U32 R6, RZ, RZ, UR6 ;  /* 0x00000006ff067e24 */ /* 0x000fe2000f8e00ff */
[----:B-----5:R-:W-:Y:S01]  /*b880*/  MOV R11, UR5 ;  /* 0x00000005000b7c02 */ /* 0x020fe20008000f00 */
[----:B------:R-:W-:Y:S02]  /*b890*/  IMAD.U32 R10, RZ, RZ, UR4 ;  /* 0x00000004ff0a7e24 */ /* 0x000fe4000f8e00ff */
[----:B------:R-:W-:Y:S07]  /*b8a0*/  LEPC R20, `(.L_x_164) ;  /* 0x000000001014794e */ /* 0x000fee0000000000 */
[----:B---34-:R-:W-:Y:S05]  /*b8b0*/  CALL.ABS.NOINC R14 ;  /* 0x000000000e007343 */ /* 0x018fea0003c00000 */
.L_x_164:
        /* <DEDUP_REMOVED lines=23> */
.L_x_165:
[----:B------:R-:W-:Y:S05]  /*ba30*/  WARPSYNC.ALL ;  /* 0x0000000000007948 */ /* 0x000fea0003800000 */
[----:B------:R-:W-:Y:S11]  /*ba40*/  R2UR UR4, R2 ;  /* 0x00000000020472ca */ /* 0x000ff600000e0000 */
[----:B------:R-:W-:Y:S02]  /*ba50*/  @!UPT UIADD3 URZ, UPT, UPT, URZ, URZ, URZ ;  /* 0x000000fffffff290 */ /* 0x000fe4000fffe0ff */
[----:B------:R-:W1:Y:S02]  /*ba60*/  LDTM.x16 R4, tmem[UR4+0x40] ;  /* 0x00004004000479ee */ /* 0x000e640008240000 */
[----:B-1----:R-:W-:Y:S01]  /*ba70*/  NOP ;  /* 0x0000000000007918 */ /* 0x002fe20000000000 */
.L_x_163:
[----:B------:R-:W-:Y:S01]  /*ba80*/  ISETP.NE.AND P2, PT, R105, RZ, PT ;  /* 0x000000ff6900720c */ /* 0x000fe20003f45270 */
[----:B------:R-:W-:Y:S01]  /*ba90*/  FMUL R0, R52, R24 ;  /* 0x0000001834007220 */ /* 0x000fe20000400000 */
[----:B---3--:R-:W-:Y:S01]  /*baa0*/  SHF.L.U32 R3, R60, 0x10, RZ ;  /* 0x000000103c037819 */ /* 0x008fe200000006ff */
        /* <DEDUP_REMOVED lines=145> */
[----:B--2---:R-:W-:Y:S04]  /*c3c0*/  DEPBAR.LE SB0, 0x1 ;  /* 0x000080400000791a */ /* 0x004fe80000000000 */
.L_x_167:
[----:B------:R-:W-:Y:S05]  /*c3d0*/  BSYNC.RECONVERGENT B0 ;  /* 0x0000000000007941 */ /* 0x000fea0003800200 */
.L_x_166:
        /* <DEDUP_REMOVED lines=10> */
[----:B------:R-:W2:Y:S02]  /*c480*/  @P2 SYNCS.PHASECHK.TRANS64.TRYWAIT P0, [R0+URZ+0x60], R2 ;  /* 0x00006002000025a7 */ /* 0x000ea400080011ff */
[----:B--2---:R-:W-:Y:S01]  /*c490*/  @P2 SEL R70, RZ, 0x1, !P0 ;  /* 0x00000001ff462807 */ /* 0x004fe20004000000 */
        /* <DEDUP_REMOVED lines=11> */
.L_x_171:
[----:B------:R-:W-:Y:S05]  /*c550*/  BSYNC B0 ;  /* 0x0000000000007941 */ /* 0x000fea0003800000 */
.L_x_170:
        /* <DEDUP_REMOVED lines=11> */
.L_x_169:
[----:B------:R-:W-:Y:S05]  /*c610*/  BSYNC B1 ;  /* 0x0000000000017941 */ /* 0x000fea0003800000 */
.L_x_168:
[----:B------:R-:W-:Y:S11]  /*c620*/  ISETP.NE.AND P0, PT, R98, R22, PT ;  /* 0x000000166200720c */ /* 0x000ff60003f05270 */
[----:B------:R-:W-:Y:S02]  /*c630*/  @!UPT UIADD3 URZ, UPT, UPT, URZ, URZ, URZ ;  /* 0x000000fffffff290 */ /* 0x000fe4000fffe0ff */
[----:B------:R-:W-:Y:S05]  /*c640*/  @P0 BRA `(.L_x_173) ;  /* 0x0000000000bc0947 */ /* 0x000fea0003800000 */
[----:B------:R-:W-:Y:S11]  /*c650*/  LOP3.LUT P0, RZ, R21, 0x3, R99, 0x48, !PT ;  /* 0x0000000315ff7812 */ /* 0x000ff60007804863 */
[----:B------:R-:W-:Y:S02]  /*c660*/  @!UPT UIADD3 URZ, UPT, UPT, URZ, URZ, URZ ;  /* 0x000000fffffff290 */ /* 0x000fe4000fffe0ff */
[----:B------:R-:W-:Y:S05]  /*c670*/  @!P0 BRA `(.L_x_174) ;  /* 0x0000000000408947 */ /* 0x000fea0003800000 */
[----:B------:R-:W1:Y:S01]  /*c680*/  LDCU.64 UR8, c[0x4][0x70] ;  /* 0x01000e00ff0877ac */ /* 0x000e620008000a00 */
[----:B--2---:R-:W-:Y:S01]  /*c690*/  MOV R3, 0x0 ;  /* 0x0000000000037802 */ /* 0x004fe20000000f00 */
        /* <DEDUP_REMOVED lines=14> */
.L_x_174:
        /* <DEDUP_REMOVED lines=23> */
.L_x_175:
[----:B------:R-:W-:Y:S05]  /*c8f0*/  WARPSYNC.ALL ;  /* 0x0000000000007948 */ /* 0x000fea0003800000 */
[----:B------:R-:W-:Y:S11]  /*c900*/  R2UR UR4, R23 ;  /* 0x00000000170472ca */ /* 0x000ff600000e0000 */
[----:B------:R-:W-:Y:S02]  /*c910*/  @!UPT UIADD3 URZ, UPT, UPT, URZ, URZ, URZ ;  /* 0x000000fffffff290 */ /* 0x000fe4000fffe0ff */
[----:B------:R-:W1:Y:S02]  /*c920*/  LDTM.x16 R4, tmem[UR4+0x40] ;  /* 0x00004004000479ee */ /* 0x000e640008240000 */
[----:B-1----:R-:W-:Y:S01]  /*c930*/  NOP ;  /* 0x0000000000007918 */ /* 0x002fe20000000000 */
.L_x_173:
[----:B------:R-:W-:Y:S01]  /*c940*/  ISETP.NE.AND P2, PT, R105, RZ, PT ;  /* 0x000000ff6900720c */ /* 0x000fe20003f45270 */
[----:B------:R-:W-:Y:S01]  /*c950*/  FMUL R0, R52, R24 ;  /* 0x0000001834007220 */ /* 0x000fe20000400000 */
[----:B--23--:R-:W-:Y:S01]  /*c960*/  SHF.L.U32 R3, R60, 0x10, RZ ;  /* 0x000000103c037819 */ /* 0x00cfe200000006ff */
        /* <DEDUP_REMOVED lines=145> */
[----:B--2---:R-:W-:Y:S04]  /*d280*/  DEPBAR.LE SB0, 0x1 ;  /* 0x000080400000791a */ /* 0x004fe80000000000 */
.L_x_177:
[----:B------:R-:W-:Y:S05]  /*d290*/  BSYNC.RECONVERGENT B0 ;  /* 0x0000000000007941 */ /* 0x000fea0003800200 */
.L_x_176:
        /* <DEDUP_REMOVED lines=17> */
[----:B------:R-:W2:Y:S02]  /*d3b0*/  SYNCS.PHASECHK.TRANS64.TRYWAIT P0, [R0+URZ+0x60], R106 ;  /* 0x0000606a000075a7 */ /* 0x000ea400080011ff */
[----:B--2---:R-:W-:Y:S05]  /*d3c0*/  @!P0 BRA `(.L_x_182) ;  /* 0x0000001c00a88947 */ /* 0x004fea0003800000 */
.L_x_181:
[----:B------:R-:W-:Y:S05]  /*d3d0*/  BSYNC B0 ;  /* 0x0000000000007941 */ /* 0x000fea0003800000 */
.L_x_180:
[----:B------:R-:W-:Y:S11]  /*d3e0*/  ISETP.NE.AND P0, PT, R71, RZ, PT ;  /* 0x000000ff4700720c */ /* 0x000ff60003f05270 */
[----:B------:R-:W-:Y:S02]  /*d3f0*/  @!UPT UIADD3 URZ, UPT, UPT, URZ, URZ, URZ ;  /* 0x000000fffffff290 */ /* 0x000fe4000fffe0ff */
[----:B------:R3:W4:Y:S04]  /*d400*/  @P0 LDS.128 R60, [R68+UR45+0x200] ;  /* 0x0002002d443c0984 */ /* 0x0007280008000c00 */
[----:B------:R3:W1:Y:S04]  /*d410*/  @P0 LDS.128 R72, [R68+UR45+0xa00] ;  /* 0x000a002d44480984 */ /* 0x0006680008000c00 */
[----:B------:R3:W1:Y:S04]  /*d420*/  @P0 LDS.128 R64, [R2+0x200] ;  /* 0x0002000002400984 */ /* 0x0006680000000c00 */
[----:B------:R3:W1:Y:S02]  /*d430*/  @P0 LDS.128 R76, [R2+0xa00] ;  /* 0x000a0000024c0984 */ /* 0x0006640000000c00 */
.L_x_179:
[----:B------:R-:W-:Y:S05]  /*d440*/  BSYNC B1 ;  /* 0x0000000000017941 */ /* 0x000fea0003800000 */
.L_x_178:
[----:B------:R-:W-:Y:S05]  /*d450*/  VIADD R59, R59, 0x400030 ;  /* 0x004000303b3b7836 */ /* 0x000fea0000000000 */
[----:B--2---:R-:W-:Y:S04]  /*d460*/  SHF.R.U32.HI R0, RZ, 0x15, R59 ;  /* 0x00000015ff007819 */ /* 0x004fe8000001163b */
[----:B---3--:R-:W-:Y:S04]  /*d470*/  LOP3.LUT R2, R0, 0x3, RZ, 0xc0, !PT ;  /* 0x0000000300027812 */ /* 0x008fe800078ec0ff */
[----:B------:R-:W-:Y:S11]  /*d480*/  ISETP.NE.AND P0, PT, R98, R2, PT ;  /* 0x000000026200720c */ /* 0x000ff60003f05270 */
[----:B------:R-:W-:Y:S02]  /*d490*/  @!UPT UIADD3 URZ, UPT, UPT, URZ, URZ, URZ ;  /* 0x000000fffffff290 */ /* 0x000fe4000fffe0ff */
[----:B------:R-:W-:Y:S05]  /*d4a0*/  @P0 BRA `(.L_x_183) ;  /* 0x0000000000bc0947 */ /* 0x000fea0003800000 */
[----:B------:R-:W-:Y:S02]  /*d4b0*/  LOP3.LUT P0, RZ, R0, 0x3, R99, 0x48, !PT ;  /* 0x0000000300ff7812 */ /* 0x000fe40007804863 */
[----:B------:R-:W-:Y:S11]  /*d4c0*/  MOV R16, R59 ;  /* 0x0000003b00107202 */ /* 0x000ff60000000f00 */
[----:B------:R-:W-:Y:S05]  /*d4d0*/  @!P0 BRA `(.L_x_184) ;  /* 0x0000000000408947 */ /* 0x000fea0003800000 */
[----:B------:R-:W2:Y:S01]  /*d4e0*/  LDCU.64 UR8, c[0x4][0x70] ;  /* 0x01000e00ff0877ac */ /* 0x000ea20008000a00 */
[----:B------:R-:W-:Y:S01]  /*d4f0*/  MOV R15, 0x0 ;  /* 0x00000000000f7802 */ /* 0x000fe20000000f00 */
[----:B------:R-:W-:Y:S02]  /*d500*/  HFMA2 R12, -RZ, RZ, 0, 5.9604644775390625e-08 ;  /* 0x00000001ff0c7431 */ /* 0x000fe400000001ff */
[----:B------:R-:W-:Y:S02]  /*d510*/  IMAD.MOV.U32 R8, RZ, RZ, 0x192 ;  /* 0x00000192ff087424 */ /* 0x000fe400078e00ff */
[----:B------:R-:W-:Y:S01]  /*d520*/  IMAD.MOV.U32 R13, RZ, RZ, RZ ;  /* 0x000000ffff0d7224 */ /* 0x000fe200078e00ff */
[----:B------:R-:W3:Y:S01]  /*d530*/  LDCU.64 UR6, c[0x4][0x78] ;  /* 0x01000f00ff0677ac */ /* 0x000ee20008000a00 */
[----:B------:R-:W1:Y:S01]  /*d540*/  LDC.64 R14, c[0x4][R15] ;  /* 0x010000000f0e7b82 */ /* 0x000e620000000a00 */
[----:B------:R-:W5:Y:S01]  /*d550*/  LDCU.64 UR4, c[0x4][0x10] ;  /* 0x01000200ff0477ac */ /* 0x000f620008000a00 */
[----:B--2---:R-:W-:Y:S01]  /*d560*/  MOV R5, UR9 ;  /* 0x0000000900057c02 */ /* 0x004fe20008000f00 */
[----:B------:R-:W-:Y:S01]  /*d570*/  IMAD.U32 R4, RZ, RZ, UR8 ;  /* 0x00000008ff047e24 */ /* 0x000fe2000f8e00ff */
[----:B---3--:R-:W-:Y:S01]  /*d580*/  MOV R7, UR7 ;  /* 0x0000000700077c02 */ /* 0x008fe20008000f00 */
[----:B------:R-:W-:Y:S01]  /*d590*/  IMAD.U32 R6, RZ, RZ, UR6 ;  /* 0x00000006ff067e24 */ /* 0x000fe2000f8e00ff */
[----:B-----5:R-:W-:Y:S01]  /*d5a0*/  MOV R11, UR5 ;  /* 0x00000005000b7c02 */ /* 0x020fe20008000f00 */
[----:B------:R-:W-:Y:S02]  /*d5b0*/  IMAD.U32 R10, RZ, RZ, UR4 ;  /* 0x00000004ff0a7e24 */ /* 0x000fe4000f8e00ff */
[----:B-1----:R-:W-:Y:S07]  /*d5c0*/  LEPC R20, `(.L_x_184) ;  /* 0x000000001014794e */ /* 0x002fee0000000000 */
[----:B----4-:R-:W-:Y:S05]  /*d5d0*/  CALL.ABS.NOINC R14 ;  /* 0x000000000e007343 */ /* 0x010fea0003c00000 */
.L_x_184:
[----:B------:R-:W-:Y:S05]  /*d5e0*/  WARPSYNC.ALL ;  /* 0x0000000000007948 */ /* 0x000fea0003800000 */
[C---:B------:R-:W-:Y:S01]  /*d5f0*/  R2UR UR4, R16.reuse ;  /* 0x00000000100472ca */ /* 0x040fe200000e0000 */
[----:B------:R-:W-:Y:S05]  /*d600*/  VIADD R0, R16, 0x40 ;  /* 0x0000004010007836 */ /* 0x000fea0000000000 */
[----:B------:R-:W-:Y:S04]  /*d610*/  SHF.R.U32.HI R0, RZ, 0x15, R0 ;  /* 0x00000015ff007819 */ /* 0x000fe80000011600 */
[----:B------:R-:W-:Y:S03]  /*d620*/  LOP3.LUT P0, RZ, R0, 0x3, R99, 0x48, !PT ;  /* 0x0000000300ff7812 */ /* 0x000fe60007804863 */
[----:B------:R-:W2:Y:S10]  /*d630*/  LDTM.x16 R24, tmem[UR4] ;  /* 0x00000004001879ee */ /* 0x000eb40008240000 */
[----:B--2---:R-:W-:Y:S05]  /*d640*/  @!P0 BRA `(.L_x_185) ;  /* 0x0000000000408947 */ /* 0x004fea0003800000 */
        /* <DEDUP_REMOVED lines=16> */
.L_x_185:
[----:B------:R-:W-:Y:S05]  /*d750*/  WARPSYNC.ALL ;  /* 0x0000000000007948 */ /* 0x000fea0003800000 */
[----:B------:R-:W-:Y:S11]  /*d760*/  R2UR UR4, R16 ;  /* 0x00000000100472ca */ /* 0x000ff600000e0000 */
[----:B------:R-:W-:Y:S02]  /*d770*/  @!UPT UIADD3 URZ, UPT, UPT, URZ, URZ, URZ ;  /* 0x000000fffffff290 */ /* 0x000fe4000fffe0ff */
[----:B------:R-:W2:Y:S02]  /*d780*/  LDTM.x16 R4, tmem[UR4+0x40] ;  /* 0x00004004000479ee */ /* 0x000ea40008240000 */
[----:B--2---:R-:W-:Y:S01]  /*d790*/  NOP ;  /* 0x0000000000007918 */ /* 0x004fe20000000000 */
.L_x_183:
[----:B------:R-:W-:Y:S01]  /*d7a0*/  ISETP.NE.AND P1, PT, R98, R2, PT ;  /* 0x000000026200720c */ /* 0x000fe20003f25270 */
[----:B------:R-:W-:Y:S05]  /*d7b0*/  WARPSYNC.ALL ;  /* 0x0000000000007948 */ /* 0x000fea0003800000 */
[C---:B----4-:R-:W-:Y:S01]  /*d7c0*/  SHF.L.U32 R3, R60.reuse, 0x10, RZ ;  /* 0x000000103c037819 */ /* 0x050fe200000006ff */
[----:B------:R-:W-:Y:S01]  /*d7d0*/  NOP ;  /* 0x0000000000007918 */ /* 0x000fe20000000000 */
[----:B------:R-:W-:Y:S01]  /*d7e0*/  LOP3.LUT R40, R60, 0xffff0000, RZ, 0xc0, !PT ;  /* 0xffff00003c287812 */ /* 0x000fe200078ec0ff */
[C---:B------:R-:W-:Y:S01]  /*d7f0*/  FMUL R0, R52.reuse, R24 ;  /* 0x0000001834007220 */ /* 0x040fe20000400000 */
[C---:B------:R-:W-:Y:S01]  /*d800*/  SHF.L.U32 R41, R61.reuse, 0x10, RZ ;  /* 0x000000103d297819 */ /* 0x040fe200000006ff */
[----:B------:R-:W-:Y:S01]  /*d810*/  FMUL R2, R52, R25 ;  /* 0x0000001934027220 */ /* 0x000fe20000400000 */
[----:B------:R-:W-:Y:S01]  /*d820*/  LOP3.LUT R42, R61, 0xffff0000, RZ, 0xc0, !PT ;  /* 0xffff00003d2a7812 */ /* 0x000fe200078ec0ff */
[C---:B------:R-:W-:Y:S01]  /*d830*/  FFMA R0, R53.reuse, R3, R0 ;  /* 0x0000000335007223 */ /* 0x040fe20000000000 */
[----:B------:R-:W-:Y:S01]  /*d840*/  R2UR UR4, R58 ;  /* 0x000000003a0472ca */ /* 0x000fe200000e0000 */
[----:B------:R-:W-:Y:S01]  /*d850*/  FFMA R2, R53, R40, R2 ;  /* 0x0000002835027223 */ /* 0x000fe20000000002 */
[----:B------:R-:W-:Y:S01]  /*d860*/  SHF.L.U32 R54, R62, 0x10, RZ ;  /* 0x000000103e367819 */ /* 0x000fe200000006ff */
[----:B-1----:R-:W-:Y:S01]  /*d870*/  FMUL R20, R52, R4 ;  /* 0x0000000434147220 */ /* 0x002fe20000400000 */
[----:B------:R-:W-:Y:S01]  /*d880*/  LOP3.LUT R55, R62, 0xffff0000, RZ, 0xc0, !PT ;  /* 0xffff00003e377812 */ /* 0x000fe200078ec0ff */
[----:B------:R-:W-:Y:S01]  /*d890*/  FMUL R3, R52, R26 ;  /* 0x0000001a34037220 */ /* 0x000fe20000400000 */
[----:B------:R-:W-:Y:S01]  /*d8a0*/  F2FP.BF16.F32.PACK_AB R108, R2, R0 ;  /* 0x00000000026c723e */ /* 0x000fe200000010ff */
[----:B------:R-:W-:Y:S01]  /*d8b0*/  FMUL R4, R52, R27 ;  /* 0x0000001b34047220 */ /* 0x000fe20000400000 */
[----:B------:R-:W-:Y:S01]  /*d8c0*/  SHF.L.U32 R56, R63, 0x10, RZ ;  /* 0x000000103f387819 */ /* 0x000fe200000006ff */
[----:B------:R-:W-:Y:S01]  /*d8d0*/  FFMA R3, R53, R41, R3 ;  /* 0x0000002935037223 */ /* 0x000fe20000000003 */
[----:B------:R-:W-:Y:S01]  /*d8e0*/  LOP3.LUT R57, R63, 0xffff0000, RZ, 0xc0, !PT ;  /* 0xffff00003f397812 */ /* 0x000fe200078ec0ff */
[----:B------:R-:W-:Y:S01]  /*d8f0*/  FFMA R4, R53, R42, R4 ;  /* 0x0000002a35047223 */ /* 0x000fe20000000004 */
[----:B------:R-:W-:Y:S01]  /*d900*/  SHF.L.U32 R58, R64, 0x10, RZ ;  /* 0x00000010403a7819 */ /* 0x000fe200000006ff */
[----:B------:R-:W-:Y:S01]  /*d910*/  FMUL R0, R52, R28 ;  /* 0x0000001c34007220 */ /* 0x000fe20000400000 */
[----:B------:R-:W-:Y:S01]  /*d920*/  LOP3.LUT R59, R64, 0xffff0000, RZ, 0xc0, !PT ;  /* 0xffff0000403b7812 */ /* 0x000fe200078ec0ff */
[----:B------:R-:W-:Y:S01]  /*d930*/  FMUL R2, R52, R29 ;  /* 0x0000001d34027220 */ /* 0x000fe20000400000 */
[----:B------:R-:W-:Y:S01]  /*d940*/  F2FP.BF16.F32.PACK_AB R109, R4, R3 ;  /* 0x00000003046d723e */ /* 0x000fe200000010ff */
[C---:B------:R-:W-:Y:S01]  /*d950*/  FMUL R21, R52.reuse, R5 ;  /* 0x0000000534157220 */ /* 0x040fe20000400000 */
[C---:B------:R-:W-:Y:S01]  /*d960*/  SHF.L.U32 R60, R65.reuse, 0x10, RZ ;  /* 0x00000010413c7819 */ /* 0x040fe200000006ff */
[C---:B------:R-:W-:Y:S01]  /*d970*/  FMUL R5, R52.reuse, R30 ;  /* 0x0000001e34057220 */ /* 0x040fe20000400000 */
[----:B------:R-:W-:Y:S01]  /*d980*/  LOP3.LUT R61, R65, 0xffff0000, RZ, 0xc0, !PT ;  /* 0xffff0000413d7812 */ /* 0x000fe200078ec0ff */
[----:B------:R-:W-:Y:S01]  /*d990*/  FMUL R22, R52, R6 ;  /* 0x0000000634167220 */ /* 0x000fe20000400000 */
[----:B------:R-:W-:Y:S01]  /*d9a0*/  SHF.L.U32 R62, R66, 0x10, RZ ;  /* 0x00000010423e7819 */ /* 0x000fe200000006ff */
        /* <DEDUP_REMOVED lines=10> */
[----:B------:R-:W-:Y:S01]  /*da50*/  FMUL R3, R52, R33 ;  /* 0x0000002134037220 */ /* 0x000fe20000400000 */
[----:B------:R-:W-:Y:S01]  /*da60*/  F2FP.BF16.F32.PACK_AB R110, R2, R0 ;  /* 0x00000000026e723e */ /* 0x000fe200000010ff */
[----:B------:R-:W-:Y:S01]  /*da70*/  FFMA R5, R53, R56, R5 ;  /* 0x0000003835057223 */ /* 0x000fe20000000005 */
[----:B------:R-:W-:Y:S01]  /*da80*/  SHF.L.U32 R68, R73, 0x10, RZ ;  /* 0x0000001049447819 */ /* 0x000fe200000006ff */
[----:B------:R-:W-:Y:S01]  /*da90*/  FFMA R6, R53, R57, R6 ;  /* 0x0000003935067223 */ /* 0x000fe20000000006 */
[----:B------:R-:W-:Y:S01]  /*daa0*/  LOP3.LUT R69, R73, 0xffff0000, RZ, 0xc0, !PT ;  /* 0xffff000049457812 */ /* 0x000fe200078ec0ff */
[C---:B------:R-:W-:Y:S01]  /*dab0*/  FFMA R7, R53.reuse, R58, R7 ;  /* 0x0000003a35077223 */ /* 0x040fe20000000007 */
[----:B------:R-:W-:Y:S01]  /*dac0*/  SHF.L.U32 R70, R74, 0x10, RZ ;  /* 0x000000104a467819 */ /* 0x000fe200000006ff */
[----:B------:R-:W-:Y:S01]  /*dad0*/  UIADD3 UR4, UPT, UPT, UR4, 0xe0, URZ ;  /* 0x000000e004047890 */ /* 0x000fe2000fffe0ff */
[----:B------:R-:W-:Y:S01]  /*dae0*/  F2FP.BF16.F32.PACK_AB R111, R6, R5 ;  /* 0x00000005066f723e */ /* 0x000fe200000010ff */
[----:B------:R-:W-:Y:S01]  /*daf0*/  FFMA R3, R53, R59, R3 ;  /* 0x0000003b35037223 */ /* 0x000fe20000000003 */
[----:B------:R-:W-:Y:S01]  /*db00*/  LOP3.LUT R71, R74, 0xffff0000, RZ, 0xc0, !PT ;  /* 0xffff00004a477812 */ /* 0x000fe200078ec0ff */
[C---:B------:R-:W-:Y:S01]  /*db10*/  FMUL R0, R52.reuse, R34 ;  /* 0x0000002234007220 */ /* 0x040fe20000400000 */
[----:B------:R-:W-:Y:S01]  /*db20*/  SHF.L.U32 R72, R75, 0x10, RZ ;  /* 0x000000104b487819 */ /* 0x000fe200000006ff */
[C---:B------:R-:W-:Y:S01]  /*db30*/  FMUL R2, R52.reuse, R35 ;  /* 0x0000002334027220 */ /* 0x040fe20000400000 */
[----:B------:R-:W-:Y:S01]  /*db40*/  UPRMT UR4, UR37, 0x654, UR4 ;  /* 0x0000065425047896 */ /* 0x000fe20008000004 */
[C---:B------:R-:W-:Y:S01]  /*db50*/  FMUL R4, R52.reuse, R36 ;  /* 0x0000002434047220 */ /* 0x040fe20000400000 */
[C---:B------:R-:W-:Y:S01]  /*db60*/  FMUL R5, R52.reuse, R37 ;  /* 0x0000002534057220 */ /* 0x040fe20000400000 */
[----:B------:R-:W-:Y:S01]  /*db70*/  F2FP.BF16.F32.PACK_AB R28, R3, R7 ;  /* 0x00000007031c723e */ /* 0x000fe200000010ff */
[C---:B------:R-:W-:Y:S01]  /*db80*/  FFMA R0, R53.reuse, R60, R0 ;  /* 0x0000003c35007223 */ /* 0x040fe20000000000 */
[C---:B------:R-:W-:Y:S01]  /*db90*/  FMUL R6, R52.reuse, R38 ;  /* 0x0000002634067220 */ /* 0x040fe20000400000 */
[C---:B------:R-:W-:Y:S01]  /*dba0*/  FFMA R2, R53.reuse, R61, R2 ;  /* 0x0000003d35027223 */ /* 0x040fe20000000002 */
[C---:B------:R-:W-:Y:S01]  /*dbb0*/  FMUL R3, R52.reuse, R39 ;  /* 0x0000002734037220 */ /* 0x040fe20000400000 */
[C---:B------:R-:W-:Y:S01]  /*dbc0*/  FFMA R4, R53.reuse, R62, R4 ;  /* 0x0000003e35047223 */ /* 0x040fe20000000004 */
[C---:B------:R-:W-:Y:S01]  /*dbd0*/  FFMA R5, R53.reuse, R63, R5 ;  /* 0x0000003f35057223 */ /* 0x040fe20000000005 */
[C---:B------:R-:W-:Y:S01]  /*dbe0*/  FFMA R6, R53.reuse, R64, R6 ;  /* 0x0000004035067223 */ /* 0x040fe20000000006 */
[C---:B------:R-:W-:Y:S01]  /*dbf0*/  FFMA R3, R53.reuse, R65, R3 ;  /* 0x0000004135037223 */ /* 0x040fe20000000003 */
[----:B------:R-:W-:Y:S01]  /*dc00*/  FFMA R20, R53, R66, R20 ;  /* 0x0000004235147223 */ /* 0x000fe20000000014 */
[----:B------:R-:W-:Y:S01]  /*dc10*/  FMUL R8, R52, R8 ;  /* 0x0000000834087220 */ /* 0x000fe20000400000 */
[----:B------:R-:W-:Y:S01]  /*dc20*/  SYNCS.ARRIVE.TRANS64.RED.A1T0 RZ, [UR4], RZ ;  /* 0x000000ffffff79a7 */ /* 0x000fe20008100404 */
[----:B------:R1:W-:Y:S01]  /*dc30*/  @!P1 STS.128 [R104+UR45+0x3200], R108 ;  /* 0x0032006c68009988 */ /* 0x0003e20008000c2d */
[----:B------:R-:W-:Y:S01]  /*dc40*/  LOP3.LUT R73, R75, 0xffff0000, RZ, 0xc0, !PT ;  /* 0xffff00004b497812 */ /* 0x000fe200078ec0ff */
[C---:B------:R-:W-:Y:S01]  /*dc50*/  FFMA R21, R53.reuse, R67, R21 ;  /* 0x0000004335157223 */ /* 0x040fe20000000015 */
[----:B------:R-:W-:Y:S01]  /*dc60*/  SHF.L.U32 R24, R76, 0x10, RZ ;  /* 0x000000104c187819 */ /* 0x000fe200000006ff */
[----:B------:R-:W-:Y:S01]  /*dc70*/  FMUL R9, R52, R9 ;  /* 0x0000000934097220 */ /* 0x000fe20000400000 */
[----:B------:R-:W-:Y:S01]  /*dc80*/  LOP3.LUT R25, R76, 0xffff0000, RZ, 0xc0, !PT ;  /* 0xffff00004c197812 */ /* 0x000fe200078ec0ff */
[C---:B------:R-:W-:Y:S01]  /*dc90*/  FFMA R22, R53.reuse, R68, R22 ;  /* 0x0000004435167223 */ /* 0x040fe20000000016 */
[C---:B------:R-:W-:Y:S01]  /*dca0*/  FMUL R10, R52.reuse, R10 ;  /* 0x0000000a340a7220 */ /* 0x040fe20000400000 */
[C---:B------:R-:W-:Y:S01]  /*dcb0*/  FFMA R23, R53.reuse, R69, R23 ;  /* 0x0000004535177223 */ /* 0x040fe20000000017 */
[----:B------:R-:W-:Y:S01]  /*dcc0*/  FMUL R11, R52, R11 ;  /* 0x0000000b340b7220 */ /* 0x000fe20000400000 */
[----:B------:R-:W-:Y:S01]  /*dcd0*/  F2FP.BF16.F32.PACK_AB R29, R2, R0 ;  /* 0x00000000021d723e */ /* 0x000fe200000010ff */
[----:B------:R-:W-:Y:S01]  /*dce0*/  FFMA R8, R53, R70, R8 ;  /* 0x0000004635087223 */ /* 0x000fe20000000008 */
[----:B------:R-:W-:Y:S01]  /*dcf0*/  F2FP.BF16.F32.PACK_AB R30, R5, R4 ;  /* 0x00000004051e723e */ /* 0x000fe200000010ff */
[C---:B------:R-:W-:Y:S01]  /*dd00*/  FMUL R12, R52.reuse, R12 ;  /* 0x0000000c340c7220 */ /* 0x040fe20000400000 */
[----:B------:R-:W-:Y:S01]  /*dd10*/  F2FP.BF16.F32.PACK_AB R31, R3, R6 ;  /* 0x00000006031f723e */ /* 0x000fe200000010ff */
[----:B------:R-:W-:Y:S01]  /*dd20*/  FFMA R9, R53, R71, R9 ;  /* 0x0000004735097223 */ /* 0x000fe20000000009 */
[C---:B------:R-:W-:Y:S01]  /*dd30*/  FMUL R13, R52.reuse, R13 ;  /* 0x0000000d340d7220 */ /* 0x040fe20000400000 */
[----:B------:R-:W-:Y:S01]  /*dd40*/  SHF.L.U32 R26, R77, 0x10, RZ ;  /* 0x000000104d1a7819 */ /* 0x000fe200000006ff */
[----:B------:R-:W-:Y:S01]  /*dd50*/  FFMA R10, R53, R72, R10 ;  /* 0x00000048350a7223 */ /* 0x000fe2000000000a */
[----:B------:R1:W-:Y:S01]  /*dd60*/  @!P1 STS.128 [R103+0x3200], R28 ;  /* 0x0032001c67009388 */ /* 0x0003e20000000c00 */
[C---:B------:R-:W-:Y:S01]  /*dd70*/  FMUL R14, R52.reuse, R14 ;  /* 0x0000000e340e7220 */ /* 0x040fe20000400000 */
[----:B------:R-:W-:Y:S01]  /*dd80*/  LOP3.LUT R27, R77, 0xffff0000, RZ, 0xc0, !PT ;  /* 0xffff00004d1b7812 */ /* 0x000fe200078ec0ff */
[C---:B------:R-:W-:Y:S01]  /*dd90*/  FFMA R11, R53.reuse, R73, R11 ;  /* 0x00000049350b7223 */ /* 0x040fe2000000000b */
[----:B------:R-:W-:Y:S01]  /*dda0*/  FMUL R15, R52, R15 ;  /* 0x0000000f340f7220 */ /* 0x000fe20000400000 */
[----:B------:R-:W-:Y:S01]  /*ddb0*/  SHF.L.U32 R40, R78, 0x10, RZ ;  /* 0x000000104e287819 */ /* 0x000fe200000006ff */
[C---:B------:R-:W-:Y:S01]  /*ddc0*/  FFMA R12, R53.reuse, R24, R12 ;  /* 0x00000018350c7223 */ /* 0x040fe2000000000c */
[----:B------:R-:W-:Y:S01]  /*ddd0*/  FMUL R16, R52, R16 ;  /* 0x0000001034107220 */ /* 0x000fe20000400000 */
[----:B------:R-:W-:Y:S01]  /*dde0*/  LOP3.LUT R74, R78, 0xffff0000, RZ, 0xc0, !PT ;  /* 0xffff00004e4a7812 */ /* 0x000fe200078ec0ff */
[----:B------:R-:W-:Y:S01]  /*ddf0*/  FFMA R13, R53, R25, R13 ;  /* 0x00000019350d7223 */ /* 0x000fe2000000000d */
[C---:B------:R-:W-:Y:S01]  /*de00*/  FMUL R17, R52.reuse, R17 ;  /* 0x0000001134117220 */ /* 0x040fe20000400000 */
[----:B------:R-:W-:Y:S01]  /*de10*/  SHF.L.U32 R75, R79, 0x10, RZ ;  /* 0x000000104f4b7819 */ /* 0x000fe200000006ff */
[----:B------:R-:W-:Y:S01]  /*de20*/  FFMA R14, R53, R26, R14 ;  /* 0x0000001a350e7223 */ /* 0x000fe2000000000e */
[----:B------:R-:W-:Y:S01]  /*de30*/  F2FP.BF16.F32.PACK_AB R20, R21, R20 ;  /* 0x000000141514723e */ /* 0x000fe200000010ff */
[C---:B------:R-:W-:Y:S01]  /*de40*/  FMUL R18, R52.reuse, R18 ;  /* 0x0000001234127220 */ /* 0x040fe20000400000 */
[----:B------:R-:W-:Y:S01]  /*de50*/  LOP3.LUT R76, R79, 0xffff0000, RZ, 0xc0, !PT ;  /* 0xffff00004f4c7812 */ /* 0x000fe200078ec0ff */
[----:B------:R-:W-:Y:S01]  /*de60*/  FFMA R15, R53, R27, R15 ;  /* 0x0000001b350f7223 */ /* 0x000fe2000000000f */
[----:B------:R-:W-:Y:S01]  /*de70*/  F2FP.BF16.F32.PACK_AB R21, R23, R22 ;  /* 0x000000161715723e */ /* 0x000fe200000010ff */
[----:B------:R-:W-:Y:S01]  /*de80*/  FMUL R19, R52, R19 ;  /* 0x0000001334137220 */ /* 0x000fe20000400000 */
[----:B------:R-:W-:Y:S01]  /*de90*/  F2FP.BF16.F32.PACK_AB R22, R9, R8 ;  /* 0x000000080916723e */ /* 0x000fe200000010ff */
[----:B------:R-:W-:Y:S01]  /*dea0*/  FFMA R16, R53, R40, R16 ;  /* 0x0000002835107223 */ /* 0x000fe20000000010 */
[----:B------:R-:W-:Y:S01]  /*deb0*/  F2FP.BF16.F32.PACK_AB R23, R11, R10 ;  /* 0x0000000a0b17723e */ /* 0x000fe200000010ff */
[C---:B------:R-:W-:Y:S01]  /*dec0*/  FFMA R17, R53.reuse, R74, R17 ;  /* 0x0000004a35117223 */ /* 0x040fe20000000011 */
[C---:B------:R-:W-:Y:S01]  /*ded0*/  FFMA R18, R53.reuse, R75, R18 ;  /* 0x0000004b35127223 */ /* 0x040fe20000000012 */
[----:B------:R-:W-:Y:S01]  /*dee0*/  FFMA R19, R53, R76, R19 ;  /* 0x0000004c35137223 */ /* 0x000fe20000000013 */
[----:B------:R-:W-:Y:S01]  /*def0*/  F2FP.BF16.F32.PACK_AB R12, R13, R12 ;  /* 0x0000000c0d0c723e */ /* 0x000fe200000010ff */
[----:B------:R1:W-:Y:S01]  /*df00*/  @!P1 STS.128 [R104+UR45+0x3a00], R20 ;  /* 0x003a001468009988 */ /* 0x0003e20008000c2d */
[----:B------:R-:W-:Y:S01]  /*df10*/  F2FP.BF16.F32.PACK_AB R13, R15, R14 ;  /* 0x0000000e0f0d723e */ /* 0x000fe200000010ff */
[----:B------:R-:W-:Y:S01]  /*df20*/  BSSY.RECONVERGENT B0, `(.L_x_186) ;  /* 0x000001a000007945 */ /* 0x000fe20003800200 */
[----:B------:R-:W-:Y:S02]  /*df30*/  F2FP.BF16.F32.PACK_AB R14, R17, R16 ;  /* 0x00000010110e723e */ /* 0x000fe400000010ff */
[----:B------:R-:W-:Y:S02]  /*df40*/  F2FP.BF16.F32.PACK_AB R15, R19, R18 ;  /* 0x00000012130f723e */ /* 0x000fe400000010ff */
[----:B------:R-:W-:Y:S03]  /*df50*/  ISETP.NE.AND P0, PT, R98, RZ, PT ;  /* 0x000000ff6200720c */ /* 0x000fe60003f05270 */
[----:B------:R1:W-:Y:S01]  /*df60*/  @!P1 STS.128 [R103+0x3a00], R12 ;  /* 0x003a000c67009388 */ /* 0x0003e20000000c00 */
[----:B------:R-:W-:Y:S01]  /*df70*/  @!PT LDS RZ, [RZ] ;  /* 0x00000000fffff984 */ /* 0x000fe20000000800 */
[----:B------:R-:W-:Y:S01]  /*df80*/  @!PT LDS RZ, [RZ] ;  /* 0x00000000fffff984 */ /* 0x000fe20000000800 */
[----:B------:R-:W-:Y:S01]  /*df90*/  @!PT LDS RZ, [RZ] ;  /* 0x00000000fffff984 */ /* 0x000fe20000000800 */
[----:B------:R-:W-:Y:S01]  /*dfa0*/  @!PT LDS RZ, [RZ] ;  /* 0x00000000fffff984 */ /* 0x000fe20000000800 */
[----:B------:R2:W-:Y:S07]  /*dfb0*/  MEMBAR.ALL.CTA ;  /* 0x0000000000007992 */ /* 0x0005ee0000008000 */
[----:B--2---:R-:W2:Y:S02]  /*dfc0*/  FENCE.VIEW.ASYNC.S ;  /* 0x00000000000073c6 */ /* 0x004ea40000000000 */
        /* <DEDUP_REMOVED lines=15> */
.L_x_187:
[----:B------:R-:W-:Y:S05]  /*e0c0*/  BSYNC.RECONVERGENT B0 ;  /* 0x0000000000007941 */ /* 0x000fea0003800200 */
.L_x_186:
[----:B------:R-:W-:Y:S01]  /*e0d0*/  BAR.SYNC.DEFER_BLOCKING 0x1, 0x80 ;  /* 0x0042000000007b1d */ /* 0x000fe20000010000 */
[----:B------:R-:W-:Y:S01]  /*e0e0*/  UISETP.NE.AND UP0, UPT, UR56, -0x8, UPT ;  /* 0xfffffff83800788c */ /* 0x000fe2000bf05270 */
[----:B------:R-:W-:Y:S08]  /*e0f0*/  IADD3 R94, PT, PT, R94, 0x1, RZ ;  /* 0x000000015e5e7810 */ /* 0x000ff00007ffe0ff */
[----:B------:R-:W-:Y:S05]  /*e100*/  BRA.U !UP0, `(.L_x_188) ;  /* 0x0000000108287547 */ /* 0x000fea000b800000 */
[----:B------:R-:W-:Y:S01]  /*e110*/  ISETP.NE.AND P0, PT, R105, RZ, PT ;  /* 0x000000ff6900720c */ /* 0x000fe20003f05270 */
[----:B------:R-:W-:Y:S01]  /*e120*/  IMAD.U32 R2, RZ, RZ, UR57 ;  /* 0x00000039ff027e24 */ /* 0x000fe2000f8e00ff */
[----:B------:R-:W-:Y:S01]  /*e130*/  UIADD3 UR57, UPT, UPT, UR57, 0x1, URZ ;  /* 0x0000000139397890 */ /* 0x000fe2000fffe0ff */
[----:B------:R-:W-:Y:S03]  /*e140*/  IMAD.U32 R0, RZ, RZ, UR37 ;  /* 0x00000025ff007e24 */ /* 0x000fe6000f8e00ff */
[----:B------:R-:W-:Y:S04]  /*e150*/  UISETP.NE.AND UP0, UPT, UR57, 0x4, UPT ;  /* 0x000000043900788c */ /* 0x000fe8000bf05270 */
[----:B------:R-:W-:Y:S03]  /*e160*/  USEL UR57, UR57, URZ, UP0 ;  /* 0x000000ff39397287 */ /* 0x000fe60008000000 */
[----:B------:R-:W-:Y:S05]  /*e170*/  @P0 LEA R2, R2, UR45, 0x3 ;  /* 0x0000002d02020c11 */ /* 0x000fea000f8e18ff */
[----:B------:R-:W-:Y:S05]  /*e180*/  @P0 VIADD R2, R2, 0x80 ;  /* 0x0000008002020836 */ /* 0x000fea0000000000 */
[----:B------:R-:W-:Y:S04]  /*e190*/  @P0 PRMT R0, R0, 0x654, R2 ;  /* 0x0000065400000816 */ /* 0x000fe80000000002 */
[----:B------:R2:W-:Y:S03]  /*e1a0*/  @P0 SYNCS.ARRIVE.TRANS64.RED.A1T0 RZ, [R0+URZ], RZ ;  /* 0x000000ff00ff09a7 */ /* 0x0005e600081004ff */
.L_x_188:
[----:B------:R-:W-:Y:S01]  /*e1b0*/  ISETP.NE.AND P2, PT, R100, RZ, PT ;  /* 0x000000ff6400720c */ /* 0x000fe20003f45270 */
[----:B------:R-:W-:Y:S01]  /*e1c0*/  VIADD R2, R50, UR38 ;  /* 0x0000002632027c36 */ /* 0x000fe20008000000 */
[----:B------:R-:W-:Y:S01]  /*e1d0*/  ISETP.NE.AND P0, PT, R102, 0x2, PT ;  /* 0x000000026600780c */ /* 0x000fe20003f05270 */
[----:B--2---:R-:W-:Y:S01]  /*e1e0*/  VIADD R0, R51, UR39 ;  /* 0x0000002733007c36 */ /* 0x004fe20008000000 */
[----:B------:R-:W-:Y:S01]  /*e1f0*/  ISETP.NE.AND P1, PT, R94, 0x2, PT ;  /* 0x000000025e00780c */ /* 0x000fe20003f25270 */
[----:B------:R-:W-:Y:S01]  /*e200*/  UIADD3 UR56, UPT, UPT, UR56, 0x8, URZ ;  /* 0x0000000838387890 */ /* 0x000fe2000fffe0ff */
[----:B------:R-:W-:Y:S02]  /*e210*/  R2UR UR11, R2 ;  /* 0x00000000020b72ca */ /* 0x000fe400000e0000 */
[----:B------:R-:W-:Y:S02]  /*e220*/  R2UR UR27, R0 ;  /* 0x00000000001b72ca */ /* 0x000fe400000e0000 */
[----:B------:R-:W-:Y:S02]  /*e230*/  SEL R2, RZ, 0x1, P0 ;  /* 0x00000001ff027807 */ /* 0x000fe40000000000 */
[----:B------:R-:W-:Y:S02]  /*e240*/  SEL R0, RZ, 0x1, P1 ;  /* 0x00000001ff007807 */ /* 0x000fe40000800000 */
[----:B------:R-:W-:Y:S02]  /*e250*/  @P2 R2UR UR44, R91 ;  /* 0x000000005b2c22ca */ /* 0x000fe400000e0000 */
[----:B------:R-:W-:Y:S02]  /*e260*/  LOP3.LUT R92, R92, R2, RZ, 0x3c, !PT ;  /* 0x000000025c5c7212 */ /* 0x000fe400078e3cff */
[----:B------:R-:W-:Y:S02]  /*e270*/  LOP3.LUT R93, R93, R0, RZ, 0x3c, !PT ;  /* 0x000000005d5d7212 */ /* 0x000fe400078e3cff */
[----:B------:R-:W-:Y:S02]  /*e280*/  SEL R102, R102, RZ, P0 ;  /* 0x000000ff66667207 */ /* 0x000fe40000000000 */
[----:B------:R-:W-:Y:S01]  /*e290*/  SEL R94, R94, RZ, P1 ;  /* 0x000000ff5e5e7207 */ /* 0x000fe20000800000 */
[----:B------:R-:W-:Y:S06]  /*e2a0*/  @P2 BRA `(.L_x_189) ;  /* 0xffffff7c00202947 */ /* 0x000fec000383ffff */
[----:B------:R-:W-:-:S09]  /*e2b0*/  UISETP.NE.AND UP0, UPT, UR36, URZ, UPT ;  /* 0x000000ff2400728c */ /* 0x000fd2000bf05270 */
[----:B------:R-:W-:Y:S05]  /*e2c0*/  BRA.U !UP0, `(.L_x_190) ;  /* 0x0000000108487547 */ /* 0x000fea000b800000 */
[----:B------:R-:W2:Y:S02]  /*e2d0*/  LDCU.64 UR4, c[0x0][0xc90] ;  /* 0x00019200ff0477ac */ /* 0x000ea40008000a00 */
[----:B--2---:R-:W-:-:S04]  /*e2e0*/  UISETP.NE.U32.AND UP0, UPT, UR4, URZ, UPT ;  /* 0x000000ff0400728c */ /* 0x004fc8000bf05070 */
[----:B------:R-:W-:-:S09]  /*e2f0*/  UISETP.NE.AND.EX UP0, UPT, UR5, URZ, UPT, UP0 ;  /* 0x000000ff0500728c */ /* 0x000fd2000bf05300 */
[----:B------:R-:W-:Y:S05]  /*e300*/  BRA.U UP0, `(.L_x_191) ;  /* 0x00000001000c7547 */ /* 0x000fea000b800000 */
[----:B------:R-:W-:-:S13]  /*e310*/  FSETP.NEU.AND P0, PT, R53, RZ, PT ;  /* 0x000000ff3500720b */ /* 0x000fda0003f0d000 */
[----:B------:R-:W-:Y:S05]  /*e320*/  @!P0 EXIT ;  /* 0x000000000000894d */ /* 0x000fea0003800000 */
[----:B------:R-:W-:Y:S05]  /*e330*/  BRA `(.L_x_190) ;  /* 0x00000000002c7947 */ /* 0x000fea0003800000 */
.L_x_191:
[----:B------:R-:W-:Y:S01]  /*e340*/  ISETP.NE.AND P0, PT, R101, RZ, PT ;  /* 0x000000ff6500720c */ /* 0x000fe20003f05270 */
[----:B------:R-:W-:-:S12]  /*e350*/  BSSY.RECONVERGENT B0, `(.L_x_190) ;  /* 0x0000009000007945 */ /* 0x000fd80003800200 */
[----:B------:R-:W-:Y:S05]  /*e360*/  @P0 BRA `(.L_x_192) ;  /* 0x0000000000140947 */ /* 0x000fea0003800000 */
[----:B------:R-:W2:Y:S02]  /*e370*/  LDCU.64 UR4, c[0x0][0xc88] ;  /* 0x00019100ff0477ac */ /* 0x000ea40008000a00 */
[----:B--2---:R-:W-:-:S04]  /*e380*/  ISETP.NE.U32.AND P0, PT, RZ, UR4, PT ;  /* 0x00000004ff007c0c */ /* 0x004fc8000bf05070 */
[----:B------:R-:W-:-:S13]  /*e390*/  ISETP.NE.AND.EX P0, PT, RZ, UR5, PT, P0 ;  /* 0x00000005ff007c0c */ /* 0x000fda000bf05300 */
[----:B------:R-:W-:Y:S05]  /*e3a0*/  @!P0 EXIT ;  /* 0x000000000000894d */ /* 0x000fea0003800000 */
[----:B------:R-:W-:Y:S05]  /*e3b0*/  BRA `(.L_x_193) ;  /* 0x0000000000087947 */ /* 0x000fea0003800000 */
.L_x_192:
[----:B------:R-:W-:-:S13]  /*e3c0*/  FSETP.NEU.AND P0, PT, R53, RZ, PT ;  /* 0x000000ff3500720b */ /* 0x000fda0003f0d000 */
[----:B------:R-:W-:Y:S05]  /*e3d0*/  @!P0 EXIT ;  /* 0x000000000000894d */ /* 0x000fea0003800000 */
.L_x_193:
[----:B------:R-:W-:Y:S05]  /*e3e0*/  BSYNC.RECONVERGENT B0 ;  /* 0x0000000000007941 */ /* 0x000fea0003800200 */
.L_x_190:
[----:B------:R-:W-:Y:S01]  /*e3f0*/  ULEA UR4, UR57, UR45, 0x3 ;  /* 0x0000002d39047291 */ /* 0x000fe2000f8e18ff */
[----:B------:R-:W-:-:S04]  /*e400*/  DEPBAR.LE SB0, 0x0 ;  /* 0x000080000000791a */ /* 0x000fc80000000000 */
[----:B------:R-:W-:-:S04]  /*e410*/  UIADD3 UR4, UPT, UPT, UR4, 0x80, URZ ;  /* 0x0000008004047890 */ /* 0x000fc8000fffe0ff */
[----:B------:R-:W-:-:S09]  /*e420*/  UPRMT UR4, UR37, 0x654, UR4 ;  /* 0x0000065425047896 */ /* 0x000fd20008000004 */
[----:B------:R-:W-:Y:S01]  /*e430*/  SYNCS.ARRIVE.TRANS64.RED.A1T0 RZ, [UR4], RZ ;  /* 0x000000ffffff79a7 */ /* 0x000fe20008100404 */
[----:B------:R-:W-:Y:S05]  /*e440*/  EXIT ;  /* 0x000000000000794d */ /* 0x000fea0003800000 */
.L_x_24:
[----:B--2---:R2:W1:Y:S02]  /*e450*/  SYNCS.PHASECHK.TRANS64.TRYWAIT P0, [R2+URZ+0x100], R3 ;  /* 0x00010003020075a7 */ /* 0x00446400080011ff */
[----:B-1----:R-:W-:Y:S05]  /*e460*/  @!P0 NANOSLEEP.SYNCS 0x989680 ;  /* 0x009896800000895d */ /* 0x002fea0003900000 */
[----:B------:R-:W1:Y:S02]  /*e470*/  @!P0 SYNCS.PHASECHK.TRANS64 P0, [R2+URZ+0x100], R3 ;  /* 0x00010003020085a7 */ /* 0x000e6400080010ff */
[----:B-1----:R-:W-:Y:S05]  /*e480*/  @!P0 BRA `(.L_x_24) ;  /* 0xfffffffc00f08947 */ /* 0x002fea000383ffff */
[----:B------:R-:W-:Y:S05]  /*e490*/  BRA `(.L_x_194) ;  /* 0xffffff3400547947 */ /* 0x000fea000383ffff */
.L_x_27:
[----:B-1----:R-:W-:-:S07]  /*e4a0*/  MOV R2, UR41 ;  /* 0x0000002900027c02 */ /* 0x002fce0008000f00 */
.L_x_195:
[----:B-1----:R1:W2:Y:S02]  /*e4b0*/  SYNCS.PHASECHK.TRANS64.TRYWAIT P0, [R2+URZ+0x30], R4 ;  /* 0x00003004020075a7 */ /* 0x0022a400080011ff */
[----:B--2---:R-:W-:Y:S05]  /*e4c0*/  @!P0 NANOSLEEP.SYNCS 0x989680 ;  /* 0x009896800000895d */ /* 0x004fea0003900000 */
[----:B------:R-:W2:Y:S02]  /*e4d0*/  @!P0 SYNCS.PHASECHK.TRANS64 P0, [R2+URZ+0x30], R4 ;  /* 0x00003004020085a7 */ /* 0x000ea400080010ff */
[----:B--2---:R-:W-:Y:S05]  /*e4e0*/  @!P0 BRA `(.L_x_195) ;  /* 0xfffffffc00f08947 */ /* 0x004fea000383ffff */
[----:B------:R-:W-:Y:S05]  /*e4f0*/  BRA `(.L_x_26) ;  /* 0xffffff34009c7947 */ /* 0x000fea000383ffff */
.L_x_36:
[----:B------:R-:W-:-:S07]  /*e500*/  MOV R2, UR41 ;  /* 0x0000002900027c02 */ /* 0x000fce0008000f00 */
.L_x_196:
[----:B-1----:R1:W2:Y:S02]  /*e510*/  SYNCS.PHASECHK.TRANS64.TRYWAIT P0, [R2+URZ+0x30], R4 ;  /* 0x00003004020075a7 */ /* 0x0022a400080011ff */
[----:B--2---:R-:W-:Y:S05]  /*e520*/  @!P0 NANOSLEEP.SYNCS 0x989680 ;  /* 0x009896800000895d */ /* 0x004fea0003900000 */
[----:B------:R-:W2:Y:S02]  /*e530*/  @!P0 SYNCS.PHASECHK.TRANS64 P0, [R2+URZ+0x30], R4 ;  /* 0x00003004020085a7 */ /* 0x000ea400080010ff */
[----:B--2---:R-:W-:Y:S05]  /*e540*/  @!P0 BRA `(.L_x_196) ;  /* 0xfffffffc00f08947 */ /* 0x004fea000383ffff */
[----:B------:R-:W-:Y:S05]  /*e550*/  BRA `(.L_x_35) ;  /* 0xffffff3800ac7947 */ /* 0x000fea000383ffff */
.L_x_43:
[----:B-1----:R1:W2:Y:S02]  /*e560*/  SYNCS.PHASECHK.TRANS64.TRYWAIT P0, [R2+URZ+0xb0], R3 ;  /* 0x0000b003020075a7 */ /* 0x0022a400080011ff */
[----:B--2---:R-:W-:Y:S05]  /*e570*/  @!P0 NANOSLEEP.SYNCS 0x989680 ;  /* 0x009896800000895d */ /* 0x004fea0003900000 */
[----:B------:R-:W2:Y:S02]  /*e580*/  @!P0 SYNCS.PHASECHK.TRANS64 P0, [R2+URZ+0xb0], R3 ;  /* 0x0000b003020085a7 */ /* 0x000ea400080010ff */
[----:B--2---:R-:W-:Y:S05]  /*e590*/  @!P0 BRA `(.L_x_43) ;  /* 0xfffffffc00f08947 */ /* 0x004fea000383ffff */
[----:B------:R-:W-:Y:S05]  /*e5a0*/  BRA `(.L_x_197) ;  /* 0xffffff3c00a07947 */ /* 0x000fea000383ffff */
.L_x_47:
[----:B----4-:R-:W-:-:S07]  /*e5b0*/  MOV R0, UR5 ;  /* 0x0000000500007c02 */ /* 0x010fce0008000f00 */
.L_x_198:
[----:B-1----:R1:W2:Y:S02]  /*e5c0*/  SYNCS.PHASECHK.TRANS64.TRYWAIT P0, [R0+URZ], R2 ;  /* 0x00000002000075a7 */ /* 0x0022a400080011ff */
[----:B--2---:R-:W-:Y:S05]  /*e5d0*/  @!P0 NANOSLEEP.SYNCS 0x989680 ;  /* 0x009896800000895d */ /* 0x004fea0003900000 */
[----:B------:R-:W2:Y:S02]  /*e5e0*/  @!P0 SYNCS.PHASECHK.TRANS64 P0, [R0+URZ], R2 ;  /* 0x00000002000085a7 */ /* 0x000ea400080010ff */
[----:B--2---:R-:W-:Y:S05]  /*e5f0*/  @!P0 BRA `(.L_x_198) ;  /* 0xfffffffc00f08947 */ /* 0x004fea000383ffff */
[----:B------:R-:W-:Y:S05]  /*e600*/  BRA `(.L_x_199) ;  /* 0xffffff4400187947 */ /* 0x000fea000383ffff */
.L_x_48:
[----:B----4-:R-:W-:-:S07]  /*e610*/  MOV R0, UR5 ;  /* 0x0000000500007c02 */ /* 0x010fce0008000f00 */
.L_x_200:
[----:B-1----:R1:W2:Y:S02]  /*e620*/  SYNCS.PHASECHK.TRANS64.TRYWAIT P0, [R0+URZ], R3 ;  /* 0x00000003000075a7 */ /* 0x0022a400080011ff */
[----:B--2---:R-:W-:Y:S05]  /*e630*/  @!P0 NANOSLEEP.SYNCS 0x989680 ;  /* 0x009896800000895d */ /* 0x004fea0003900000 */
[----:B------:R-:W2:Y:S02]  /*e640*/  @!P0 SYNCS.PHASECHK.TRANS64 P0, [R0+URZ], R3 ;  /* 0x00000003000085a7 */ /* 0x000ea400080010ff */
[----:B--2---:R-:W-:Y:S05]  /*e650*/  @!P0 BRA `(.L_x_200) ;  /* 0xfffffffc00f08947 */ /* 0x004fea000383ffff */
[----:B------:R-:W-:Y:S05]  /*e660*/  BRA `(.L_x_201) ;  /* 0xffffff4400247947 */ /* 0x000fea000383ffff */
.L_x_49:
[----:B----4-:R-:W-:-:S07]  /*e670*/  MOV R0, UR5 ;  /* 0x0000000500007c02 */ /* 0x010fce0008000f00 */
.L_x_202:
[----:B-1----:R1:W2:Y:S02]  /*e680*/  SYNCS.PHASECHK.TRANS64.TRYWAIT P0, [R0+URZ], R3 ;  /* 0x00000003000075a7 */ /* 0x0022a400080011ff */
[----:B--2---:R-:W-:Y:S05]  /*e690*/  @!P0 NANOSLEEP.SYNCS 0x989680 ;  /* 0x009896800000895d */ /* 0x004fea0003900000 */
[----:B------:R-:W2:Y:S02]  /*e6a0*/  @!P0 SYNCS.PHASECHK.TRANS64 P0, [R0+URZ], R3 ;  /* 0x00000003000085a7 */ /* 0x000ea400080010ff */
[----:B--2---:R-:W-:Y:S05]  /*e6b0*/  @!P0 BRA `(.L_x_202) ;  /* 0xfffffffc00f08947 */ /* 0x004fea000383ffff */
[----:B------:R-:W-:Y:S05]  /*e6c0*/  BRA `(.L_x_203) ;  /* 0xffffff4400307947 */ /* 0x000fea000383ffff */
.L_x_50:
[----:B----4-:R-:W-:-:S07]  /*e6d0*/  MOV R0, UR5 ;  /* 0x0000000500007c02 */ /* 0x010fce0008000f00 */
.L_x_204:
[----:B-1----:R1:W2:Y:S02]  /*e6e0*/  SYNCS.PHASECHK.TRANS64.TRYWAIT P0, [R0+URZ], R3 ;  /* 0x00000003000075a7 */ /* 0x0022a400080011ff */
[----:B--2---:R-:W-:Y:S05]  /*e6f0*/  @!P0 NANOSLEEP.SYNCS 0x989680 ;  /* 0x009896800000895d */ /* 0x004fea0003900000 */
[----:B------:R-:W2:Y:S02]  /*e700*/  @!P0 SYNCS.PHASECHK.TRANS64 P0, [R0+URZ], R3 ;  /* 0x00000003000085a7 */ /* 0x000ea400080010ff */
[----:B--2---:R-:W-:Y:S05]  /*e710*/  @!P0 BRA `(.L_x_204) ;  /* 0xfffffffc00f08947 */ /* 0x004fea000383ffff */
[----:B------:R-:W-:Y:S05]  /*e720*/  BRA `(.L_x_205) ;  /* 0xffffff44003c7947 */ /* 0x000fea000383ffff */
.L_x_51:
[----:B----4-:R-:W-:-:S07]  /*e730*/  MOV R0, UR5 ;  /* 0x0000000500007c02 */ /* 0x010fce0008000f00 */
.L_x_206:
[----:B-1----:R1:W2:Y:S02]  /*e740*/  SYNCS.PHASECHK.TRANS64.TRYWAIT P0, [R0+URZ], R3 ;  /* 0x00000003000075a7 */ /* 0x0022a400080011ff */
[----:B--2---:R-:W-:Y:S05]  /*e750*/  @!P0 NANOSLEEP.SYNCS 0x989680 ;  /* 0x009896800000895d */ /* 0x004fea0003900000 */
[----:B------:R-:W2:Y:S02]  /*e760*/  @!P0 SYNCS.PHASECHK.TRANS64 P0, [R0+URZ], R3 ;  /* 0x00000003000085a7 */ /* 0x000ea400080010ff */
[----:B--2---:R-:W-:Y:S05]  /*e770*/  @!P0 BRA `(.L_x_206) ;  /* 0xfffffffc00f08947 */ /* 0x004fea000383ffff */
[----:B------:R-:W-:Y:S05]  /*e780*/  BRA `(.L_x_207) ;  /* 0xffffff4400487947 */ /* 0x000fea000383ffff */
.L_x_54:
[----:B--2---:R2:W3:Y:S02]  /*e790*/  SYNCS.PHASECHK.TRANS64.TRYWAIT P0, [R0+URZ+0xf0], R4 ;  /* 0x0000f004000075a7 */ /* 0x0044e400080011ff */
[----:B---3--:R-:W-:Y:S05]  /*e7a0*/  @!P0 NANOSLEEP.SYNCS 0x989680 ;  /* 0x009896800000895d */ /* 0x008fea0003900000 */
[----:B------:R-:W3:Y:S02]  /*e7b0*/  @!P0 SYNCS.PHASECHK.TRANS64 P0, [R0+URZ+0xf0], R4 ;  /* 0x0000f004000085a7 */ /* 0x000ee400080010ff */
[----:B---3--:R-:W-:Y:S05]  /*e7c0*/  @!P0 BRA `(.L_x_54) ;  /* 0xfffffffc00f08947 */ /* 0x008fea000383ffff */
[----:B------:R-:W-:Y:S05]  /*e7d0*/  BRA `(.L_x_208) ;  /* 0xffffff4400a47947 */ /* 0x000fea000383ffff */
.L_x_55:
[----:B------:R-:W-:-:S07]  /*e7e0*/  MOV R0, UR5 ;  /* 0x0000000500007c02 */ /* 0x000fce0008000f00 */
.L_x_209:
[----:B--2---:R2:W3:Y:S02]  /*e7f0*/  SYNCS.PHASECHK.TRANS64.TRYWAIT P0, [R0+URZ+0xc0], R5 ;  /* 0x0000c005000075a7 */ /* 0x0044e400080011ff */
[----:B---3--:R-:W-:Y:S05]  /*e800*/  @!P0 NANOSLEEP.SYNCS 0x989680 ;  /* 0x009896800000895d */ /* 0x008fea0003900000 */
[----:B------:R-:W3:Y:S02]  /*e810*/  @!P0 SYNCS.PHASECHK.TRANS64 P0, [R0+URZ+0xc0], R5 ;  /* 0x0000c005000085a7 */ /* 0x000ee400080010ff */
[----:B---3--:R-:W-:Y:S05]  /*e820*/  @!P0 BRA `(.L_x_209) ;  /* 0xfffffffc00f08947 */ /* 0x008fea000383ffff */
[----:B------:R-:W-:Y:S05]  /*e830*/  BRA `(.L_x_210) ;  /* 0xffffff4400b47947 */ /* 0x000fea000383ffff */
.L_x_56:
[----:B--2---:R2:W3:Y:S02]  /*e840*/  SYNCS.PHASECHK.TRANS64.TRYWAIT P1, [R0+URZ+0xb0], R4 ;  /* 0x0000b004000075a7 */ /* 0x0044e400080211ff */
[----:B---3--:R-:W-:Y:S05]  /*e850*/  @!P1 NANOSLEEP.SYNCS 0x989680 ;  /* 0x009896800000995d */ /* 0x008fea0003900000 */
[----:B------:R-:W3:Y:S02]  /*e860*/  @!P1 SYNCS.PHASECHK.TRANS64 P1, [R0+URZ+0xb0], R4 ;  /* 0x0000b004000095a7 */ /* 0x000ee400080210ff */
[----:B---3--:R-:W-:Y:S05]  /*e870*/  @!P1 BRA `(.L_x_56) ;  /* 0xfffffffc00f09947 */ /* 0x008fea000383ffff */
[----:B------:R-:W-:Y:S05]  /*e880*/  BRA `(.L_x_211) ;  /* 0xffffff4400e47947 */ /* 0x000fea000383ffff */
.L_x_59:
[----:B------:R-:W-:-:S07]  /*e890*/  MOV R0, UR5 ;  /* 0x0000000500007c02 */ /* 0x000fce0008000f00 */
.L_x_212:
[----:B--2---:R2:W3:Y:S02]  /*e8a0*/  SYNCS.PHASECHK.TRANS64.TRYWAIT P0, [R0+URZ+0xc0], R2 ;  /* 0x0000c002000075a7 */ /* 0x0044e400080011ff */
[----:B---3--:R-:W-:Y:S05]  /*e8b0*/  @!P0 NANOSLEEP.SYNCS 0x989680 ;  /* 0x009896800000895d */ /* 0x008fea0003900000 */
[----:B------:R-:W3:Y:S02]  /*e8c0*/  @!P0 SYNCS.PHASECHK.TRANS64 P0, [R0+URZ+0xc0], R2 ;  /* 0x0000c002000085a7 */ /* 0x000ee400080010ff */
[----:B---3--:R-:W-:Y:S05]  /*e8d0*/  @!P0 BRA `(.L_x_212) ;  /* 0xfffffffc00f08947 */ /* 0x008fea000383ffff */
[----:B------:R-:W-:Y:S05]  /*e8e0*/  BRA `(.L_x_58) ;  /* 0xffffff4800387947 */ /* 0x000fea000383ffff */
.L_x_66:
[----:B--2---:R2:W3:Y:S02]  /*e8f0*/  SYNCS.PHASECHK.TRANS64.TRYWAIT P1, [R0+URZ+0xb0], R2 ;  /* 0x0000b002000075a7 */ /* 0x0044e400080211ff */
[----:B---3--:R-:W-:Y:S05]  /*e900*/  @!P1 NANOSLEEP.SYNCS 0x989680 ;  /* 0x009896800000995d */ /* 0x008fea0003900000 */
[----:B------:R-:W3:Y:S02]  /*e910*/  @!P1 SYNCS.PHASECHK.TRANS64 P1, [R0+URZ+0xb0], R2 ;  /* 0x0000b002000095a7 */ /* 0x000ee400080210ff */
[----:B---3--:R-:W-:Y:S05]  /*e920*/  @!P1 BRA `(.L_x_66) ;  /* 0xfffffffc00f09947 */ /* 0x008fea000383ffff */
[----:B------:R-:W-:Y:S05]  /*e930*/  BRA `(.L_x_213) ;  /* 0xffffff50003c7947 */ /* 0x000fea000383ffff */
.L_x_67:
[----:B------:R-:W-:-:S07]  /*e940*/  MOV R2, UR15 ;  /* 0x0000000f00027c02 */ /* 0x000fce0008000f00 */
.L_x_214:
[----:B--2---:R2:W3:Y:S02]  /*e950*/  SYNCS.PHASECHK.TRANS64.TRYWAIT P0, [R2+URZ+0xe0], R0 ;  /* 0x0000e000020075a7 */ /* 0x0044e400080011ff */
[----:B---3--:R-:W-:Y:S05]  /*e960*/  @!P0 NANOSLEEP.SYNCS 0x989680 ;  /* 0x009896800000895d */ /* 0x008fea0003900000 */
[----:B------:R-:W3:Y:S02]  /*e970*/  @!P0 SYNCS.PHASECHK.TRANS64 P0, [R2+URZ+0xe0], R0 ;  /* 0x0000e000020085a7 */ /* 0x000ee400080010ff */
[----:B---3--:R-:W-:Y:S05]  /*e980*/  @!P0 BRA `(.L_x_214) ;  /* 0xfffffffc00f08947 */ /* 0x008fea000383ffff */
[----:B------:R-:W-:Y:S05]  /*e990*/  BRA `(.L_x_215) ;  /* 0xffffff5000747947 */ /* 0x000fea000383ffff */
.L_x_70:
[----:B------:R-:W-:Y:S07]  /*e9a0*/  MOV R0, UR14 ;  /* 0x0000000e00007c02 */ /* 0x000fee0008000f00 */
.L_x_216:
[----:B--2---:R2:W3:Y:S02]  /*e9b0*/  SYNCS.PHASECHK.TRANS64.TRYWAIT P0, [R0+URZ], R2 ;  /* 0x00000002000075a7 */ /* 0x0044e400080011ff */
[----:B---3--:R-:W-:Y:S05]  /*e9c0*/  @!P0 NANOSLEEP.SYNCS 0x989680 ;  /* 0x009896800000895d */ /* 0x008fea0003900000 */
[----:B------:R-:W3:Y:S02]  /*e9d0*/  @!P0 SYNCS.PHASECHK.TRANS64 P0, [R0+URZ], R2 ;  /* 0x00000002000085a7 */ /* 0x000ee400080010ff */
[----:B---3--:R-:W-:Y:S05]  /*e9e0*/  @!P0 BRA `(.L_x_216) ;  /* 0xfffffffc00f08947 */ /* 0x008fea000383ffff */
[----:B------:R-:W-:Y:S05]  /*e9f0*/  BRA `(.L_x_69) ;  /* 0xffffff5000907947 */ /* 0x000fea000383ffff */
.L_x_73:
[----:B------:R-:W-:-:S07]  /*ea00*/  MOV R0, UR5 ;  /* 0x0000000500007c02 */ /* 0x000fce0008000f00 */
.L_x_217:
[----:B-1----:R1:W3:Y:S02]  /*ea10*/  SYNCS.PHASECHK.TRANS64.TRYWAIT P0, [R0+URZ], R2 ;  /* 0x00000002000075a7 */ /* 0x0022e400080011ff */
[----:B---3--:R-:W-:Y:S05]  /*ea20*/  @!P0 NANOSLEEP.SYNCS 0x989680 ;  /* 0x009896800000895d */ /* 0x008fea0003900000 */
[----:B------:R-:W3:Y:S02]  /*ea30*/  @!P0 SYNCS.PHASECHK.TRANS64 P0, [R0+URZ], R2 ;  /* 0x00000002000085a7 */ /* 0x000ee400080010ff */
[----:B---3--:R-:W-:Y:S05]  /*ea40*/  @!P0 BRA `(.L_x_217) ;  /* 0xfffffffc00f08947 */ /* 0x008fea000383ffff */
[----:B------:R-:W-:Y:S05]  /*ea50*/  BRA `(.L_x_218) ;  /* 0xffffff5400887947 */ /* 0x000fea000383ffff */
.L_x_74:
[----:B------:R-:W-:-:S07]  /*ea60*/  MOV R0, UR6 ;  /* 0x0000000600007c02 */ /* 0x000fce0008000f00 */
.L_x_219:
[----:B-1----:R1:W3:Y:S02]  /*ea70*/  SYNCS.PHASECHK.TRANS64.TRYWAIT P0, [R0+URZ], R2 ;  /* 0x00000002000075a7 */ /* 0x0022e400080011ff */
[----:B---3--:R-:W-:Y:S05]  /*ea80*/  @!P0 NANOSLEEP.SYNCS 0x989680 ;  /* 0x009896800000895d */ /* 0x008fea0003900000 */
[----:B------:R-:W3:Y:S02]  /*ea90*/  @!P0 SYNCS.PHASECHK.TRANS64 P0, [R0+URZ], R2 ;  /* 0x00000002000085a7 */ /* 0x000ee400080010ff */
[----:B---3--:R-:W-:Y:S05]  /*eaa0*/  @!P0 BRA `(.L_x_219) ;  /* 0xfffffffc00f08947 */ /* 0x008fea000383ffff */
[----:B------:R-:W-:Y:S05]  /*eab0*/  BRA `(.L_x_220) ;  /* 0xffffff5400947947 */ /* 0x000fea000383ffff */
.L_x_79:
[----:B--2---:R2:W1:Y:S02]  /*eac0*/  SYNCS.PHASECHK.TRANS64.TRYWAIT P0, [R0+URZ+0xb0], R2 ;  /* 0x0000b002000075a7 */ /* 0x00446400080011ff */
[----:B-1----:R-:W-:Y:S05]  /*ead0*/  @!P0 NANOSLEEP.SYNCS 0x989680 ;  /* 0x009896800000895d */ /* 0x002fea0003900000 */
[----:B------:R-:W1:Y:S02]  /*eae0*/  @!P0 SYNCS.PHASECHK.TRANS64 P0, [R0+URZ+0xb0], R2 ;  /* 0x0000b002000085a7 */ /* 0x000e6400080010ff */
[----:B-1----:R-:W-:Y:S05]  /*eaf0*/  @!P0 BRA `(.L_x_79) ;  /* 0xfffffffc00f08947 */ /* 0x002fea000383ffff */
[----:B------:R-:W-:Y:S05]  /*eb00*/  BRA `(.L_x_221) ;  /* 0xffffff5800987947 */ /* 0x000fea000383ffff */
.L_x_82:
[----:B------:R-:W-:Y:S07]  /*eb10*/  MOV R0, UR6 ;  /* 0x0000000600007c02 */ /* 0x000fee0008000f00 */
.L_x_222:
[----:B-1----:R1:W2:Y:S02]  /*eb20*/  SYNCS.PHASECHK.TRANS64.TRYWAIT P0, [R0+URZ+0xa8], R2 ;  /* 0x0000a802000075a7 */ /* 0x0022a400080011ff */
[----:B--2---:R-:W-:Y:S05]  /*eb30*/  @!P0 NANOSLEEP.SYNCS 0x989680 ;  /* 0x009896800000895d */ /* 0x004fea0003900000 */
[----:B------:R-:W2:Y:S02]  /*eb40*/  @!P0 SYNCS.PHASECHK.TRANS64 P0, [R0+URZ+0xa8], R2 ;  /* 0x0000a802000085a7 */ /* 0x000ea400080010ff */
[----:B--2---:R-:W-:Y:S05]  /*eb50*/  @!P0 BRA `(.L_x_222) ;  /* 0xfffffffc00f08947 */ /* 0x004fea000383ffff */
[----:B------:R-:W-:Y:S05]  /*eb60*/  BRA `(.L_x_81) ;  /* 0xffffff5c00907947 */ /* 0x000fea000383ffff */
.L_x_85:
[----:B------:R-:W-:Y:S07]  /*eb70*/  MOV R0, UR6 ;  /* 0x0000000600007c02 */ /* 0x000fee0008000f00 */
.L_x_223:
[----:B-1----:R1:W2:Y:S02]  /*eb80*/  SYNCS.PHASECHK.TRANS64.TRYWAIT P0, [R0+URZ+0x80], R24 ;  /* 0x00008018000075a7 */ /* 0x0022a400080011ff */
[----:B--2---:R-:W-:Y:S05]  /*eb90*/  @!P0 NANOSLEEP.SYNCS 0x989680 ;  /* 0x009896800000895d */ /* 0x004fea0003900000 */
[----:B------:R-:W2:Y:S02]  /*eba0*/  @!P0 SYNCS.PHASECHK.TRANS64 P0, [R0+URZ+0x80], R24 ;  /* 0x00008018000085a7 */ /* 0x000ea400080010ff */
[----:B--2---:R-:W-:Y:S05]  /*ebb0*/  @!P0 BRA `(.L_x_223) ;  /* 0xfffffffc00f08947 */ /* 0x004fea000383ffff */
[----:B------:R-:W-:Y:S05]  /*ebc0*/  BRA `(.L_x_224) ;  /* 0xffffff5c00ec7947 */ /* 0x000fea000383ffff */
.L_x_86:
[----:B------:R-:W-:Y:S07]  /*ebd0*/  MOV R0, UR6 ;  /* 0x0000000600007c02 */ /* 0x000fee0008000f00 */
.L_x_225:
[----:B-1----:R1:W2:Y:S02]  /*ebe0*/  SYNCS.PHASECHK.TRANS64.TRYWAIT P0, [R0+URZ+0x88], R24 ;  /* 0x00008818000075a7 */ /* 0x0022a400080011ff */
[----:B--2---:R-:W-:Y:S05]  /*ebf0*/  @!P0 NANOSLEEP.SYNCS 0x989680 ;  /* 0x009896800000895d */ /* 0x004fea0003900000 */
[----:B------:R-:W2:Y:S02]  /*ec00*/  @!P0 SYNCS.PHASECHK.TRANS64 P0, [R0+URZ+0x88], R24 ;  /* 0x00008818000085a7 */ /* 0x000ea400080010ff */
[----:B--2---:R-:W-:Y:S05]  /*ec10*/  @!P0 BRA `(.L_x_225) ;  /* 0xfffffffc00f08947 */ /* 0x004fea000383ffff */
[----:B------:R-:W-:Y:S05]  /*ec20*/  BRA `(.L_x_226) ;  /* 0xffffff6000447947 */ /* 0x000fea000383ffff */
.L_x_87:
[----:B------:R-:W-:Y:S07]  /*ec30*/  MOV R0, UR6 ;  /* 0x0000000600007c02 */ /* 0x000fee0008000f00 */
.L_x_227:
[----:B-1----:R1:W2:Y:S02]  /*ec40*/  SYNCS.PHASECHK.TRANS64.TRYWAIT P0, [R0+URZ+0x90], R24 ;  /* 0x00009018000075a7 */ /* 0x0022a400080011ff */
[----:B--2---:R-:W-:Y:S05]  /*ec50*/  @!P0 NANOSLEEP.SYNCS 0x989680 ;  /* 0x009896800000895d */ /* 0x004fea0003900000 */
[----:B------:R-:W2:Y:S02]  /*ec60*/  @!P0 SYNCS.PHASECHK.TRANS64 P0, [R0+URZ+0x90], R24 ;  /* 0x00009018000085a7 */ /* 0x000ea400080010ff */
[----:B--2---:R-:W-:Y:S05]  /*ec70*/  @!P0 BRA `(.L_x_227) ;  /* 0xfffffffc00f08947 */ /* 0x004fea000383ffff */
[----:B------:R-:W-:Y:S05]  /*ec80*/  BRA `(.L_x_228) ;  /* 0xffffff6000a47947 */ /* 0x000fea000383ffff */
.L_x_88:
[----:B------:R-:W-:Y:S07]  /*ec90*/  MOV R0, UR6 ;  /* 0x0000000600007c02 */ /* 0x000fee0008000f00 */
.L_x_229:
[----:B-1----:R1:W2:Y:S02]  /*eca0*/  SYNCS.PHASECHK.TRANS64.TRYWAIT P0, [R0+URZ+0x98], R24 ;  /* 0x00009818000075a7 */ /* 0x0022a400080011ff */
[----:B--2---:R-:W-:Y:S05]  /*ecb0*/  @!P0 NANOSLEEP.SYNCS 0x989680 ;  /* 0x009896800000895d */ /* 0x004fea0003900000 */
[----:B------:R-:W2:Y:S02]  /*ecc0*/  @!P0 SYNCS.PHASECHK.TRANS64 P0, [R0+URZ+0x98], R24 ;  /* 0x00009818000085a7 */ /* 0x000ea400080010ff */
[----:B--2---:R-:W-:Y:S05]  /*ecd0*/  @!P0 BRA `(.L_x_229) ;  /* 0xfffffffc00f08947 */ /* 0x004fea000383ffff */
[----:B------:R-:W-:Y:S05]  /*ece0*/  BRA `(.L_x_230) ;  /* 0xffffff6400007947 */ /* 0x000fea000383ffff */
.L_x_89:
[----:B------:R-:W-:Y:S07]  /*ecf0*/  MOV R0, UR6 ;  /* 0x0000000600007c02 */ /* 0x000fee0008000f00 */
.L_x_231:
[----:B-1----:R1:W2:Y:S02]  /*ed00*/  SYNCS.PHASECHK.TRANS64.TRYWAIT P0, [R0+URZ+0x80], R30 ;  /* 0x0000801e000075a7 */ /* 0x0022a400080011ff */
[----:B--2---:R-:W-:Y:S05]  /*ed10*/  @!P0 NANOSLEEP.SYNCS 0x989680 ;  /* 0x009896800000895d */ /* 0x004fea0003900000 */
[----:B------:R-:W2:Y:S02]  /*ed20*/  @!P0 SYNCS.PHASECHK.TRANS64 P0, [R0+URZ+0x80], R30 ;  /* 0x0000801e000085a7 */ /* 0x000ea400080010ff */
[----:B--2---:R-:W-:Y:S05]  /*ed30*/  @!P0 BRA `(.L_x_231) ;  /* 0xfffffffc00f08947 */ /* 0x004fea000383ffff */
[----:B------:R-:W-:Y:S05]  /*ed40*/  BRA `(.L_x_232) ;  /* 0xffffff6400647947 */ /* 0x000fea000383ffff */
.L_x_90:
[----:B------:R-:W-:Y:S07]  /*ed50*/  MOV R0, UR6 ;  /* 0x0000000600007c02 */ /* 0x000fee0008000f00 */
.L_x_233:
[----:B-1----:R1:W2:Y:S02]  /*ed60*/  SYNCS.PHASECHK.TRANS64.TRYWAIT P0, [R0+URZ+0x88], R30 ;  /* 0x0000881e000075a7 */ /* 0x0022a400080011ff */
[----:B--2---:R-:W-:Y:S05]  /*ed70*/  @!P0 NANOSLEEP.SYNCS 0x989680 ;  /* 0x009896800000895d */ /* 0x004fea0003900000 */
[----:B------:R-:W2:Y:S02]  /*ed80*/  @!P0 SYNCS.PHASECHK.TRANS64 P0, [R0+URZ+0x88], R30 ;  /* 0x0000881e000085a7 */ /* 0x000ea400080010ff */
[----:B--2---:R-:W-:Y:S05]  /*ed90*/  @!P0 BRA `(.L_x_233) ;  /* 0xfffffffc00f08947 */ /* 0x004fea000383ffff */
[----:B------:R-:W-:Y:S05]  /*eda0*/  BRA `(.L_x_234) ;  /* 0xffffff6400c47947 */ /* 0x000fea000383ffff */
.L_x_91:
[----:B------:R-:W-:Y:S07]  /*edb0*/  MOV R0, UR6 ;  /* 0x0000000600007c02 */ /* 0x000fee0008000f00 */
.L_x_235:
[----:B-1----:R1:W2:Y:S02]  /*edc0*/  SYNCS.PHASECHK.TRANS64.TRYWAIT P0, [R0+URZ+0x90], R30 ;  /* 0x0000901e000075a7 */ /* 0x0022a400080011ff */
[----:B--2---:R-:W-:Y:S05]  /*edd0*/  @!P0 NANOSLEEP.SYNCS 0x989680 ;  /* 0x009896800000895d */ /* 0x004fea0003900000 */
[----:B------:R-:W2:Y:S02]  /*ede0*/  @!P0 SYNCS.PHASECHK.TRANS64 P0, [R0+URZ+0x90], R30 ;  /* 0x0000901e000085a7 */ /* 0x000ea400080010ff */
[----:B--2---:R-:W-:Y:S05]  /*edf0*/  @!P0 BRA `(.L_x_235) ;  /* 0xfffffffc00f08947 */ /* 0x004fea000383ffff */
[----:B------:R-:W-:Y:S05]  /*ee00*/  BRA `(.L_x_236) ;  /* 0xffffff6800207947 */ /* 0x000fea000383ffff */
.L_x_92:
[----:B------:R-:W-:Y:S07]  /*ee10*/  MOV R0, UR6 ;  /* 0x0000000600007c02 */ /* 0x000fee0008000f00 */
.L_x_237:
[----:B-1----:R1:W2:Y:S02]  /*ee20*/  SYNCS.PHASECHK.TRANS64.TRYWAIT P0, [R0+URZ+0x98], R30 ;  /* 0x0000981e000075a7 */ /* 0x0022a400080011ff */
[----:B--2---:R-:W-:Y:S05]  /*ee30*/  @!P0 NANOSLEEP.SYNCS 0x989680 ;  /* 0x009896800000895d */ /* 0x004fea0003900000 */
[----:B------:R-:W2:Y:S02]  /*ee40*/  @!P0 SYNCS.PHASECHK.TRANS64 P0, [R0+URZ+0x98], R30 ;  /* 0x0000981e000085a7 */ /* 0x000ea400080010ff */
[----:B--2---:R-:W-:Y:S05]  /*ee50*/  @!P0 BRA `(.L_x_237) ;  /* 0xfffffffc00f08947 */ /* 0x004fea000383ffff */
[----:B------:R-:W-:Y:S05]  /*ee60*/  BRA `(.L_x_238) ;  /* 0xffffff6800c07947 */ /* 0x000fea000383ffff */
.L_x_94:
[----:B------:R-:W-:-:S07]  /*ee70*/  MOV R0, UR6 ;  /* 0x0000000600007c02 */ /* 0x000fce0008000f00 */
.L_x_239:
[----:B-1----:R1:W3:Y:S02]  /*ee80*/  SYNCS.PHASECHK.TRANS64.TRYWAIT P0, [R0+URZ+0x80], R24 ;  /* 0x00008018000075a7 */ /* 0x0022e400080011ff */
[----:B---3--:R-:W-:Y:S05]  /*ee90*/  @!P0 NANOSLEEP.SYNCS 0x989680 ;  /* 0x009896800000895d */ /* 0x008fea0003900000 */
[----:B------:R-:W3:Y:S02]  /*eea0*/  @!P0 SYNCS.PHASECHK.TRANS64 P0, [R0+URZ+0x80], R24 ;  /* 0x00008018000085a7 */ /* 0x000ee400080010ff */
[----:B---3--:R-:W-:Y:S05]  /*eeb0*/  @!P0 BRA `(.L_x_239) ;  /* 0xfffffffc00f08947 */ /* 0x008fea000383ffff */
[----:B------:R-:W-:Y:S05]  /*eec0*/  BRA `(.L_x_240) ;  /* 0xffffff6c00447947 */ /* 0x000fea000383ffff */
.L_x_95:
[----:B-1----:R-:W-:-:S07]  /*eed0*/  MOV R0, UR6 ;  /* 0x0000000600007c02 */ /* 0x002fce0008000f00 */
.L_x_241:
[----:B-1----:R1:W3:Y:S02]  /*eee0*/  SYNCS.PHASECHK.TRANS64.TRYWAIT P0, [R0+URZ+0x88], R24 ;  /* 0x00008818000075a7 */ /* 0x0022e400080011ff */
[----:B---3--:R-:W-:Y:S05]  /*eef0*/  @!P0 NANOSLEEP.SYNCS 0x989680 ;  /* 0x009896800000895d */ /* 0x008fea0003900000 */
[----:B------:R-:W3:Y:S02]  /*ef00*/  @!P0 SYNCS.PHASECHK.TRANS64 P0, [R0+URZ+0x88], R24 ;  /* 0x00008818000085a7 */ /* 0x000ee400080010ff */
[----:B---3--:R-:W-:Y:S05]  /*ef10*/  @!P0 BRA `(.L_x_241) ;  /* 0xfffffffc00f08947 */ /* 0x008fea000383ffff */
[----:B------:R-:W-:Y:S05]  /*ef20*/  BRA `(.L_x_242) ;  /* 0xffffff6c00347947 */ /* 0x000fea000383ffff */
.L_x_96:
[----:B------:R-:W-:-:S07]  /*ef30*/  MOV R2, UR6 ;  /* 0x0000000600027c02 */ /* 0x000fce0008000f00 */
.L_x_243:
[----:B-1----:R1:W3:Y:S02]  /*ef40*/  SYNCS.PHASECHK.TRANS64.TRYWAIT P0, [R2+URZ+0x90], R24 ;  /* 0x00009018020075a7 */ /* 0x0022e400080011ff */
[----:B---3--:R-:W-:Y:S05]  /*ef50*/  @!P0 NANOSLEEP.SYNCS 0x989680 ;  /* 0x009896800000895d */ /* 0x008fea0003900000 */
[----:B------:R-:W3:Y:S02]  /*ef60*/  @!P0 SYNCS.PHASECHK.TRANS64 P0, [R2+URZ+0x90], R24 ;  /* 0x00009018020085a7 */ /* 0x000ee400080010ff */
[----:B---3--:R-:W-:Y:S05]  /*ef70*/  @!P0 BRA `(.L_x_243) ;  /* 0xfffffffc00f08947 */ /* 0x008fea000383ffff */
[----:B------:R-:W-:Y:S05]  /*ef80*/  BRA `(.L_x_244) ;  /* 0xffffff6c00287947 */ /* 0x000fea000383ffff */
.L_x_98:
[----:B--2---:R2:W4:Y:S02]  /*ef90*/  SYNCS.PHASECHK.TRANS64.TRYWAIT P0, [R0+URZ+0xb0], R2 ;  /* 0x0000b002000075a7 */ /* 0x00452400080011ff */
[----:B----4-:R-:W-:Y:S05]  /*efa0*/  @!P0 NANOSLEEP.SYNCS 0x989680 ;  /* 0x009896800000895d */ /* 0x010fea0003900000 */
[----:B------:R-:W4:Y:S02]  /*efb0*/  @!P0 SYNCS.PHASECHK.TRANS64 P0, [R0+URZ+0xb0], R2 ;  /* 0x0000b002000085a7 */ /* 0x000f2400080010ff */
[----:B----4-:R-:W-:Y:S05]  /*efc0*/  @!P0 BRA `(.L_x_98) ;  /* 0xfffffffc00f08947 */ /* 0x010fea000383ffff */
[----:B------:R-:W-:Y:S05]  /*efd0*/  BRA `(.L_x_245) ;  /* 0xffffff6c00e87947 */ /* 0x000fea000383ffff */
.L_x_109:
[----:B-1----:R-:W-:Y:S04]  /*efe0*/  MOV R4, UR45 ;  /* 0x0000002d00047c02 */ /* 0x002fe80008000f00 */
[----:B------:R1:W2:Y:S03]  /*eff0*/  SYNCS.PHASECHK.TRANS64.TRYWAIT P1, [R4+URZ+0x60], R5 ;  /* 0x00006005040075a7 */ /* 0x0002a600080211ff */
[----:B--2---:R-:W-:Y:S05]  /*f000*/  @!P1 NANOSLEEP.SYNCS 0x989680 ;  /* 0x009896800000995d */ /* 0x004fea0003900000 */
[----:B------:R-:W2:Y:S02]  /*f010*/  @!P1 SYNCS.PHASECHK.TRANS64 P1, [R4+URZ+0x60], R5 ;  /* 0x00006005040095a7 */ /* 0x000ea400080210ff */
[----:B--2---:R-:W-:Y:S05]  /*f020*/  @!P1 BRA `(.L_x_109) ;  /* 0xfffffffc00ec9947 */ /* 0x004fea000383ffff */
[----:B------:R-:W-:Y:S05]  /*f030*/  BRA `(.L_x_108) ;  /* 0xffffff7c00047947 */ /* 0x000fea000383ffff */
.L_x_111:
[----:B------:R1:W1:Y:S02]  /*f040*/  SYNCS.PHASECHK.TRANS64.TRYWAIT P0, [R58+URZ+0xd0], R3 ;  /* 0x0000d0033a0075a7 */ /* 0x00026400080011ff */
[----:B-1----:R-:W-:Y:S05]  /*f050*/  @!P0 NANOSLEEP.SYNCS 0x989680 ;  /* 0x009896800000895d */ /* 0x002fea0003900000 */
[----:B------:R-:W1:Y:S02]  /*f060*/  @!P0 SYNCS.PHASECHK.TRANS64 P0, [R58+URZ+0xd0], R3 ;  /* 0x0000d0033a0085a7 */ /* 0x000e6400080010ff */
[----:B-1----:R-:W-:Y:S05]  /*f070*/  @!P0 BRA `(.L_x_111) ;  /* 0xfffffffc00f08947 */ /* 0x002fea000383ffff */
[----:B------:R-:W-:Y:S05]  /*f080*/  BRA `(.L_x_110) ;  /* 0xffffff7c00287947 */ /* 0x000fea000383ffff */
.L_x_122:
[----:B-1----:R1:W3:Y:S02]  /*f090*/  SYNCS.PHASECHK.TRANS64.TRYWAIT P0, [R2+URZ+0x60], R0 ;  /* 0x00006000020075a7 */ /* 0x0022e400080011ff */
[----:B---3--:R-:W-:Y:S05]  /*f0a0*/  @!P0 NANOSLEEP.SYNCS 0x989680 ;  /* 0x009896800000895d */ /* 0x008fea0003900000 */
[----:B------:R-:W3:Y:S02]  /*f0b0*/  @!P0 SYNCS.PHASECHK.TRANS64 P0, [R2+URZ+0x60], R0 ;  /* 0x00006000020085a7 */ /* 0x000ee400080010ff */
[----:B---3--:R-:W-:Y:S05]  /*f0c0*/  @!P0 BRA `(.L_x_122) ;  /* 0xfffffffc00f08947 */ /* 0x008fea000383ffff */
[----:B------:R-:W-:Y:S05]  /*f0d0*/  BRA `(.L_x_121) ;  /* 0xffffff8800c47947 */ /* 0x000fea000383ffff */
.L_x_132:
[----:B-1----:R1:W3:Y:S02]  /*f0e0*/  SYNCS.PHASECHK.TRANS64.TRYWAIT P0, [R0+URZ+0x60], R20 ;  /* 0x00006014000075a7 */ /* 0x0022e400080011ff */
[----:B---3--:R-:W-:Y:S05]  /*f0f0*/  @!P0 NANOSLEEP.SYNCS 0x989680 ;  /* 0x009896800000895d */ /* 0x008fea0003900000 */
[----:B------:R-:W3:Y:S02]  /*f100*/  @!P0 SYNCS.PHASECHK.TRANS64 P0, [R0+URZ+0x60], R20 ;  /* 0x00006014000085a7 */ /* 0x000ee400080010ff */
[----:B---3--:R-:W-:Y:S05]  /*f110*/  @!P0 BRA `(.L_x_132) ;  /* 0xfffffffc00f08947 */ /* 0x008fea000383ffff */
[----:B------:R-:W-:Y:S05]  /*f120*/  BRA `(.L_x_131) ;  /* 0xffffff98005c7947 */ /* 0x000fea000383ffff */
.L_x_142:
[----:B-1----:R1:W3:Y:S02]  /*f130*/  SYNCS.PHASECHK.TRANS64.TRYWAIT P0, [R0+URZ+0x60], R20 ;  /* 0x00006014000075a7 */ /* 0x0022e400080011ff */
[----:B---3--:R-:W-:Y:S05]  /*f140*/  @!P0 NANOSLEEP.SYNCS 0x989680 ;  /* 0x009896800000895d */ /* 0x008fea0003900000 */
[----:B------:R-:W3:Y:S02]  /*f150*/  @!P0 SYNCS.PHASECHK.TRANS64 P0, [R0+URZ+0x60], R20 ;  /* 0x00006014000085a7 */ /* 0x000ee400080010ff */
[----:B---3--:R-:W-:Y:S05]  /*f160*/  @!P0 BRA `(.L_x_142) ;  /* 0xfffffffc00f08947 */ /* 0x008fea000383ffff */
[----:B------:R-:W-:Y:S05]  /*f170*/  BRA `(.L_x_141) ;  /* 0xffffffa400d87947 */ /* 0x000fea000383ffff */
.L_x_152:
[----:B-1----:R1:W3:Y:S02]  /*f180*/  SYNCS.PHASECHK.TRANS64.TRYWAIT P0, [R0+URZ+0x60], R20 ;  /* 0x00006014000075a7 */ /* 0x0022e400080011ff */
[----:B---3--:R-:W-:Y:S05]  /*f190*/  @!P0 NANOSLEEP.SYNCS 0x989680 ;  /* 0x009896800000895d */ /* 0x008fea0003900000 */
[----:B------:R-:W3:Y:S02]  /*f1a0*/  @!P0 SYNCS.PHASECHK.TRANS64 P0, [R0+URZ+0x60], R20 ;  /* 0x00006014000085a7 */ /* 0x000ee400080010ff */
[----:B---3--:R-:W-:Y:S05]  /*f1b0*/  @!P0 BRA `(.L_x_152) ;  /* 0xfffffffc00f08947 */ /* 0x008fea000383ffff */
[----:B------:R-:W-:Y:S05]  /*f1c0*/  BRA `(.L_x_151) ;  /* 0xffffffb4007c7947 */ /* 0x000fea000383ffff */
.L_x_162:
[----:B-1----:R1:W2:Y:S02]  /*f1d0*/  SYNCS.PHASECHK.TRANS64.TRYWAIT P0, [R0+URZ+0x60], R20 ;  /* 0x00006014000075a7 */ /* 0x0022a400080011ff */
[----:B--2---:R-:W-:Y:S05]  /*f1e0*/  @!P0 NANOSLEEP.SYNCS 0x989680 ;  /* 0x009896800000895d */ /* 0x004fea0003900000 */
[----:B------:R-:W2:Y:S02]  /*f1f0*/  @!P0 SYNCS.PHASECHK.TRANS64 P0, [R0+URZ+0x60], R20 ;  /* 0x00006014000085a7 */ /* 0x000ea400080010ff */
[----:B--2---:R-:W-:Y:S05]  /*f200*/  @!P0 BRA `(.L_x_162) ;  /* 0xfffffffc00f08947 */ /* 0x004fea000383ffff */
[----:B------:R-:W-:Y:S05]  /*f210*/  BRA `(.L_x_161) ;  /* 0xffffffc400107947 */ /* 0x000fea000383ffff */
.L_x_172:
[----:B-1----:R1:W2:Y:S02]  /*f220*/  SYNCS.PHASECHK.TRANS64.TRYWAIT P0, [R0+URZ+0x60], R20 ;  /* 0x00006014000075a7 */ /* 0x0022a400080011ff */
[----:B--2---:R-:W-:Y:S05]  /*f230*/  @!P0 NANOSLEEP.SYNCS 0x989680 ;  /* 0x009896800000895d */ /* 0x004fea0003900000 */
[----:B------:R-:W2:Y:S02]  /*f240*/  @!P0 SYNCS.PHASECHK.TRANS64 P0, [R0+URZ+0x60], R20 ;  /* 0x00006014000085a7 */ /* 0x000ea400080010ff */
[----:B--2---:R-:W-:Y:S05]  /*f250*/  @!P0 BRA `(.L_x_172) ;  /* 0xfffffffc00f08947 */ /* 0x004fea000383ffff */
[----:B------:R-:W-:Y:S05]  /*f260*/  BRA `(.L_x_171) ;  /* 0xffffffd000b87947 */ /* 0x000fea000383ffff */
.L_x_182:
[----:B--2---:R2:W3:Y:S02]  /*f270*/  SYNCS.PHASECHK.TRANS64.TRYWAIT P0, [R0+URZ+0x60], R106 ;  /* 0x0000606a000075a7 */ /* 0x0044e400080011ff */
[----:B---3--:R-:W-:Y:S05]  /*f280*/  @!P0 NANOSLEEP.SYNCS 0x989680 ;  /* 0x009896800000895d */ /* 0x008fea0003900000 */
[----:B------:R-:W3:Y:S02]  /*f290*/  @!P0 SYNCS.PHASECHK.TRANS64 P0, [R0+URZ+0x60], R106 ;  /* 0x0000606a000085a7 */ /* 0x000ee400080010ff */
[----:B---3--:R-:W-:Y:S05]  /*f2a0*/  @!P0 BRA `(.L_x_182) ;  /* 0xfffffffc00f08947 */ /* 0x008fea000383ffff */
[----:B------:R-:W-:Y:S05]  /*f2b0*/  BRA `(.L_x_181) ;  /* 0xffffffe000447947 */ /* 0x000fea000383ffff */
        .weak           $__internal_0_$__cuda_sm10x_tcgen05_guardrail_trap_col_being_dealloced_not_returned_by_alloc
        .type           $__internal_0_$__cuda_sm10x_tcgen05_guardrail_trap_col_being_dealloced_not_returned_by_alloc,@function
        .size           $__internal_0_$__cuda_sm10x_tcgen05_guardrail_trap_col_being_dealloced_not_returned_by_alloc,($__internal_1_$__cuda_sm10x_tcgen05_guardrail_trap_phase_invalid_during_alloc - $__internal_0_$__cuda_sm10x_tcgen05_guardrail_trap_col_being_dealloced_not_returned_by_alloc)
$__internal_0_$__cuda_sm10x_tcgen05_guardrail_trap_col_being_dealloced_not_returned_by_alloc:
[----:B------:R-:W-:Y:S05]  /*f2c0*/  BPT.TRAP 0x1 ;  /* 0x000000040000795c */ /* 0x000fea0000300000 */
[----:B------:R-:W-:-:S04]  /*f2d0*/  HFMA2 R3, -RZ, RZ, 0, 0 ;  /* 0x00000000ff037431 */ /* 0x000fc800000001ff */
[----:B------:R-:W-:Y:S05]  /*f2e0*/  RET.REL.NODEC R2 `(_ZN7cutlass13device_kernelINS_4gemm6kernel13GemmUniversalIN4cute5tupleIJiiiiEEENS1_10collective13CollectiveMmaINS1_46MainloopSm100TmaUmmaWarpSpecializedBlockScaledILi6ELi2ELi2ENS5_IJNS4_1CILi8EEENSA_ILi1EEESC_EEEEENS5_IJNSA_ILi128EEESF_SF_EEENS5_IJNS_12float_e4m3_tENS_13float_ue8m0_tEEEENS5_IJNS5_IJlSC_lEEENS4_6LayoutINS5_IJNS5_IJNS5_IJNSA_ILi32EEENSA_ILi4EEEEEEiEEESP_NS5_IJSC_iEEEEEENS5_IJNS5_IJNS5_IJNSA_ILi16EEESN_EEEiEEENS5_IJNS5_IJNSA_ILi0EEESC_EEENSA_ILi512EEEEEENS5_IJSV_iEEEEEEEEEEESJ_S12_NS4_8TiledMMAINS4_8MMA_AtomIJNS4_21SM100_MMA_MXF8F6F4_SSISH_SH_fSI_Li128ELi128ELNS4_4UMMA5MajorE0ELS17_0ELNS16_7ScaleInE0ELS18_0EEEEEENSL_INS5_IJSC_SC_SC_EEENS5_IJSV_SV_SV_EEEEENS5_IJNS4_10UnderscoreES1E_S1E_EEEEENS5_IJNS4_13SM90_TMA_LOADES1H_EEENS5_IJNS4_14ComposedLayoutINS4_7SwizzleILi3ELi4ELi3EEENS4_18smem_ptr_flag_bitsILi8EEENSL_INS5_IJSB_SF_EEENS5_IJSF_SC_EEEEEEENSL_INS5_IJNS5_IJNS5_IJSO_SC_EEENS5_IJSM_SC_EEEEEESC_NS5_IJSN_SC_EEEEEENS5_IJNS5_IJNS5_IJST_SX_EEESW_EEESV_NS5_IJSC_SX_EEEEEEEEEEEvNS4_8identityENS5_IJNS4_23SM90_TMA_LOAD_MULTICASTES24_EEES22_vS23_EENS_8epilogue10collective18CollectiveEpilogueINS27_23Sm100TmaWarpSpecializedILi4ELi2ELi16ELb1ELb0EEEJNS5_IJNSA_ILi64EEESF_SF_EEENS5_IJNSL_IS2C_SC_EENSL_INS5_IJSS_NSA_ILi2EEEEEENS5_IJSC_S2C_EEEEEEEENS_10bfloat16_tESK_S2K_SK_NS27_6fusion15FusionCallbacksIS2B_NS2L_17LinearCombinationIS2K_fS2K_fLNS_15FloatRoundStyleE2EEES2D_S2J_JEEENS4_5SM1004TMEM4LOAD26SM100_TMEM_LOAD_32dp32b16xES1H_NS1J_INS1K_ILi1ELi4ELi3EEENS1M_ILi16EEENSL_INS5_IJSB_SS_EEENS5_IJSS_SC_EEEEEEENS4_39AutoVectorizingCopyWithAssumedAlignmentILi128EEENS4_14SM90_TMA_STOREES30_S32_S32_EEEvvEEEEvNT_6ParamsE) ;  /* 0xffffff0c02447950 */ /* 0x000fea0003c3ffff */
        .weak           $__internal_1_$__cuda_sm10x_tcgen05_guardrail_trap_phase_invalid_during_alloc
        .type           $__internal_1_$__cuda_sm10x_tcgen05_guardrail_trap_phase_invalid_during_alloc,@function
        .size           $__internal_1_$__cuda_sm10x_tcgen05_guardrail_trap_phase_invalid_during_alloc,($__internal_2_$__cuda_sm10x_tcgen05_guardrail_trap_unallocated_columns_being_dealloced - $__internal_1_$__cuda_sm10x_tcgen05_guardrail_trap_phase_invalid_during_alloc)
$__internal_1_$__cuda_sm10x_tcgen05_guardrail_trap_phase_invalid_during_alloc:
[----:B------:R-:W-:Y:S05]  /*f2f0*/  BPT.TRAP 0x1 ;  /* 0x000000040000795c */ /* 0x000fea0000300000 */
[----:B------:R-:W-:-:S04]  /*f300*/  MOV R3, 0x0 ;  /* 0x0000000000037802 */ /* 0x000fc80000000f00 */
[----:B------:R-:W-:Y:S05]  /*f310*/  RET.REL.NODEC R2 `(_ZN7cutlass13device_kernelINS_4gemm6kernel13GemmUniversalIN4cute5tupleIJiiiiEEENS1_10collective13CollectiveMmaINS1_46MainloopSm100TmaUmmaWarpSpecializedBlockScaledILi6ELi2ELi2ENS5_IJNS4_1CILi8EEENSA_ILi1EEESC_EEEEENS5_IJNSA_ILi128EEESF_SF_EEENS5_IJNS_12float_e4m3_tENS_13float_ue8m0_tEEEENS5_IJNS5_IJlSC_lEEENS4_6LayoutINS5_IJNS5_IJNS5_IJNSA_ILi32EEENSA_ILi4EEEEEEiEEESP_NS5_IJSC_iEEEEEENS5_IJNS5_IJNS5_IJNSA_ILi16EEESN_EEEiEEENS5_IJNS5_IJNSA_ILi0EEESC_EEENSA_ILi512EEEEEENS5_IJSV_iEEEEEEEEEEESJ_S12_NS4_8TiledMMAINS4_8MMA_AtomIJNS4_21SM100_MMA_MXF8F6F4_SSISH_SH_fSI_Li128ELi128ELNS4_4UMMA5MajorE0ELS17_0ELNS16_7ScaleInE0ELS18_0EEEEEENSL_INS5_IJSC_SC_SC_EEENS5_IJSV_SV_SV_EEEEENS5_IJNS4_10UnderscoreES1E_S1E_EEEEENS5_IJNS4_13SM90_TMA_LOADES1H_EEENS5_IJNS4_14ComposedLayoutINS4_7SwizzleILi3ELi4ELi3EEENS4_18smem_ptr_flag_bitsILi8EEENSL_INS5_IJSB_SF_EEENS5_IJSF_SC_EEEEEEENSL_INS5_IJNS5_IJNS5_IJSO_SC_EEENS5_IJSM_SC_EEEEEESC_NS5_IJSN_SC_EEEEEENS5_IJNS5_IJNS5_IJST_SX_EEESW_EEESV_NS5_IJSC_SX_EEEEEEEEEEEvNS4_8identityENS5_IJNS4_23SM90_TMA_LOAD_MULTICASTES24_EEES22_vS23_EENS_8epilogue10collective18CollectiveEpilogueINS27_23Sm100TmaWarpSpecializedILi4ELi2ELi16ELb1ELb0EEEJNS5_IJNSA_ILi64EEESF_SF_EEENS5_IJNSL_IS2C_SC_EENSL_INS5_IJSS_NSA_ILi2EEEEEENS5_IJSC_S2C_EEEEEEEENS_10bfloat16_tESK_S2K_SK_NS27_6fusion15FusionCallbacksIS2B_NS2L_17LinearCombinationIS2K_fS2K_fLNS_15FloatRoundStyleE2EEES2D_S2J_JEEENS4_5SM1004TMEM4LOAD26SM100_TMEM_LOAD_32dp32b16xES1H_NS1J_INS1K_ILi1ELi4ELi3EEENS1M_ILi16EEENSL_INS5_IJSB_SS_EEENS5_IJSS_SC_EEEEEEENS4_39AutoVectorizingCopyWithAssumedAlignmentILi128EEENS4_14SM90_TMA_STOREES30_S32_S32_EEEvvEEEEvNT_6ParamsE) ;  /* 0xffffff0c02387950 */ /* 0x000fea0003c3ffff */
        .weak           $__internal_2_$__cuda_sm10x_tcgen05_guardrail_trap_unallocated_columns_being_dealloced
        .type           $__internal_2_$__cuda_sm10x_tcgen05_guardrail_trap_unallocated_columns_being_dealloced,@function
        .size           $__internal_2_$__cuda_sm10x_tcgen05_guardrail_trap_unallocated_columns_being_dealloced,(.L_x_247 - $__internal_2_$__cuda_sm10x_tcgen05_guardrail_trap_unallocated_columns_being_dealloced)
$__internal_2_$__cuda_sm10x_tcgen05_guardrail_trap_unallocated_columns_being_dealloced:
[----:B------:R-:W-:Y:S05]  /*f320*/  BPT.TRAP 0x1 ;  /* 0x000000040000795c */ /* 0x000fea0000300000 */
[----:B------:R-:W-:-:S04]  /*f330*/  HFMA2 R3, -RZ, RZ, 0, 0 ;  /* 0x00000000ff037431 */ /* 0x000fc800000001ff */
[----:B------:R-:W-:Y:S05]  /*f340*/  RET.REL.NODEC R2 `(_ZN7cutlass13device_kernelINS_4gemm6kernel13GemmUniversalIN4cute5tupleIJiiiiEEENS1_10collective13CollectiveMmaINS1_46MainloopSm100TmaUmmaWarpSpecializedBlockScaledILi6ELi2ELi2ENS5_IJNS4_1CILi8EEENSA_ILi1EEESC_EEEEENS5_IJNSA_ILi128EEESF_SF_EEENS5_IJNS_12float_e4m3_tENS_13float_ue8m0_tEEEENS5_IJNS5_IJlSC_lEEENS4_6LayoutINS5_IJNS5_IJNS5_IJNSA_ILi32EEENSA_ILi4EEEEEEiEEESP_NS5_IJSC_iEEEEEENS5_IJNS5_IJNS5_IJNSA_ILi16EEESN_EEEiEEENS5_IJNS5_IJNSA_ILi0EEESC_EEENSA_ILi512EEEEEENS5_IJSV_iEEEEEEEEEEESJ_S12_NS4_8TiledMMAINS4_8MMA_AtomIJNS4_21SM100_MMA_MXF8F6F4_SSISH_SH_fSI_Li128ELi128ELNS4_4UMMA5MajorE0ELS17_0ELNS16_7ScaleInE0ELS18_0EEEEEENSL_INS5_IJSC_SC_SC_EEENS5_IJSV_SV_SV_EEEEENS5_IJNS4_10UnderscoreES1E_S1E_EEEEENS5_IJNS4_13SM90_TMA_LOADES1H_EEENS5_IJNS4_14ComposedLayoutINS4_7SwizzleILi3ELi4ELi3EEENS4_18smem_ptr_flag_bitsILi8EEENSL_INS5_IJSB_SF_EEENS5_IJSF_SC_EEEEEEENSL_INS5_IJNS5_IJNS5_IJSO_SC_EEENS5_IJSM_SC_EEEEEESC_NS5_IJSN_SC_EEEEEENS5_IJNS5_IJNS5_IJST_SX_EEESW_EEESV_NS5_IJSC_SX_EEEEEEEEEEEvNS4_8identityENS5_IJNS4_23SM90_TMA_LOAD_MULTICASTES24_EEES22_vS23_EENS_8epilogue10collective18CollectiveEpilogueINS27_23Sm100TmaWarpSpecializedILi4ELi2ELi16ELb1ELb0EEEJNS5_IJNSA_ILi64EEESF_SF_EEENS5_IJNSL_IS2C_SC_EENSL_INS5_IJSS_NSA_ILi2EEEEEENS5_IJSC_S2C_EEEEEEEENS_10bfloat16_tESK_S2K_SK_NS27_6fusion15FusionCallbacksIS2B_NS2L_17LinearCombinationIS2K_fS2K_fLNS_15FloatRoundStyleE2EEES2D_S2J_JEEENS4_5SM1004TMEM4LOAD26SM100_TMEM_LOAD_32dp32b16xES1H_NS1J_INS1K_ILi1ELi4ELi3EEENS1M_ILi16EEENSL_INS5_IJSB_SS_EEENS5_IJSS_SC_EEEEEEENS4_39AutoVectorizingCopyWithAssumedAlignmentILi128EEENS4_14SM90_TMA_STOREES30_S32_S32_EEEvvEEEEvNT_6ParamsE) ;  /* 0xffffff0c022c7950 */ /* 0x000fea0003c3ffff */
.L_x_246:
[----:B------:R-:W-:-:S00]  /*f350*/  BRA `(.L_x_246) ;  /* 0xfffffffc00fc7947 */ /* 0x000fc0000383ffff */
[----:B------:R-:W-:-:S00]  /*f360*/  NOP ;  /* 0x0000000000007918 */ /* 0x000fc00000000000 */
        /* <DEDUP_REMOVED lines=9> */
.L_x_247:


//--------------------- .nv.global.init           --------------------------
	.section	.nv.global.init,"aw",@progbits
.nv.global.init:
	.type		$str$27,@object
	.size		$str$27,($str$28 - $str$27)
$str$27:
        /*0000*/ 	.byte	0x28, 0x61, 0x64, 0x64, 0x72, 0x65, 0x73, 0x73, 0x20, 0x26, 0x20, 0x6d, 0x61, 0x73, 0x6b, 0x29
        /*0010*/ 	.byte	0x20, 0x3d, 0x3d, 0x20, 0x30, 0x00
	.type		$str$28,@object
	.size		$str$28,($str$26 - $str$28)
$str$28:
        /*0016*/ 	.byte	0x2f, 0x74, 0x6d, 0x70, 0x2f, 0x63, 0x75, 0x74, 0x6c, 0x61, 0x73, 0x73, 0x5f, 0x73, 0x77, 0x65
        /*0026*/ 	.byte	0x65, 0x70, 0x5f, 0x73, 0x72, 0x63, 0x2f, 0x69, 0x6e, 0x63, 0x6c, 0x75, 0x64, 0x65, 0x2f, 0x63
        /*0036*/ 	.byte	0x75, 0x74, 0x65, 0x2f, 0x70, 0x6f, 0x69, 0x6e, 0x74, 0x65, 0x72, 0x5f, 0x66, 0x6c, 0x61, 0x67
        /*0046*/ 	.byte	0x67, 0x65, 0x64, 0x2e, 0x68, 0x70, 0x70, 0x00
	.type		$str$26,@object
	.size		$str$26,($str$25 - $str$26)
$str$26:
        /*004e*/ 	.byte	0x2f, 0x74, 0x6d, 0x70, 0x2f, 0x63, 0x75, 0x74, 0x6c, 0x61, 0x73, 0x73, 0x5f, 0x73, 0x77, 0x65
        /*005e*/ 	.byte	0x65, 0x70, 0x5f, 0x73, 0x72, 0x63, 0x2f, 0x69, 0x6e, 0x63, 0x6c, 0x75, 0x64, 0x65, 0x2f, 0x63
        /*006e*/ 	.byte	0x75, 0x74, 0x65, 0x2f, 0x61, 0x74, 0x6f, 0x6d, 0x2f, 0x63, 0x6f, 0x70, 0x79, 0x5f, 0x74, 0x72
        /*007e*/ 	.byte	0x61, 0x69, 0x74, 0x73, 0x5f, 0x73, 0x6d, 0x31, 0x30, 0x30, 0x2e, 0x68, 0x70, 0x70, 0x00
	.type		$str$25,@object
	.size		$str$25,(__unnamed_1 - $str$25)
$str$25:
        /*008d*/ 	.byte	0x28, 0x28, 0x75, 0x69, 0x6e, 0x74, 0x33, 0x32, 0x5f, 0x74, 0x28, 0x74, 0x68, 0x72, 0x65, 0x61
        /*009d*/ 	.byte	0x64, 0x49, 0x64, 0x78, 0x2e, 0x78, 0x29, 0x20, 0x2f, 0x20, 0x33, 0x32, 0x29, 0x20, 0x25, 0x20
        /*00ad*/ 	.byte	0x34, 0x29, 0x20, 0x3d, 0x3d, 0x20, 0x28, 0x28, 0x28, 0x74, 0x6d, 0x65, 0x6d, 0x5f, 0x61, 0x64
        /*00bd*/ 	.byte	0x64, 0x72, 0x20, 0x3e, 0x3e, 0x20, 0x31, 0x36, 0x29, 0x20, 0x2f, 0x20, 0x33, 0x32, 0x29, 0x20
        /*00cd*/ 	.byte	0x25, 0x20, 0x34, 0x29, 0x00
	.type		__unnamed_1,@object
	.size		__unnamed_1,(__unnamed_2 - __unnamed_1)
__unnamed_1:
        /*00d2*/ 	.byte	0x61, 0x75, 0x74, 0x6f, 0x20, 0x63, 0x75, 0x74, 0x65, 0x3a, 0x3a, 0x61, 0x73, 0x5f, 0x70, 0x6f
        /* <DEDUP_REMOVED lines=24> */
        /*0262*/ 	.byte	0x43, 0x3c, 0x32, 0x30, 0x34, 0x38, 0x3e, 0x3e, 0x3e, 0x3e, 0x5d, 0x00
	.type		__unnamed_2,@object
	.size		__unnamed_2,(.L_2 - __unnamed_2)
__unnamed_2:
        /* <DEDUP_REMOVED lines=40> */
        /*04ee*/ 	.byte	0x3a, 0x3a, 0x43, 0x3c, 0x30, 0x3e, 0x3e, 0x3e, 0x3e, 0x5d, 0x00
.L_2:


//--------------------- .nv.shared._ZN7cutlass13device_kernelINS_4gemm6kernel13GemmUniversalIN4cute5tupleIJiiiiEEENS1_10collective13CollectiveMmaINS1_46MainloopSm100TmaUmmaWarpSpecializedBlockScaledILi6ELi2ELi2ENS5_IJNS4_1CILi8EEENSA_ILi1EEESC_EEEEENS5_IJNSA_ILi128EEESF_SF_EEENS5_IJNS_12float_e4m3_tENS_13float_ue8m0_tEEEENS5_IJNS5_IJlSC_lEEENS4_6LayoutINS5_IJNS5_IJNS5_IJNSA_ILi32EEENSA_ILi4EEEEEEiEEESP_NS5_IJSC_iEEEEEENS5_IJNS5_IJNS5_IJNSA_ILi16EEESN_EEEiEEENS5_IJNS5_IJNSA_ILi0EEESC_EEENSA_ILi512EEEEEENS5_IJSV_iEEEEEEEEEEESJ_S12_NS4_8TiledMMAINS4_8MMA_AtomIJNS4_21SM100_MMA_MXF8F6F4_SSISH_SH_fSI_Li128ELi128ELNS4_4UMMA5MajorE0ELS17_0ELNS16_7ScaleInE0ELS18_0EEEEEENSL_INS5_IJSC_SC_SC_EEENS5_IJSV_SV_SV_EEEEENS5_IJNS4_10UnderscoreES1E_S1E_EEEEENS5_IJNS4_13SM90_TMA_LOADES1H_EEENS5_IJNS4_14ComposedLayoutINS4_7SwizzleILi3ELi4ELi3EEENS4_18smem_ptr_flag_bitsILi8EEENSL_INS5_IJSB_SF_EEENS5_IJSF_SC_EEEEEEENSL_INS5_IJNS5_IJNS5_IJSO_SC_EEENS5_IJSM_SC_EEEEEESC_NS5_IJSN_SC_EEEEEENS5_IJNS5_IJNS5_IJST_SX_EEESW_EEESV_NS5_IJSC_SX_EEEEEEEEEEEvNS4_8identityENS5_IJNS4_23SM90_TMA_LOAD_MULTICASTES24_EEES22_vS23_EENS_8epilogue10collective18CollectiveEpilogueINS27_23Sm100TmaWarpSpecializedILi4ELi2ELi16ELb1ELb0EEEJNS5_IJNSA_ILi64EEESF_SF_EEENS5_IJNSL_IS2C_SC_EENSL_INS5_IJSS_NSA_ILi2EEEEEENS5_IJSC_S2C_EEEEEEEENS_10bfloat16_tESK_S2K_SK_NS27_6fusion15FusionCallbacksIS2B_NS2L_17LinearCombinationIS2K_fS2K_fLNS_15FloatRoundStyleE2EEES2D_S2J_JEEENS4_5SM1004TMEM4LOAD26SM100_TMEM_LOAD_32dp32b16xES1H_NS1J_INS1K_ILi1ELi4ELi3EEENS1M_ILi16EEENSL_INS5_IJSB_SS_EEENS5_IJSS_SC_EEEEEEENS4_39AutoVectorizingCopyWithAssumedAlignmentILi128EEENS4_14SM90_TMA_STOREES30_S32_S32_EEEvvEEEEvNT_6ParamsE --------------------------
	.section	.nv.shared._ZN7cutlass13device_kernelINS_4gemm6kernel13GemmUniversalIN4cute5tupleIJiiiiEEENS1_10collective13CollectiveMmaINS1_46MainloopSm100TmaUmmaWarpSpecializedBlockScaledILi6ELi2ELi2ENS5_IJNS4_1CILi8EEENSA_ILi1EEESC_EEEEENS5_IJNSA_ILi128EEESF_SF_EEENS5_IJNS_12float_e4m3_tENS_13float_ue8m0_tEEEENS5_IJNS5_IJlSC_lEEENS4_6LayoutINS5_IJNS5_IJNS5_IJNSA_ILi32EEENSA_ILi4EEEEEEiEEESP_NS5_IJSC_iEEEEEENS5_IJNS5_IJNS5_IJNSA_ILi16EEESN_EEEiEEENS5_IJNS5_IJNSA_ILi0EEESC_EEENSA_ILi512EEEEEENS5_IJSV_iEEEEEEEEEEESJ_S12_NS4_8TiledMMAINS4_8MMA_AtomIJNS4_21SM100_MMA_MXF8F6F4_SSISH_SH_fSI_Li128ELi128ELNS4_4UMMA5MajorE0ELS17_0ELNS16_7ScaleInE0ELS18_0EEEEEENSL_INS5_IJSC_SC_SC_EEENS5_IJSV_SV_SV_EEEEENS5_IJNS4_10UnderscoreES1E_S1E_EEEEENS5_IJNS4_13SM90_TMA_LOADES1H_EEENS5_IJNS4_14ComposedLayoutINS4_7SwizzleILi3ELi4ELi3EEENS4_18smem_ptr_flag_bitsILi8EEENSL_INS5_IJSB_SF_EEENS5_IJSF_SC_EEEEEEENSL_INS5_IJNS5_IJNS5_IJSO_SC_EEENS5_IJSM_SC_EEEEEESC_NS5_IJSN_SC_EEEEEENS5_IJNS5_IJNS5_IJST_SX_EEESW_EEESV_NS5_IJSC_SX_EEEEEEEEEEEvNS4_8identityENS5_IJNS4_23SM90_TMA_LOAD_MULTICASTES24_EEES22_vS23_EENS_8epilogue10collective18CollectiveEpilogueINS27_23Sm100TmaWarpSpecializedILi4ELi2ELi16ELb1ELb0EEEJNS5_IJNSA_ILi64EEESF_SF_EEENS5_IJNSL_IS2C_SC_EENSL_INS5_IJSS_NSA_ILi2EEEEEENS5_IJSC_S2C_EEEEEEEENS_10bfloat16_tESK_S2K_SK_NS27_6fusion15FusionCallbacksIS2B_NS2L_17LinearCombinationIS2K_fS2K_fLNS_15FloatRoundStyleE2EEES2D_S2J_JEEENS4_5SM1004TMEM4LOAD26SM100_TMEM_LOAD_32dp32b16xES1H_NS1J_INS1K_ILi1ELi4ELi3EEENS1M_ILi16EEENSL_INS5_IJSB_SS_EEENS5_IJSS_SC_EEEEEEENS4_39AutoVectorizingCopyWithAssumedAlignmentILi128EEENS4_14SM90_TMA_STOREES30_S32_S32_EEEvvEEEEvNT_6ParamsE,"aw",@nobits
	.sectionflags	@""
	.align	16
	.zero		1024


//--------------------- .nv.shared.reserved.0     --------------------------
	.section	.nv.shared.reserved.0,"aw",@nobits
	.weak		__nv_reservedSMEM_offset_0_alias
	.size		__nv_reservedSMEM_offset_0_alias, 0, 64
	.other		__nv_reservedSMEM_offset_0_alias,@"STO_CUDA_RESERVED_SHARED STV_DEFAULT"
__nv_reservedSMEM_offset_0_alias:
	.zero		0
.nv.shared.reserved.0:
	.zero		64
	.weak		__nv_reservedSMEM_tcgen05_partition
	.type		__nv_reservedSMEM_tcgen05_partition,@object
	.size		__nv_reservedSMEM_tcgen05_partition,(.L_0 - __nv_reservedSMEM_tcgen05_partition)
__nv_reservedSMEM_tcgen05_partition:
	.zero		32
.L_0:


//--------------------- .nv.global                --------------------------
	.section	.nv.global,"aw",@nobits
.nv.global:
	.type		_ZN40_INTERNAL_126f9d01_4_k_cu_d1dfaf54_354034cute1_E,@object
	.size		_ZN40_INTERNAL_126f9d01_4_k_cu_d1dfaf54_354034cute1_E,(_ZN40_INTERNAL_126f9d01_4_k_cu_d1dfaf54_354034cuda3std3__45__cpo6cbeginE - _ZN40_INTERNAL_126f9d01_4_k_cu_d1dfaf54_354034cute1_E)
_ZN40_INTERNAL_126f9d01_4_k_cu_d1dfaf54_354034cute1_E:
	.zero		1
	.type		_ZN40_INTERNAL_126f9d01_4_k_cu_d1dfaf54_354034cuda3std3__45__cpo6cbeginE,@object
	.size		_ZN40_INTERNAL_126f9d01_4_k_cu_d1dfaf54_354034cuda3std3__45__cpo6cbeginE,(_ZN40_INTERNAL_126f9d01_4_k_cu_d1dfaf54_354034cuda3std3__48in_placeE - _ZN40_INTERNAL_126f9d01_4_k_cu_d1dfaf54_354034cuda3std3__45__cpo6cbeginE)
_ZN40_INTERNAL_126f9d01_4_k_cu_d1dfaf54_354034cuda3std3__45__cpo6cbeginE:
	.zero		1
	.type		_ZN40_INTERNAL_126f9d01_4_k_cu_d1dfaf54_354034cuda3std3__48in_placeE,@object
	.size		_ZN40_INTERNAL_126f9d01_4_k_cu_d1dfaf54_354034cuda3std3__48in_placeE,(_ZN40_INTERNAL_126f9d01_4_k_cu_d1dfaf54_354034cuda3std6ranges3__45__cpo9iter_moveE - _ZN40_INTERNAL_126f9d01_4_k_cu_d1dfaf54_354034cuda3std3__48in_placeE)
_ZN40_INTERNAL_126f9d01_4_k_cu_d1dfaf54_354034cuda3std3__48in_placeE:
	.zero		1
	.type		_ZN40_INTERNAL_126f9d01_4_k_cu_d1dfaf54_354034cuda3std6ranges3__45__cpo9iter_moveE,@object
	.size		_ZN40_INTERNAL_126f9d01_4_k_cu_d1dfaf54_354034cuda3std6ranges3__45__cpo9iter_moveE,(_ZN40_INTERNAL_126f9d01_4_k_cu_d1dfaf54_354034cuda3std3__45__cpo5beginE - _ZN40_INTERNAL_126f9d01_4_k_cu_d1dfaf54_354034cuda3std6ranges3__45__cpo9iter_moveE)
_ZN40_INTERNAL_126f9d01_4_k_cu_d1dfaf54_354034cuda3std6ranges3__45__cpo9iter_moveE:
	.zero		1
	.type		_ZN40_INTERNAL_126f9d01_4_k_cu_d1dfaf54_354034cuda3std3__45__cpo5beginE,@object
	.size		_ZN40_INTERNAL_126f9d01_4_k_cu_d1dfaf54_354034cuda3std3__45__cpo5beginE,(_ZN40_INTERNAL_126f9d01_4_k_cu_d1dfaf54_354034cuda3std3__442_GLOBAL__N__126f9d01_4_k_cu_d1dfaf54_354036ignoreE - _ZN40_INTERNAL_126f9d01_4_k_cu_d1dfaf54_354034cuda3std3__45__cpo5beginE)
_ZN40_INTERNAL_126f9d01_4_k_cu_d1dfaf54_354034cuda3std3__45__cpo5beginE:
	.zero		1
	.type		_ZN40_INTERNAL_126f9d01_4_k_cu_d1dfaf54_354034cuda3std3__442_GLOBAL__N__126f9d01_4_k_cu_d1dfaf54_354036ignoreE,@object
	.size		_ZN40_INTERNAL_126f9d01_4_k_cu_d1dfaf54_354034cuda3std3__442_GLOBAL__N__126f9d01_4_k_cu_d1dfaf54_354036ignoreE,(_ZN40_INTERNAL_126f9d01_4_k_cu_d1dfaf54_354034cute7productE - _ZN40_INTERNAL_126f9d01_4_k_cu_d1dfaf54_354034cuda3std3__442_GLOBAL__N__126f9d01_4_k_cu_d1dfaf54_354036ignoreE)
_ZN40_INTERNAL_126f9d01_4_k_cu_d1dfaf54_354034cuda3std3__442_GLOBAL__N__126f9d01_4_k_cu_d1dfaf54_354036ignoreE:
	.zero		1
	.type		_ZN40_INTERNAL_126f9d01_4_k_cu_d1dfaf54_354034cute7productE,@object
	.size		_ZN40_INTERNAL_126f9d01_4_k_cu_d1dfaf54_354034cute7productE,(_ZN40_INTERNAL_126f9d01_4_k_cu_d1dfaf54_354034cuda3std3__45__cpo3endE - _ZN40_INTERNAL_126f9d01_4_k_cu_d1dfaf54_354034cute7productE)
_ZN40_INTERNAL_126f9d01_4_k_cu_d1dfaf54_354034cute7productE:
	.zero		1
	.type		_ZN40_INTERNAL_126f9d01_4_k_cu_d1dfaf54_354034cuda3std3__45__cpo3endE,@object
	.size		_ZN40_INTERNAL_126f9d01_4_k_cu_d1dfaf54_354034cuda3std3__45__cpo3endE,(_ZN40_INTERNAL_126f9d01_4_k_cu_d1dfaf54_354034cuda3std3__419piecewise_constructE - _ZN40_INTERNAL_126f9d01_4_k_cu_d1dfaf54_354034cuda3std3__45__cpo3endE)
_ZN40_INTERNAL_126f9d01_4_k_cu_d1dfaf54_354034cuda3std3__45__cpo3endE:
	.zero		1
	.type		_ZN40_INTERNAL_126f9d01_4_k_cu_d1dfaf54_354034cuda3std3__419piecewise_constructE,@object
	.size		_ZN40_INTERNAL_126f9d01_4_k_cu_d1dfaf54_354034cuda3std3__419piecewise_constructE,(_ZN40_INTERNAL_126f9d01_4_k_cu_d1dfaf54_354034cuda3std3__45__cpo4cendE - _ZN40_INTERNAL_126f9d01_4_k_cu_d1dfaf54_354034cuda3std3__419piecewise_constructE)
_ZN40_INTERNAL_126f9d01_4_k_cu_d1dfaf54_354034cuda3std3__419piecewise_constructE:
	.zero		1
	.type		_ZN40_INTERNAL_126f9d01_4_k_cu_d1dfaf54_354034cuda3std3__45__cpo4cendE,@object
	.size		_ZN40_INTERNAL_126f9d01_4_k_cu_d1dfaf54_354034cuda3std3__45__cpo4cendE,(_ZN40_INTERNAL_126f9d01_4_k_cu_d1dfaf54_354034cuda3std6ranges3__45__cpo4swapE - _ZN40_INTERNAL_126f9d01_4_k_cu_d1dfaf54_354034cuda3std3__45__cpo4cendE)
_ZN40_INTERNAL_126f9d01_4_k_cu_d1dfaf54_354034cuda3std3__45__cpo4cendE:
	.zero		1
	.type		_ZN40_INTERNAL_126f9d01_4_k_cu_d1dfaf54_354034cuda3std6ranges3__45__cpo4swapE,@object
	.size		_ZN40_INTERNAL_126f9d01_4_k_cu_d1dfaf54_354034cuda3std6ranges3__45__cpo4swapE,(.L_10 - _ZN40_INTERNAL_126f9d01_4_k_cu_d1dfaf54_354034cuda3std6ranges3__45__cpo4swapE)
_ZN40_INTERNAL_126f9d01_4_k_cu_d1dfaf54_354034cuda3std6ranges3__45__cpo4swapE:
	.zero		1
.L_10:


//--------------------- .nv.constant0._ZN7cutlass13device_kernelINS_4gemm6kernel13GemmUniversalIN4cute5tupleIJiiiiEEENS1_10collective13CollectiveMmaINS1_46MainloopSm100TmaUmmaWarpSpecializedBlockScaledILi6ELi2ELi2ENS5_IJNS4_1CILi8EEENSA_ILi1EEESC_EEEEENS5_IJNSA_ILi128EEESF_SF_EEENS5_IJNS_12float_e4m3_tENS_13float_ue8m0_tEEEENS5_IJNS5_IJlSC_lEEENS4_6LayoutINS5_IJNS5_IJNS5_IJNSA_ILi32EEENSA_ILi4EEEEEEiEEESP_NS5_IJSC_iEEEEEENS5_IJNS5_IJNS5_IJNSA_ILi16EEESN_EEEiEEENS5_IJNS5_IJNSA_ILi0EEESC_EEENSA_ILi512EEEEEENS5_IJSV_iEEEEEEEEEEESJ_S12_NS4_8TiledMMAINS4_8MMA_AtomIJNS4_21SM100_MMA_MXF8F6F4_SSISH_SH_fSI_Li128ELi128ELNS4_4UMMA5MajorE0ELS17_0ELNS16_7ScaleInE0ELS18_0EEEEEENSL_INS5_IJSC_SC_SC_EEENS5_IJSV_SV_SV_EEEEENS5_IJNS4_10UnderscoreES1E_S1E_EEEEENS5_IJNS4_13SM90_TMA_LOADES1H_EEENS5_IJNS4_14ComposedLayoutINS4_7SwizzleILi3ELi4ELi3EEENS4_18smem_ptr_flag_bitsILi8EEENSL_INS5_IJSB_SF_EEENS5_IJSF_SC_EEEEEEENSL_INS5_IJNS5_IJNS5_IJSO_SC_EEENS5_IJSM_SC_EEEEEESC_NS5_IJSN_SC_EEEEEENS5_IJNS5_IJNS5_IJST_SX_EEESW_EEESV_NS5_IJSC_SX_EEEEEEEEEEEvNS4_8identityENS5_IJNS4_23SM90_TMA_LOAD_MULTICASTES24_EEES22_vS23_EENS_8epilogue10collective18CollectiveEpilogueINS27_23Sm100TmaWarpSpecializedILi4ELi2ELi16ELb1ELb0EEEJNS5_IJNSA_ILi64EEESF_SF_EEENS5_IJNSL_IS2C_SC_EENSL_INS5_IJSS_NSA_ILi2EEEEEENS5_IJSC_S2C_EEEEEEEENS_10bfloat16_tESK_S2K_SK_NS27_6fusion15FusionCallbacksIS2B_NS2L_17LinearCombinationIS2K_fS2K_fLNS_15FloatRoundStyleE2EEES2D_S2J_JEEENS4_5SM1004TMEM4LOAD26SM100_TMEM_LOAD_32dp32b16xES1H_NS1J_INS1K_ILi1ELi4ELi3EEENS1M_ILi16EEENSL_INS5_IJSB_SS_EEENS5_IJSS_SC_EEEEEEENS4_39AutoVectorizingCopyWithAssumedAlignmentILi128EEENS4_14SM90_TMA_STOREES30_S32_S32_EEEvvEEEEvNT_6ParamsE --------------------------
	.section	.nv.constant0._ZN7cutlass13device_kernelINS_4gemm6kernel13GemmUniversalIN4cute5tupleIJiiiiEEENS1_10collective13CollectiveMmaINS1_46MainloopSm100TmaUmmaWarpSpecializedBlockScaledILi6ELi2ELi2ENS5_IJNS4_1CILi8EEENSA_ILi1EEESC_EEEEENS5_IJNSA_ILi128EEESF_SF_EEENS5_IJNS_12float_e4m3_tENS_13float_ue8m0_tEEEENS5_IJNS5_IJlSC_lEEENS4_6LayoutINS5_IJNS5_IJNS5_IJNSA_ILi32EEENSA_ILi4EEEEEEiEEESP_NS5_IJSC_iEEEEEENS5_IJNS5_IJNS5_IJNSA_ILi16EEESN_EEEiEEENS5_IJNS5_IJNSA_ILi0EEESC_EEENSA_ILi512EEEEEENS5_IJSV_iEEEEEEEEEEESJ_S12_NS4_8TiledMMAINS4_8MMA_AtomIJNS4_21SM100_MMA_MXF8F6F4_SSISH_SH_fSI_Li128ELi128ELNS4_4UMMA5MajorE0ELS17_0ELNS16_7ScaleInE0ELS18_0EEEEEENSL_INS5_IJSC_SC_SC_EEENS5_IJSV_SV_SV_EEEEENS5_IJNS4_10UnderscoreES1E_S1E_EEEEENS5_IJNS4_13SM90_TMA_LOADES1H_EEENS5_IJNS4_14ComposedLayoutINS4_7SwizzleILi3ELi4ELi3EEENS4_18smem_ptr_flag_bitsILi8EEENSL_INS5_IJSB_SF_EEENS5_IJSF_SC_EEEEEEENSL_INS5_IJNS5_IJNS5_IJSO_SC_EEENS5_IJSM_SC_EEEEEESC_NS5_IJSN_SC_EEEEEENS5_IJNS5_IJNS5_IJST_SX_EEESW_EEESV_NS5_IJSC_SX_EEEEEEEEEEEvNS4_8identityENS5_IJNS4_23SM90_TMA_LOAD_MULTICASTES24_EEES22_vS23_EENS_8epilogue10collective18CollectiveEpilogueINS27_23Sm100TmaWarpSpecializedILi4ELi2ELi16ELb1ELb0EEEJNS5_IJNSA_ILi64EEESF_SF_EEENS5_IJNSL_IS2C_SC_EENSL_INS5_IJSS_NSA_ILi2EEEEEENS5_IJSC_S2C_EEEEEEEENS_10bfloat16_tESK_S2K_SK_NS27_6fusion15FusionCallbacksIS2B_NS2L_17LinearCombinationIS2K_fS2K_fLNS_15FloatRoundStyleE2EEES2D_S2J_JEEENS4_5SM1004TMEM4LOAD26SM100_TMEM_LOAD_32dp32b16xES1H_NS1J_INS1K_ILi1ELi4ELi3EEENS1M_ILi16EEENSL_INS5_IJSB_SS_EEENS5_IJSS_SC_EEEEEEENS4_39AutoVectorizingCopyWithAssumedAlignmentILi128EEENS4_14SM90_TMA_STOREES30_S32_S32_EEEvvEEEEvNT_6ParamsE,"a",@progbits
	.sectionflags	@""
	.align	4
.nv.constant0._ZN7cutlass13device_kernelINS_4gemm6kernel13GemmUniversalIN4cute5tupleIJiiiiEEENS1_10collective13CollectiveMmaINS1_46MainloopSm100TmaUmmaWarpSpecializedBlockScaledILi6ELi2ELi2ENS5_IJNS4_1CILi8EEENSA_ILi1EEESC_EEEEENS5_IJNSA_ILi128EEESF_SF_EEENS5_IJNS_12float_e4m3_tENS_13float_ue8m0_tEEEENS5_IJNS5_IJlSC_lEEENS4_6LayoutINS5_IJNS5_IJNS5_IJNSA_ILi32EEENSA_ILi4EEEEEEiEEESP_NS5_IJSC_iEEEEEENS5_IJNS5_IJNS5_IJNSA_ILi16EEESN_EEEiEEENS5_IJNS5_IJNSA_ILi0EEESC_EEENSA_ILi512EEEEEENS5_IJSV_iEEEEEEEEEEESJ_S12_NS4_8TiledMMAINS4_8MMA_AtomIJNS4_21SM100_MMA_MXF8F6F4_SSISH_SH_fSI_Li128ELi128ELNS4_4UMMA5MajorE0ELS17_0ELNS16_7ScaleInE0ELS18_0EEEEEENSL_INS5_IJSC_SC_SC_EEENS5_IJSV_SV_SV_EEEEENS5_IJNS4_10UnderscoreES1E_S1E_EEEEENS5_IJNS4_13SM90_TMA_LOADES1H_EEENS5_IJNS4_14ComposedLayoutINS4_7SwizzleILi3ELi4ELi3EEENS4_18smem_ptr_flag_bitsILi8EEENSL_INS5_IJSB_SF_EEENS5_IJSF_SC_EEEEEEENSL_INS5_IJNS5_IJNS5_IJSO_SC_EEENS5_IJSM_SC_EEEEEESC_NS5_IJSN_SC_EEEEEENS5_IJNS5_IJNS5_IJST_SX_EEESW_EEESV_NS5_IJSC_SX_EEEEEEEEEEEvNS4_8identityENS5_IJNS4_23SM90_TMA_LOAD_MULTICASTES24_EEES22_vS23_EENS_8epilogue10collective18CollectiveEpilogueINS27_23Sm100TmaWarpSpecializedILi4ELi2ELi16ELb1ELb0EEEJNS5_IJNSA_ILi64EEESF_SF_EEENS5_IJNSL_IS2C_SC_EENSL_INS5_IJSS_NSA_ILi2EEEEEENS5_IJSC_S2C_EEEEEEEENS_10bfloat16_tESK_S2K_SK_NS27_6fusion15FusionCallbacksIS2B_NS2L_17LinearCombinationIS2K_fS2K_fLNS_15FloatRoundStyleE2EEES2D_S2J_JEEENS4_5SM1004TMEM4LOAD26SM100_TMEM_LOAD_32dp32b16xES1H_NS1J_INS1K_ILi1ELi4ELi3EEENS1M_ILi16EEENSL_INS5_IJSB_SS_EEENS5_IJSS_SC_EEEEEEENS4_39AutoVectorizingCopyWithAssumedAlignmentILi128EEENS4_14SM90_TMA_STOREES30_S32_S32_EEEvvEEEEvNT_6ParamsE:
	.zero		3968


//--------------------- SYMBOLS --------------------------

	.type		.nv.reservedSmem.offset0,@object
	.size		.nv.reservedSmem.offset0,0x4
	.type		.nv.reservedSmem.cap,@object
	.size		.nv.reservedSmem.cap,0x4
	.type		__assertfail,@function
